	.target	sm_90a

	.elftype	@"ET_EXEC"


//--------------------- .note.nv.tkinfo           --------------------------
	.section	.note.nv.tkinfo,"",@"SHT_NOTE"
	.sectionflags	@"SHF_NOTE_NV_TKINFO"
	.tkinfo
        /*0018*/ 	.word	0x00000002
        /*0030*/ 	.string	""
        /*0030*/ 	.string	"ptxas"
        /*0030*/ 	.string	"Cuda compilation tools, release 13.0, V13.0.88"
        /*0030*/ 	.string	"Build cuda_13.0.r13.0/compiler.36424714_0"
        /*0030*/ 	.string	"-v  -suppress-debug-info  -lineinfo  -arch sm_90a "



//--------------------- .note.nv.cuinfo           --------------------------
	.section	.note.nv.cuinfo,"",@"SHT_NOTE"
	.sectionflags	@"SHF_NOTE_NV_CUINFO"
        /*0018*/ 	.short	0x0002
        /*001a*/ 	.short	0x005a
        /*001c*/ 	.short	0x0082
	.zero		2


//--------------------- .nv.info                  --------------------------
	.section	.nv.info,"",@"SHT_CUDA_INFO"
	.align	4


	//----- nvinfo : EIATTR_REGCOUNT
	.align		4
        /*0000*/ 	.byte	0x04, 0x2f
        /*0002*/ 	.short	(.L_1 - .L_0)
	.align		4
.L_0:
        /*0004*/ 	.word	index@(matmul_kernel)
        /*0008*/ 	.word	0x000000ff


	//----- nvinfo : EIATTR_FRAME_SIZE
	.align		4
.L_1:
        /*000c*/ 	.byte	0x04, 0x11
        /*000e*/ 	.short	(.L_3 - .L_2)
	.align		4
.L_2:
        /*0010*/ 	.word	index@(matmul_kernel)
        /*0014*/ 	.word	0x000029a0


	//----- nvinfo : EIATTR_MIN_STACK_SIZE
	.align		4
.L_3:
        /*0018*/ 	.byte	0x04, 0x12
        /*001a*/ 	.short	(.L_5 - .L_4)
	.align		4
.L_4:
        /*001c*/ 	.word	index@(matmul_kernel)
        /*0020*/ 	.word	0x000029a0
.L_5:


//--------------------- .nv.compat                --------------------------
	.section	.nv.compat,"",@"SHT_CUDA_COMPAT_INFO"
	.align	4
        /*0000*/ 	.byte	0x02, 0x09, 0x01, 0x00, 0x02, 0x02, 0x04, 0x00, 0x02, 0x05, 0x05, 0x00, 0x03, 0x07, 0x01, 0x01
        /*0010*/ 	.byte	0x02, 0x03, 0x00, 0x00, 0x02, 0x06, 0x01, 0x00, 0x04, 0x0b, 0x08, 0x00, 0x00, 0x00, 0x00, 0x00
        /*0020*/ 	.byte	0x00, 0x00, 0x00, 0x00


//--------------------- .nv.info.matmul_kernel    --------------------------
	.section	.nv.info.matmul_kernel,"",@"SHT_CUDA_INFO"
	.sectionflags	@""
	.align	4


	//----- nvinfo : EIATTR_CUDA_API_VERSION
	.align		4
        /*0000*/ 	.byte	0x04, 0x37
        /*0002*/ 	.short	(.L_7 - .L_6)
.L_6:
        /*0004*/ 	.word	0x00000082


	//----- nvinfo : EIATTR_KPARAM_INFO
	.align		4
.L_7:
        /*0008*/ 	.byte	0x04, 0x17
        /*000a*/ 	.short	(.L_9 - .L_8)
.L_8:
        /*000c*/ 	.word	0x00000000
        /*0010*/ 	.short	0x000d
        /*0012*/ 	.short	0x0048
        /*0014*/ 	.byte	0x00, 0xf4, 0x21, 0x00


	//----- nvinfo : EIATTR_KPARAM_INFO
	.align		4
.L_9:
        /*0018*/ 	.byte	0x04, 0x17
        /*001a*/ 	.short	(.L_11 - .L_10)
.L_10:
        /*001c*/ 	.word	0x00000000
        /*0020*/ 	.short	0x000c
        /*0022*/ 	.short	0x0040
        /*0024*/ 	.byte	0x00, 0xf4, 0x21, 0x00


	//----- nvinfo : EIATTR_KPARAM_INFO
	.align		4
.L_11:
        /*0028*/ 	.byte	0x04, 0x17
        /*002a*/ 	.short	(.L_13 - .L_12)
.L_12:
        /*002c*/ 	.word	0x00000000
        /*0030*/ 	.short	0x000b
        /*0032*/ 	.short	0x0038
        /*0034*/ 	.byte	0x00, 0xf0, 0x11, 0x00


	//----- nvinfo : EIATTR_KPARAM_INFO
	.align		4
.L_13:
        /*0038*/ 	.byte	0x04, 0x17
        /*003a*/ 	.short	(.L_15 - .L_14)
.L_14:
        /*003c*/ 	.word	0x00000000
        /*0040*/ 	.short	0x000a
        /*0042*/ 	.short	0x0034
        /*0044*/ 	.byte	0x00, 0xf0, 0x11, 0x00


	//----- nvinfo : EIATTR_KPARAM_INFO
	.align		4
.L_15:
        /*0048*/ 	.byte	0x04, 0x17
        /*004a*/ 	.short	(.L_17 - .L_16)
.L_16:
        /*004c*/ 	.word	0x00000000
        /*0050*/ 	.short	0x0009
        /*0052*/ 	.short	0x0030
        /*0054*/ 	.byte	0x00, 0xf0, 0x11, 0x00


	//----- nvinfo : EIATTR_KPARAM_INFO
	.align		4
.L_17:
        /*0058*/ 	.byte	0x04, 0x17
        /*005a*/ 	.short	(.L_19 - .L_18)
.L_18:
        /*005c*/ 	.word	0x00000000
        /*0060*/ 	.short	0x0008
        /*0062*/ 	.short	0x002c
        /*0064*/ 	.byte	0x00, 0xf0, 0x11, 0x00


	//----- nvinfo : EIATTR_KPARAM_INFO
	.align		4
.L_19:
        /*0068*/ 	.byte	0x04, 0x17
        /*006a*/ 	.short	(.L_21 - .L_20)
.L_20:
        /*006c*/ 	.word	0x00000000
        /*0070*/ 	.short	0x0007
        /*0072*/ 	.short	0x0028
        /*0074*/ 	.byte	0x00, 0xf0, 0x11, 0x00


	//----- nvinfo : EIATTR_KPARAM_INFO
	.align		4
.L_21:
        /*0078*/ 	.byte	0x04, 0x17
        /*007a*/ 	.short	(.L_23 - .L_22)
.L_22:
        /*007c*/ 	.word	0x00000000
        /*0080*/ 	.short	0x0006
        /*0082*/ 	.short	0x0024
        /*0084*/ 	.byte	0x00, 0xf0, 0x11, 0x00


	//----- nvinfo : EIATTR_KPARAM_INFO
	.align		4
.L_23:
        /*0088*/ 	.byte	0x04, 0x17
        /*008a*/ 	.short	(.L_25 - .L_24)
.L_24:
        /*008c*/ 	.word	0x00000000
        /*0090*/ 	.short	0x0005
        /*0092*/ 	.short	0x0020
        /*0094*/ 	.byte	0x00, 0xf0, 0x11, 0x00


	//----- nvinfo : EIATTR_KPARAM_INFO
	.align		4
.L_25:
        /*0098*/ 	.byte	0x04, 0x17
        /*009a*/ 	.short	(.L_27 - .L_26)
.L_26:
        /*009c*/ 	.word	0x00000000
        /*00a0*/ 	.short	0x0004
        /*00a2*/ 	.short	0x001c
        /*00a4*/ 	.byte	0x00, 0xf0, 0x11, 0x00


	//----- nvinfo : EIATTR_KPARAM_INFO
	.align		4
.L_27:
        /*00a8*/ 	.byte	0x04, 0x17
        /*00aa*/ 	.short	(.L_29 - .L_28)
.L_28:
        /*00ac*/ 	.word	0x00000000
        /*00b0*/ 	.short	0x0003
        /*00b2*/ 	.short	0x0018
        /*00b4*/ 	.byte	0x00, 0xf0, 0x11, 0x00


	//----- nvinfo : EIATTR_KPARAM_INFO
	.align		4
.L_29:
        /*00b8*/ 	.byte	0x04, 0x17
        /*00ba*/ 	.short	(.L_31 - .L_30)
.L_30:
        /*00bc*/ 	.word	0x00000000
        /*00c0*/ 	.short	0x0002
        /*00c2*/ 	.short	0x0010
        /*00c4*/ 	.byte	0x00, 0xf4, 0x21, 0x00


	//----- nvinfo : EIATTR_KPARAM_INFO
	.align		4
.L_31:
        /*00c8*/ 	.byte	0x04, 0x17
        /*00ca*/ 	.short	(.L_33 - .L_32)
.L_32:
        /*00cc*/ 	.word	0x00000000
        /*00d0*/ 	.short	0x0001
        /*00d2*/ 	.short	0x0008
        /*00d4*/ 	.byte	0x00, 0xf4, 0x21, 0x00


	//----- nvinfo : EIATTR_KPARAM_INFO
	.align		4
.L_33:
        /*00d8*/ 	.byte	0x04, 0x17
        /*00da*/ 	.short	(.L_35 - .L_34)
.L_34:
        /*00dc*/ 	.word	0x00000000
        /*00e0*/ 	.short	0x0000
        /*00e2*/ 	.short	0x0000
        /*00e4*/ 	.byte	0x00, 0xf4, 0x21, 0x00


	//----- nvinfo : EIATTR_EXPLICIT_CLUSTER
	.align		4
.L_35:
        /*00e8*/ 	.byte	0x01, 0x3e
	.zero		2


	//----- nvinfo : EIATTR_CTA_PER_CLUSTER
	.align		4
        /*00ec*/ 	.byte	0x04, 0x3d
        /*00ee*/ 	.short	(.L_37 - .L_36)
.L_36:
        /*00f0*/ 	.word	0x00000002
        /*00f4*/ 	.word	0x00000001
        /*00f8*/ 	.word	0x00000001


	//----- nvinfo : EIATTR_SPARSE_MMA_MASK
	.align		4
.L_37:
        /*00fc*/ 	.byte	0x03, 0x50
        /*00fe*/ 	.short	0x0000


	//----- nvinfo : EIATTR_MAXREG_COUNT
	.align		4
        /*0100*/ 	.byte	0x03, 0x1b
        /*0102*/ 	.short	0x00ff


	//----- nvinfo : EIATTR_NUM_BARRIERS
	.align		4
        /*0104*/ 	.byte	0x02, 0x4c
        /*0106*/ 	.byte	0x01
	.zero		1


	//----- nvinfo : EIATTR_ANNOTATIONS
	.align		4
        /*0108*/ 	.byte	0x04, 0x55
        /*010a*/ 	.short	(.L_39 - .L_38)


	//   ....[0]....
.L_38:
        /*010c*/ 	.word	0x00000001
        /*0110*/ 	.byte	0xf0, 0x0c, 0x00, 0x00, 0x01, 0x00, 0x00, 0x00, 0x20, 0x0d, 0x00, 0x00, 0x01, 0x00, 0x00, 0x00
        /* <DEDUP_REMOVED lines=1044> */
        /*4260*/ 	.byte	0xb0, 0x75, 0x02, 0x00


	//----- nvinfo : EIATTR_MERCURY_ISA_VERSION
	.align		4
.L_39:
        /*4264*/ 	.byte	0x03, 0x5f
        /*4266*/ 	.short	0x0101


	//----- nvinfo : EIATTR_EXIT_INSTR_OFFSETS
	.align		4
        /*4268*/ 	.byte	0x04, 0x1c
        /*426a*/ 	.short	(.L_41 - .L_40)


	//   ....[0]....
.L_40:
        /*426c*/ 	.word	0x00077120


	//   ....[1]....
        /*4270*/ 	.word	0x00077150


	//----- nvinfo : EIATTR_REQNTID
	.align		4
.L_41:
        /*4274*/ 	.byte	0x04, 0x10
        /*4276*/ 	.short	(.L_43 - .L_42)
.L_42:
        /*4278*/ 	.word	0x00000080
        /*427c*/ 	.word	0x00000001
        /*4280*/ 	.word	0x00000001


	//----- nvinfo : EIATTR_CBANK_PARAM_SIZE
	.align		4
.L_43:
        /*4284*/ 	.byte	0x03, 0x19
        /*4286*/ 	.short	0x0050


	//----- nvinfo : EIATTR_PARAM_CBANK
	.align		4
        /*4288*/ 	.byte	0x04, 0x0a
        /*428a*/ 	.short	(.L_45 - .L_44)
	.align		4
.L_44:
        /*428c*/ 	.word	index@(.nv.constant0.matmul_kernel)
        /*4290*/ 	.short	0x0210
        /*4292*/ 	.short	0x0050


	//----- nvinfo : EIATTR_SW_WAR
	.align		4
.L_45:
        /*4294*/ 	.byte	0x04, 0x36
        /*4296*/ 	.short	(.L_47 - .L_46)
.L_46:
        /*4298*/ 	.word	0x00000008
.L_47:


//--------------------- .nv.callgraph             --------------------------
	.section	.nv.callgraph,"",@"SHT_CUDA_CALLGRAPH"
	.align	4
	.sectionentsize	8
	.align		4
        /*0000*/ 	.word	0x00000000
	.align		4
        /*0004*/ 	.word	0xffffffff
	.align		4
        /*0008*/ 	.word	0x00000000
	.align		4
        /*000c*/ 	.word	0xfffffffe
	.align		4
        /*0010*/ 	.word	0x00000000
	.align		4
        /*0014*/ 	.word	0xfffffffd
	.align		4
        /*0018*/ 	.word	0x00000000
	.align		4
        /*001c*/ 	.word	0xfffffffc


//--------------------- .text.matmul_kernel       --------------------------
	.section	.text.matmul_kernel,"ax",@progbits
	.align	128
        .global         matmul_kernel
        .type           matmul_kernel,@function
        .size           matmul_kernel,(.L_x_3 - matmul_kernel)
        .other          matmul_kernel,@"STO_CUDA_ENTRY STV_DEFAULT"
matmul_kernel:
.text.matmul_kernel:
[----:B------:R-:W0:Y:S08]  /*0000*/  LDC R1, c[0x0][0x28] ;  /* 0x00000a00ff017b82 */ /* 0x000e300000000800 */
[----:B------:R-:W1:Y:S01]  /*0010*/  LDC.64 R248, c[0x0][0x228] ;  /* 0x00008a00fff87b82 */ /* 0x000e620000000a00 */
[----:B0-----:R-:W-:Y:S01]  /*0020*/  VIADD R1, R1, 0xffffd660 ;  /* 0xffffd66001017836 */ /* 0x001fe20000000000 */
[----:B------:R-:W0:Y:S01]  /*0030*/  S2R R251, SR_TID.X ;  /* 0x0000000000fb7919 */ /* 0x000e220000002100 */
[----:B------:R-:W-:Y:S01]  /*0040*/  ULDC.64 UR4, c[0x0][0x208] ;  /* 0x0000820000047ab9 */ /* 0x000fe20000000a00 */
[----:B------:R-:W-:-:S02]  /*0050*/  CS2R R240, SRZ ;  /* 0x0000000000f07805 */ /* 0x000fc4000001ff00 */
[----:B------:R-:W-:Y:S02]  /*0060*/  CS2R R242, SRZ ;  /* 0x0000000000f27805 */ /* 0x000fe4000001ff00 */
[----:B------:R-:W-:Y:S02]  /*0070*/  CS2R R232, SRZ ;  /* 0x0000000000e87805 */ /* 0x000fe4000001ff00 */
[----:B------:R-:W-:Y:S01]  /*0080*/  CS2R R234, SRZ ;  /* 0x0000000000ea7805 */ /* 0x000fe2000001ff00 */
[----:B------:R-:W2:Y:S01]  /*0090*/  LDC R5, c[0x0][0x150] ;  /* 0x00005400ff057b82 */ /* 0x000ea20000000800 */
[----:B------:R-:W-:Y:S02]  /*00a0*/  CS2R R224, SRZ ;  /* 0x0000000000e07805 */ /* 0x000fe4000001ff00 */
[----:B------:R-:W-:Y:S02]  /*00b0*/  CS2R R226, SRZ ;  /* 0x0000000000e27805 */ /* 0x000fe4000001ff00 */
[----:B------:R-:W-:-:S02]  /*00c0*/  CS2R R216, SRZ ;  /* 0x0000000000d87805 */ /* 0x000fc4000001ff00 */
[----:B------:R-:W-:Y:S02]  /*00d0*/  CS2R R218, SRZ ;  /* 0x0000000000da7805 */ /* 0x000fe4000001ff00 */
[----:B------:R-:W-:Y:S02]  /*00e0*/  CS2R R208, SRZ ;  /* 0x0000000000d07805 */ /* 0x000fe4000001ff00 */
[----:B------:R-:W-:Y:S02]  /*00f0*/  CS2R R210, SRZ ;  /* 0x0000000000d27805 */ /* 0x000fe4000001ff00 */
        /* <DEDUP_REMOVED lines=8> */
[----:B------:R-:W-:Y:S01]  /*0180*/  CS2R R168, SRZ ;  /* 0x0000000000a87805 */ /* 0x000fe2000001ff00 */
[----:B-1----:R-:W-:Y:S01]  /*0190*/  VIADD R0, R249, 0x1ff ;  /* 0x000001fff9007836 */ /* 0x002fe20000000000 */
[----:B------:R-:W-:-:S02]  /*01a0*/  CS2R R170, SRZ ;  /* 0x0000000000aa7805 */ /* 0x000fc4000001ff00 */
[----:B------:R-:W-:Y:S02]  /*01b0*/  CS2R R160, SRZ ;  /* 0x0000000000a07805 */ /* 0x000fe4000001ff00 */
[----:B------:R-:W-:Y:S02]  /*01c0*/  CS2R R162, SRZ ;  /* 0x0000000000a27805 */ /* 0x000fe4000001ff00 */
[----:B------:R-:W-:Y:S02]  /*01d0*/  CS2R R152, SRZ ;  /* 0x0000000000987805 */ /* 0x000fe4000001ff00 */
[----:B------:R-:W-:Y:S02]  /*01e0*/  SHF.R.S32.HI R3, RZ, 0x1f, R0 ;  /* 0x0000001fff037819 */ /* 0x000fe40000011400 */
[----:B------:R-:W-:Y:S02]  /*01f0*/  CS2R R154, SRZ ;  /* 0x00000000009a7805 */ /* 0x000fe4000001ff00 */
[----:B------:R-:W-:-:S02]  /*0200*/  CS2R R144, SRZ ;  /* 0x0000000000907805 */ /* 0x000fc4000001ff00 */
[----:B------:R-:W-:Y:S02]  /*0210*/  CS2R R146, SRZ ;  /* 0x0000000000927805 */ /* 0x000fe4000001ff00 */
[----:B------:R-:W-:Y:S02]  /*0220*/  LEA.HI R3, R3, R0, RZ, 0x9 ;  /* 0x0000000003037211 */ /* 0x000fe400078f48ff */
[----:B------:R-:W-:Y:S02]  /*0230*/  CS2R R136, SRZ ;  /* 0x0000000000887805 */ /* 0x000fe4000001ff00 */
[----:B------:R-:W-:Y:S02]  /*0240*/  CS2R R138, SRZ ;  /* 0x00000000008a7805 */ /* 0x000fe4000001ff00 */
[----:B------:R-:W-:Y:S02]  /*0250*/  CS2R R128, SRZ ;  /* 0x0000000000807805 */ /* 0x000fe4000001ff00 */
[----:B------:R-:W-:-:S02]  /*0260*/  SHF.R.S32.HI R3, RZ, 0x9, R3 ;  /* 0x00000009ff037819 */ /* 0x000fc40000011403 */
[----:B------:R-:W-:Y:S02]  /*0270*/  CS2R R130, SRZ ;  /* 0x0000000000827805 */ /* 0x000fe4000001ff00 */
[----:B------:R-:W-:Y:S02]  /*0280*/  CS2R R120, SRZ ;  /* 0x0000000000787805 */ /* 0x000fe4000001ff00 */
[----:B------:R-:W-:Y:S02]  /*0290*/  CS2R R122, SRZ ;  /* 0x00000000007a7805 */ /* 0x000fe4000001ff00 */
[----:B------:R-:W-:Y:S01]  /*02a0*/  CS2R R112, SRZ ;  /* 0x0000000000707805 */ /* 0x000fe2000001ff00 */
[----:B------:R-:W-:Y:S01]  /*02b0*/  IMAD.SHL.U32 R4, R3, 0x8, RZ ;  /* 0x0000000803047824 */ /* 0x000fe200078e00ff */
[----:B------:R-:W-:Y:S01]  /*02c0*/  CS2R R114, SRZ ;  /* 0x0000000000727805 */ /* 0x000fe2000001ff00 */
[----:B------:R-:W1:Y:S01]  /*02d0*/  S2R R3, SR_CTAID.X ;  /* 0x0000000000037919 */ /* 0x000e620000002500 */
[----:B------:R-:W-:-:S02]  /*02e0*/  CS2R R104, SRZ ;  /* 0x0000000000687805 */ /* 0x000fc4000001ff00 */
[----:B------:R-:W-:Y:S02]  /*02f0*/  CS2R R106, SRZ ;  /* 0x00000000006a7805 */ /* 0x000fe4000001ff00 */
[----:B------:R-:W-:Y:S02]  /*0300*/  IABS R7, R4 ;  /* 0x0000000400077213 */ /* 0x000fe40000000000 */
[----:B------:R-:W-:Y:S02]  /*0310*/  CS2R R96, SRZ ;  /* 0x0000000000607805 */ /* 0x000fe4000001ff00 */
[----:B------:R-:W-:Y:S02]  /*0320*/  CS2R R98, SRZ ;  /* 0x0000000000627805 */ /* 0x000fe4000001ff00 */
[----:B------:R-:W-:Y:S01]  /*0330*/  CS2R R88, SRZ ;  /* 0x0000000000587805 */ /* 0x000fe2000001ff00 */
[----:B------:R-:W3:Y:S01]  /*0340*/  I2F.RP R0, R7 ;  /* 0x0000000700007306 */ /* 0x000ee20000209400 */
        /* <DEDUP_REMOVED lines=13> */
[----:B------:R-:W-:Y:S01]  /*0420*/  CS2R R32, SRZ ;  /* 0x0000000000207805 */ /* 0x000fe2000001ff00 */
[----:B---3--:R-:W3:Y:S01]  /*0430*/  MUFU.RCP R0, R0 ;  /* 0x0000000000007308 */ /* 0x008ee20000001000 */
        /* <DEDUP_REMOVED lines=9> */
[----:B-1----:R-:W-:Y:S02]  /*04d0*/  I2FP.F32.U32 R6, R3 ;  /* 0x0000000300067245 */ /* 0x002fe40000201000 */
[----:B------:R-:W-:-:S02]  /*04e0*/  CS2R R28, SRZ ;  /* 0x00000000001c7805 */ /* 0x000fc4000001ff00 */
[----:B------:R-:W-:Y:S02]  /*04f0*/  CS2R R30, SRZ ;  /* 0x00000000001e7805 */ /* 0x000fe4000001ff00 */
[----:B------:R-:W-:Y:S02]  /*0500*/  CS2R R36, SRZ ;  /* 0x0000000000247805 */ /* 0x000fe4000001ff00 */
[----:B------:R-:W-:Y:S01]  /*0510*/  CS2R R38, SRZ ;  /* 0x0000000000267805 */ /* 0x000fe2000001ff00 */
[----:B--2---:R-:W-:Y:S01]  /*0520*/  FMUL R5, R5, R6 ;  /* 0x0000000605057220 */ /* 0x004fe20000400000 */
[----:B------:R-:W-:Y:S01]  /*0530*/  CS2R R44, SRZ ;  /* 0x00000000002c7805 */ /* 0x000fe2000001ff00 */
[----:B---3--:R-:W-:Y:S01]  /*0540*/  VIADD R2, R0, 0xffffffe ;  /* 0x0ffffffe00027836 */ /* 0x008fe20000000000 */
[----:B------:R-:W-:Y:S02]  /*0550*/  CS2R R46, SRZ ;  /* 0x00000000002e7805 */ /* 0x000fe4000001ff00 */
[----:B------:R-:W-:-:S02]  /*0560*/  CS2R R52, SRZ ;  /* 0x0000000000347805 */ /* 0x000fc4000001ff00 */
[----:B------:R-:W-:Y:S01]  /*0570*/  CS2R R54, SRZ ;  /* 0x0000000000367805 */ /* 0x000fe2000001ff00 */
[----:B------:R1:W2:Y:S01]  /*0580*/  F2I.FTZ.U32.TRUNC.NTZ R3, R2 ;  /* 0x0000000200037305 */ /* 0x0002a2000021f000 */
[----:B------:R-:W-:Y:S02]  /*0590*/  CS2R R60, SRZ ;  /* 0x00000000003c7805 */ /* 0x000fe4000001ff00 */
[----:B------:R-:W-:Y:S02]  /*05a0*/  CS2R R62, SRZ ;  /* 0x00000000003e7805 */ /* 0x000fe4000001ff00 */
[----:B------:R-:W-:Y:S02]  /*05b0*/  CS2R R68, SRZ ;  /* 0x0000000000447805 */ /* 0x000fe4000001ff00 */
[----:B------:R-:W-:Y:S02]  /*05c0*/  CS2R R70, SRZ ;  /* 0x0000000000467805 */ /* 0x000fe4000001ff00 */
[----:B------:R-:W-:-:S02]  /*05d0*/  CS2R R76, SRZ ;  /* 0x00000000004c7805 */ /* 0x000fc4000001ff00 */
[----:B------:R-:W-:Y:S02]  /*05e0*/  CS2R R78, SRZ ;  /* 0x00000000004e7805 */ /* 0x000fe4000001ff00 */
[----:B------:R-:W-:Y:S01]  /*05f0*/  CS2R R84, SRZ ;  /* 0x0000000000547805 */ /* 0x000fe2000001ff00 */
[----:B------:R-:W3:Y:S01]  /*0600*/  F2I.U32.TRUNC.NTZ R5, R5 ;  /* 0x0000000500057305 */ /* 0x000ee2000020f000 */
[----:B-1----:R-:W-:Y:S01]  /*0610*/  IMAD.MOV.U32 R2, RZ, RZ, RZ ;  /* 0x000000ffff027224 */ /* 0x002fe200078e00ff */
[----:B------:R-:W-:Y:S02]  /*0620*/  CS2R R86, SRZ ;  /* 0x0000000000567805 */ /* 0x000fe4000001ff00 */
[----:B------:R-:W-:Y:S02]  /*0630*/  CS2R R92, SRZ ;  /* 0x00000000005c7805 */ /* 0x000fe4000001ff00 */
[----:B------:R-:W-:Y:S02]  /*0640*/  CS2R R94, SRZ ;  /* 0x00000000005e7805 */ /* 0x000fe4000001ff00 */
[----:B------:R-:W-:-:S02]  /*0650*/  CS2R R100, SRZ ;  /* 0x0000000000647805 */ /* 0x000fc4000001ff00 */
[----:B------:R-:W-:Y:S01]  /*0660*/  CS2R R102, SRZ ;  /* 0x0000000000667805 */ /* 0x000fe2000001ff00 */
[----:B--2---:R-:W-:Y:S01]  /*0670*/  IMAD.MOV R6, RZ, RZ, -R3 ;  /* 0x000000ffff067224 */ /* 0x004fe200078e0a03 */
[----:B------:R-:W-:Y:S02]  /*0680*/  CS2R R108, SRZ ;  /* 0x00000000006c7805 */ /* 0x000fe4000001ff00 */
[----:B------:R-:W-:Y:S02]  /*0690*/  CS2R R110, SRZ ;  /* 0x00000000006e7805 */ /* 0x000fe4000001ff00 */
[----:B------:R-:W-:Y:S01]  /*06a0*/  CS2R R116, SRZ ;  /* 0x0000000000747805 */ /* 0x000fe2000001ff00 */
[----:B------:R-:W-:Y:S01]  /*06b0*/  IMAD R9, R6, R7, RZ ;  /* 0x0000000706097224 */ /* 0x000fe200078e02ff */
[----:B------:R-:W-:Y:S02]  /*06c0*/  IABS R6, R4 ;  /* 0x0000000400067213 */ /* 0x000fe40000000000 */
[----:B------:R-:W-:-:S02]  /*06d0*/  CS2R R118, SRZ ;  /* 0x0000000000767805 */ /* 0x000fc4000001ff00 */
[----:B------:R-:W-:Y:S01]  /*06e0*/  CS2R R124, SRZ ;  /* 0x00000000007c7805 */ /* 0x000fe2000001ff00 */
[----:B------:R-:W-:Y:S01]  /*06f0*/  IMAD.HI.U32 R3, R3, R9, R2 ;  /* 0x0000000903037227 */ /* 0x000fe200078e0002 */
[----:B---3--:R-:W-:Y:S02]  /*0700*/  IABS R0, R5 ;  /* 0x0000000500007213 */ /* 0x008fe40000000000 */
[----:B------:R-:W-:Y:S02]  /*0710*/  CS2R R126, SRZ ;  /* 0x00000000007e7805 */ /* 0x000fe4000001ff00 */
[----:B------:R-:W-:Y:S01]  /*0720*/  CS2R R132, SRZ ;  /* 0x0000000000847805 */ /* 0x000fe2000001ff00 */
[----:B------:R-:W-:Y:S01]  /*0730*/  IMAD.MOV R2, RZ, RZ, -R6 ;  /* 0x000000ffff027224 */ /* 0x000fe200078e0a06 */
[----:B------:R-:W-:Y:S01]  /*0740*/  CS2R R134, SRZ ;  /* 0x0000000000867805 */ /* 0x000fe2000001ff00 */
[----:B------:R-:W-:Y:S01]  /*0750*/  IMAD.HI.U32 R3, R3, R0, RZ ;  /* 0x0000000003037227 */ /* 0x000fe200078e00ff */
[----:B------:R-:W-:-:S02]  /*0760*/  CS2R R140, SRZ ;  /* 0x00000000008c7805 */ /* 0x000fc4000001ff00 */
[----:B------:R-:W-:Y:S02]  /*0770*/  CS2R R142, SRZ ;  /* 0x00000000008e7805 */ /* 0x000fe4000001ff00 */
[----:B------:R-:W-:Y:S01]  /*0780*/  CS2R R148, SRZ ;  /* 0x0000000000947805 */ /* 0x000fe2000001ff00 */
[----:B------:R-:W-:Y:S01]  /*0790*/  IMAD R0, R3, R2, R0 ;  /* 0x0000000203007224 */ /* 0x000fe200078e0200 */
[----:B------:R-:W-:Y:S02]  /*07a0*/  CS2R R150, SRZ ;  /* 0x0000000000967805 */ /* 0x000fe4000001ff00 */
[----:B------:R-:W-:Y:S02]  /*07b0*/  CS2R R156, SRZ ;  /* 0x00000000009c7805 */ /* 0x000fe4000001ff00 */
[----:B------:R-:W-:Y:S02]  /*07c0*/  CS2R R158, SRZ ;  /* 0x00000000009e7805 */ /* 0x000fe4000001ff00 */
[----:B------:R-:W-:-:S02]  /*07d0*/  CS2R R164, SRZ ;  /* 0x0000000000a47805 */ /* 0x000fc4000001ff00 */
[----:B------:R-:W-:Y:S02]  /*07e0*/  ISETP.GT.U32.AND P1, PT, R7, R0, PT ;  /* 0x000000000700720c */ /* 0x000fe40003f24070 */
        /* <DEDUP_REMOVED lines=12> */
[----:B------:R-:W-:Y:S01]  /*08b0*/  @!P1 IMAD.IADD R0, R0, 0x1, -R7 ;  /* 0x0000000100009824 */ /* 0x000fe200078e0a07 */
[----:B------:R-:W-:Y:S01]  /*08c0*/  CS2R R214, SRZ ;  /* 0x0000000000d67805 */ /* 0x000fe2000001ff00 */
[----:B------:R-:W-:Y:S01]  /*08d0*/  @!P1 VIADD R3, R3, 0x1 ;  /* 0x0000000103039836 */ /* 0x000fe20000000000 */
[----:B------:R-:W-:Y:S02]  /*08e0*/  ISETP.NE.AND P1, PT, R4, RZ, PT ;  /* 0x000000ff0400720c */ /* 0x000fe40003f25270 */
[----:B------:R-:W-:Y:S02]  /*08f0*/  CS2R R220, SRZ ;  /* 0x0000000000dc7805 */ /* 0x000fe4000001ff00 */
[----:B------:R-:W-:Y:S02]  /*0900*/  ISETP.GE.U32.AND P0, PT, R0, R7, PT ;  /* 0x000000070000720c */ /* 0x000fe40003f06070 */
[----:B------:R-:W-:-:S02]  /*0910*/  CS2R R222, SRZ ;  /* 0x0000000000de7805 */ /* 0x000fc4000001ff00 */
[----:B------:R-:W-:Y:S02]  /*0920*/  LOP3.LUT R0, R5, R4, RZ, 0x3c, !PT ;  /* 0x0000000405007212 */ /* 0x000fe400078e3cff */
[----:B------:R-:W-:Y:S02]  /*0930*/  CS2R R228, SRZ ;  /* 0x0000000000e47805 */ /* 0x000fe4000001ff00 */
[----:B------:R-:W-:Y:S02]  /*0940*/  CS2R R230, SRZ ;  /* 0x0000000000e67805 */ /* 0x000fe4000001ff00 */
[----:B------:R-:W-:Y:S02]  /*0950*/  CS2R R236, SRZ ;  /* 0x0000000000ec7805 */ /* 0x000fe4000001ff00 */
[----:B------:R-:W-:Y:S01]  /*0960*/  ISETP.GE.AND P2, PT, R0, RZ, PT ;  /* 0x000000ff0000720c */ /* 0x000fe20003f46270 */
[----:B------:R-:W-:Y:S01]  /*0970*/  VIADD R0, R248, 0xff ;  /* 0x000000fff8007836 */ /* 0x000fe20000000000 */
[----:B------:R-:W-:-:S02]  /*0980*/  CS2R R238, SRZ ;  /* 0x0000000000ee7805 */ /* 0x000fc4000001ff00 */
[----:B------:R-:W-:Y:S02]  /*0990*/  CS2R R244, SRZ ;  /* 0x0000000000f47805 */ /* 0x000fe4000001ff00 */
[----:B------:R-:W-:Y:S01]  /*09a0*/  CS2R R246, SRZ ;  /* 0x0000000000f67805 */ /* 0x000fe2000001ff00 */
[----:B------:R-:W-:-:S04]  /*09b0*/  @P0 VIADD R3, R3, 0x1 ;  /* 0x0000000103030836 */ /* 0x000fc80000000000 */
[----:B------:R-:W-:Y:S01]  /*09c0*/  IMAD.MOV.U32 R2, RZ, RZ, R3 ;  /* 0x000000ffff027224 */ /* 0x000fe200078e0003 */
[----:B------:R-:W-:-:S03]  /*09d0*/  SHF.R.S32.HI R3, RZ, 0x1f, R0 ;  /* 0x0000001fff037819 */ /* 0x000fc60000011400 */
[----:B------:R-:W-:Y:S01]  /*09e0*/  @!P2 IMAD.MOV R2, RZ, RZ, -R2 ;  /* 0x000000ffff02a224 */ /* 0x000fe200078e0a02 */
[----:B------:R-:W-:Y:S02]  /*09f0*/  @!P1 LOP3.LUT R2, RZ, R4, RZ, 0x33, !PT ;  /* 0x00000004ff029212 */ /* 0x000fe400078e33ff */
[----:B------:R-:W-:-:S03]  /*0a00*/  LEA.HI R3, R3, R0, RZ, 0x8 ;  /* 0x0000000003037211 */ /* 0x000fc600078f40ff */
[----:B------:R-:W-:Y:S02]  /*0a10*/  IMAD.SHL.U32 R6, R2, 0x8, RZ ;  /* 0x0000000802067824 */ /* 0x000fe400078e00ff */
[----:B------:R-:W-:-:S03]  /*0a20*/  IMAD.MOV R2, RZ, RZ, -R2 ;  /* 0x000000ffff027224 */ /* 0x000fc600078e0a02 */
[----:B------:R-:W-:Y:S01]  /*0a30*/  LEA.HI.SX32 R3, R3, -R6, 0x18 ;  /* 0x8000000603037211 */ /* 0x000fe200078fc2ff */
[----:B------:R-:W-:-:S03]  /*0a40*/  IMAD R8, R4, R2, R5 ;  /* 0x0000000204087224 */ /* 0x000fc600078e0205 */
[----:B------:R-:W-:Y:S02]  /*0a50*/  VIMNMX R9, R3, 0x8, PT ;  /* 0x0000000803097848 */ /* 0x000fe40003fe0100 */
[----:B------:R-:W-:Y:S02]  /*0a60*/  IABS R4, R8 ;  /* 0x0000000800047213 */ /* 0x000fe40000000000 */
[----:B------:R-:W-:-:S04]  /*0a70*/  IABS R7, R9 ;  /* 0x0000000900077213 */ /* 0x000fc80000000000 */
[----:B------:R-:W1:Y:S08]  /*0a80*/  I2F.RP R0, R7 ;  /* 0x0000000700007306 */ /* 0x000e700000209400 */
[----:B-1----:R-:W1:Y:S02]  /*0a90*/  MUFU.RCP R0, R0 ;  /* 0x0000000000007308 */ /* 0x002e640000001000 */
[----:B-1----:R-:W-:-:S06]  /*0aa0*/  VIADD R3, R0, 0xffffffe ;  /* 0x0ffffffe00037836 */ /* 0x002fcc0000000000 */
[----:B------:R-:W1:Y:S02]  /*0ab0*/  F2I.FTZ.U32.TRUNC.NTZ R3, R3 ;  /* 0x0000000300037305 */ /* 0x000e64000021f000 */
[----:B-1----:R-:W-:-:S04]  /*0ac0*/  IMAD.MOV R10, RZ, RZ, -R3 ;  /* 0x000000ffff0a7224 */ /* 0x002fc800078e0a03 */
[----:B------:R-:W-:Y:S01]  /*0ad0*/  IMAD.MOV.U32 R2, RZ, RZ, R10 ;  /* 0x000000ffff027224 */ /* 0x000fe200078e000a */
[----:B------:R-:W-:-:S03]  /*0ae0*/  IABS R10, R9 ;  /* 0x00000009000a7213 */ /* 0x000fc60000000000 */
[----:B------:R-:W-:Y:S02]  /*0af0*/  IMAD R5, R2, R7, RZ ;  /* 0x0000000702057224 */ /* 0x000fe400078e02ff */
[----:B------:R-:W-:Y:S02]  /*0b00*/  IMAD.MOV.U32 R2, RZ, RZ, RZ ;  /* 0x000000ffff027224 */ /* 0x000fe400078e00ff */
[----:B------:R-:W-:Y:S01]  /*0b10*/  IMAD.MOV R0, RZ, RZ, -R10 ;  /* 0x000000ffff007224 */ /* 0x000fe200078e0a0a */
[----:B------:R-:W-:Y:S01]  /*0b20*/  CS2R R10, SRZ ;  /* 0x00000000000a7805 */ /* 0x000fe2000001ff00 */
[----:B------:R-:W-:-:S06]  /*0b30*/  IMAD.HI.U32 R2, R3, R5, R2 ;  /* 0x0000000503027227 */ /* 0x000fcc00078e0002 */
[----:B------:R-:W-:-:S04]  /*0b40*/  IMAD.HI.U32 R3, R2, R4, RZ ;  /* 0x0000000402037227 */ /* 0x000fc800078e00ff */
[----:B------:R-:W-:Y:S01]  /*0b50*/  IMAD R0, R3, R0, R4 ;  /* 0x0000000003007224 */ /* 0x000fe200078e0204 */
[----:B------:R-:W-:-:S04]  /*0b60*/  MOV R4, 0x400 ;  /* 0x0000040000047802 */ /* 0x000fc80000000f00 */
[----:B------:R-:W-:-:S13]  /*0b70*/  ISETP.GT.U32.AND P1, PT, R7, R0, PT ;  /* 0x000000000700720c */ /* 0x000fda0003f24070 */
[----:B------:R-:W-:Y:S02]  /*0b80*/  @!P1 IMAD.IADD R0, R0, 0x1, -R7 ;  /* 0x0000000100009824 */ /* 0x000fe400078e0a07 */
[----:B------:R-:W-:Y:S01]  /*0b90*/  @!P1 VIADD R3, R3, 0x1 ;  /* 0x0000000103039836 */ /* 0x000fe20000000000 */
[----:B------:R-:W-:Y:S02]  /*0ba0*/  ISETP.NE.AND P1, PT, R9, RZ, PT ;  /* 0x000000ff0900720c */ /* 0x000fe40003f25270 */
[----:B------:R-:W-:Y:S02]  /*0bb0*/  ISETP.GE.U32.AND P0, PT, R0, R7, PT ;  /* 0x000000070000720c */ /* 0x000fe40003f06070 */
[----:B------:R-:W1:Y:S01]  /*0bc0*/  S2R R7, SR_CgaCtaId ;  /* 0x0000000000077919 */ /* 0x000e620000008800 */
[----:B------:R-:W-:-:S04]  /*0bd0*/  LOP3.LUT R0, R8, R9, RZ, 0x3c, !PT ;  /* 0x0000000908007212 */ /* 0x000fc800078e3cff */
[----:B------:R-:W-:-:S06]  /*0be0*/  ISETP.GE.AND P2, PT, R0, RZ, PT ;  /* 0x000000ff0000720c */ /* 0x000fcc0003f46270 */
[----:B------:R-:W-:-:S07]  /*0bf0*/  @P0 VIADD R3, R3, 0x1 ;  /* 0x0000000103030836 */ /* 0x000fce0000000000 */
[----:B------:R-:W-:Y:S01]  /*0c00*/  @!P2 IMAD.MOV R3, RZ, RZ, -R3 ;  /* 0x000000ffff03a224 */ /* 0x000fe200078e0a03 */
[----:B------:R-:W-:-:S05]  /*0c10*/  @!P1 LOP3.LUT R3, RZ, R9, RZ, 0x33, !PT ;  /* 0x00000009ff039212 */ /* 0x000fca00078e33ff */
[----:B------:R-:W-:Y:S02]  /*0c20*/  IMAD.MOV R0, RZ, RZ, -R3 ;  /* 0x000000ffff007224 */ /* 0x000fe400078e0a03 */
[----:B------:R-:W-:Y:S02]  /*0c30*/  IMAD.SHL.U32 R3, R3, 0x200, RZ ;  /* 0x0000020003037824 */ /* 0x000fe400078e00ff */
[----:B------:R-:W-:Y:S01]  /*0c40*/  IMAD R0, R9, R0, R8 ;  /* 0x0000000009007224 */ /* 0x000fe200078e0208 */
[----:B------:R-:W-:Y:S01]  /*0c50*/  CS2R R8, SRZ ;  /* 0x0000000000087805 */ /* 0x000fe2000001ff00 */
[----:B------:R-:W-:Y:S02]  /*0c60*/  VIADD R252, R3, 0x3 ;  /* 0x0000000303fc7836 */ /* 0x000fe40000000000 */
[----:B-1----:R-:W-:Y:S02]  /*0c70*/  IMAD.SHL.U32 R2, R7, 0x80, RZ ;  /* 0x0000008007027824 */ /* 0x002fe400078e00ff */
[----:B------:R-:W-:-:S02]  /*0c80*/  VIADD R252, R3, 0x6 ;  /* 0x0000000603fc7836 */ /* 0x000fc40000000000 */
[C---:B------:R-:W-:Y:S01]  /*0c90*/  VIADD R252, R3.reuse, 0x9 ;  /* 0x0000000903fc7836 */ /* 0x040fe20000000000 */
[----:B------:R-:W-:Y:S01]  /*0ca0*/  LOP3.LUT R5, R2, 0x80, RZ, 0xc0, !PT ;  /* 0x0000008002057812 */ /* 0x000fe200078ec0ff */
[----:B------:R-:W-:Y:S01]  /*0cb0*/  VIADD R252, R3, 0xc ;  /* 0x0000000c03fc7836 */ /* 0x000fe20000000000 */
[----:B------:R-:W-:Y:S01]  /*0cc0*/  LEA R2, R7, R4, 0x18 ;  /* 0x0000000407027211 */ /* 0x000fe200078ec0ff */
[C---:B------:R-:W-:Y:S02]  /*0cd0*/  VIADD R252, R3.reuse, 0xf ;  /* 0x0000000f03fc7836 */ /* 0x040fe40000000000 */
[C---:B------:R-:W-:Y:S02]  /*0ce0*/  VIADD R252, R3.reuse, 0x12 ;  /* 0x0000001203fc7836 */ /* 0x040fe40000000000 */
[----:B------:R1:W-:Y:S01]  /*0cf0*/  STL [R1+0x1f80], R2 ;  /* 0x001f800201007387 */ /* 0x0003e20000100800 */
[C---:B------:R-:W-:Y:S02]  /*0d00*/  VIADD R252, R3.reuse, 0x15 ;  /* 0x0000001503fc7836 */ /* 0x040fe40000000000 */
[C---:B------:R-:W-:Y:S01]  /*0d10*/  VIADD R252, R3.reuse, 0x18 ;  /* 0x0000001803fc7836 */ /* 0x040fe20000000000 */
[----:B------:R2:W-:Y:S01]  /*0d20*/  STL [R1+0x3e0], RZ ;  /* 0x0003e0ff01007387 */ /* 0x0005e20000100800 */
[----:B------:R-:W-:-:S02]  /*0d30*/  VIADD R252, R3, 0x1b ;  /* 0x0000001b03fc7836 */ /* 0x000fc40000000000 */
[C---:B------:R-:W-:Y:S01]  /*0d40*/  VIADD R252, R3.reuse, 0x1e ;  /* 0x0000001e03fc7836 */ /* 0x040fe20000000000 */
[----:B------:R2:W-:Y:S01]  /*0d50*/  STL [R1+0x3e4], RZ ;  /* 0x0003e4ff01007387 */ /* 0x0005e20000100800 */
[C---:B------:R-:W-:Y:S01]  /*0d60*/  VIADD R252, R3.reuse, 0x21 ;  /* 0x0000002103fc7836 */ /* 0x040fe20000000000 */
[----:B-1----:R-:W1:Y:S01]  /*0d70*/  LDC R2, c[0x0][0x230] ;  /* 0x00008c00ff027b82 */ /* 0x002e620000000800 */
[C---:B------:R-:W-:Y:S01]  /*0d80*/  VIADD R252, R3.reuse, 0x24 ;  /* 0x0000002403fc7836 */ /* 0x040fe20000000000 */
[----:B------:R2:W-:Y:S01]  /*0d90*/  STL [R1+0x3e8], RZ ;  /* 0x0003e8ff01007387 */ /* 0x0005e20000100800 */
[C---:B------:R-:W-:Y:S02]  /*0da0*/  VIADD R252, R3.reuse, 0x27 ;  /* 0x0000002703fc7836 */ /* 0x040fe40000000000 */
[C---:B------:R-:W-:Y:S01]  /*0db0*/  VIADD R252, R3.reuse, 0x2a ;  /* 0x0000002a03fc7836 */ /* 0x040fe20000000000 */
[----:B------:R2:W-:Y:S01]  /*0dc0*/  STL [R1+0x3ec], RZ ;  /* 0x0003ecff01007387 */ /* 0x0005e20000100800 */
[----:B------:R-:W-:-:S02]  /*0dd0*/  VIADD R252, R3, 0x2d ;  /* 0x0000002d03fc7836 */ /* 0x000fc40000000000 */
[C---:B------:R-:W-:Y:S01]  /*0de0*/  VIADD R252, R3.reuse, 0x30 ;  /* 0x0000003003fc7836 */ /* 0x040fe20000000000 */
[----:B------:R2:W-:Y:S01]  /*0df0*/  STL [R1+0x3f0], RZ ;  /* 0x0003f0ff01007387 */ /* 0x0005e20000100800 */
[C---:B------:R-:W-:Y:S02]  /*0e00*/  VIADD R252, R3.reuse, 0x33 ;  /* 0x0000003303fc7836 */ /* 0x040fe40000000000 */
        /* <DEDUP_REMOVED lines=8> */
[----:B------:R-:W-:Y:S02]  /*0e90*/  VIADD R252, R3, 0x45 ;  /* 0x0000004503fc7836 */ /* 0x000fe40000000000 */
[----:B-1----:R-:W-:Y:S01]  /*0ea0*/  VIADD R250, R2, 0x7f ;  /* 0x0000007f02fa7836 */ /* 0x002fe20000000000 */
[----:B0-----:R-:W-:Y:S01]  /*0eb0*/  LOP3.LUT R2, R251, 0x7f, RZ, 0xc0, !PT ;  /* 0x0000007ffb027812 */ /* 0x001fe200078ec0ff */
[C---:B------:R-:W-:Y:S01]  /*0ec0*/  VIADD R251, R3.reuse, 0x1 ;  /* 0x0000000103fb7836 */ /* 0x040fe20000000000 */
[----:B------:R2:W-:Y:S01]  /*0ed0*/  STL [R1+0x600], RZ ;  /* 0x000600ff01007387 */ /* 0x0005e20000100800 */
[C---:B------:R-:W-:Y:S01]  /*0ee0*/  VIADD R251, R3.reuse, 0x4 ;  /* 0x0000000403fb7836 */ /* 0x040fe20000000000 */
[----:B------:R-:W-:Y:S01]  /*0ef0*/  ISETP.GE.AND P0, PT, R250, 0x80, PT ;  /* 0x00000080fa00780c */ /* 0x000fe20003f06270 */
        /* <DEDUP_REMOVED lines=9> */
[C---:B------:R-:W-:Y:S02]  /*0f90*/  VIADD R251, R3.reuse, 0xd ;  /* 0x0000000d03fb7836 */ /* 0x040fe40000000000 */
[----:B------:R-:W-:-:S02]  /*0fa0*/  VIADD R250, R3, 0xe ;  /* 0x0000000e03fa7836 */ /* 0x000fc40000000000 */
[C---:B------:R-:W-:Y:S02]  /*0fb0*/  VIADD R251, R3.reuse, 0x10 ;  /* 0x0000001003fb7836 */ /* 0x040fe40000000000 */
[C---:B------:R-:W-:Y:S02]  /*0fc0*/  VIADD R250, R3.reuse, 0x11 ;  /* 0x0000001103fa7836 */ /* 0x040fe40000000000 */
[C---:B------:R-:W-:Y:S02]  /*0fd0*/  VIADD R251, R3.reuse, 0x13 ;  /* 0x0000001303fb7836 */ /* 0x040fe40000000000 */
        /* <DEDUP_REMOVED lines=358> */
[----:B------:R-:W-:Y:S01]  /*2640*/  IMAD.IADD R0, R6, 0x1, R0 ;  /* 0x0000000106007824 */ /* 0x000fe200078e0200 */
[----:B------:R-:W-:Y:S01]  /*2650*/  CS2R R6, SRZ ;  /* 0x0000000000067805 */ /* 0x000fe2000001ff00 */
        /* <DEDUP_REMOVED lines=12> */
[----:B------:R-:W-:Y:S01]  /*2720*/  IMAD R0, R0, 0x100, R5 ;  /* 0x0000010000007824 */ /* 0x000fe200078e0205 */
[----:B------:R-:W-:Y:S01]  /*2730*/  CS2R R4, SRZ ;  /* 0x0000000000047805 */ /* 0x000fe2000001ff00 */
        /* <DEDUP_REMOVED lines=15> */
[----:B------:R-:W-:Y:S02]  /*2830*/  IMAD.IADD R2, R2, 0x1, R0 ;  /* 0x0000000102027824 */ /* 0x000fe400078e0200 */
[C---:B------:R-:W-:Y:S02]  /*2840*/  VIADD R252, R3.reuse, 0x18c ;  /* 0x0000018c03fc7836 */ /* 0x040fe40000000000 */
[C---:B------:R-:W-:Y:S01]  /*2850*/  VIADD R251, R3.reuse, 0x1b4 ;  /* 0x000001b403fb7836 */ /* 0x040fe20000000000 */
[----:B------:R2:W-:Y:S01]  /*2860*/  STL [R1+0x1f88], R2 ;  /* 0x001f880201007387 */ /* 0x0005e20000100800 */
        /* <DEDUP_REMOVED lines=87> */
[----:B------:R-:W-:Y:S01]  /*2de0*/  VIADD R0, R3, 0x1ff ;  /* 0x000001ff03007836 */ /* 0x000fe20000000000 */
[----:B--2---:R-:W-:Y:S06]  /*2df0*/  @!P0 BRA `(.L_x_0) ;  /* 0x000005ec005c8947 */ /* 0x004fec0003800000 */
[----:B------:R-:W-:Y:S01]  /*2e00*/  IABS R8, R248 ;  /* 0x000000f800087213 */ /* 0x000fe20000000000 */
[----:B------:R-:W-:Y:S01]  /*2e10*/  IMAD.MOV.U32 R247, RZ, RZ, R2 ;  /* 0x000000fffff77224 */ /* 0x000fe200078e0002 */
[----:B------:R-:W-:Y:S01]  /*2e20*/  IABS R2, R249 ;  /* 0x000000f900027213 */ /* 0x000fe20000000000 */
[C---:B------:R-:W-:Y:S01]  /*2e30*/  VIADD R246, R3.reuse, 0x1fb ;  /* 0x000001fb03f67836 */ /* 0x040fe20000000000 */
[----:B------:R-:W0:Y:S01]  /*2e40*/  I2F.RP R4, R8 ;  /* 0x0000000800047306 */ /* 0x000e220000209400 */
[----:B------:R-:W-:Y:S01]  /*2e50*/  ISETP.GE.AND P2, PT, R0, RZ, PT ;  /* 0x000000ff0000720c */ /* 0x000fe20003f46270 */
[C---:B------:R-:W-:Y:S01]  /*2e60*/  VIADD R244, R3.reuse, 0x1f9 ;  /* 0x000001f903f47836 */ /* 0x040fe20000000000 */
[----:B------:R-:W-:Y:S01]  /*2e70*/  IABS R9, R247 ;  /* 0x000000f700097213 */ /* 0x000fe20000000000 */
[----:B------:R-:W-:Y:S01]  /*2e80*/  VIADD R245, R3, 0x1f8 ;  /* 0x000001f803f57836 */ /* 0x000fe20000000000 */
[----:B------:R-:W-:Y:S01]  /*2e90*/  ISETP.GE.AND P4, PT, R247, RZ, PT ;  /* 0x000000fff700720c */ /* 0x000fe20003f86270 */
[----:B------:R-:W-:Y:S01]  /*2ea0*/  VIADD R247, R3, 0x1fa ;  /* 0x000001fa03f77836 */ /* 0x000fe20000000000 */
[----:B------:R-:W-:Y:S01]  /*2eb0*/  IABS R12, R244 ;  /* 0x000000f4000c7213 */ /* 0x000fe20000000000 */
[----:B------:R-:W1:Y:S01]  /*2ec0*/  I2F.RP R6, R2 ;  /* 0x0000000200067306 */ /* 0x000e620000209400 */
[----:B------:R-:W-:Y:S01]  /*2ed0*/  ISETP.GE.AND P1, PT, R251, RZ, PT ;  /* 0x000000fffb00720c */ /* 0x000fe20003f26270 */
[C---:B------:R-:W-:Y:S01]  /*2ee0*/  VIADD R239, R3.reuse, 0x1ee ;  /* 0x000001ee03ef7836 */ /* 0x040fe20000000000 */
[----:B------:R-:W-:Y:S01]  /*2ef0*/  ISETP.GE.AND P6, PT, R250, RZ, PT ;  /* 0x000000fffa00720c */ /* 0x000fe20003fc6270 */
[----:B------:R-:W-:-:S02]  /*2f00*/  VIADD R236, R3, 0x1b3 ;  /* 0x000001b303ec7836 */ /* 0x000fc40000000000 */
[C---:B------:R-:W-:Y:S02]  /*2f10*/  VIADD R237, R3.reuse, 0x1b2 ;  /* 0x000001b203ed7836 */ /* 0x040fe40000000000 */
[----:B0-----:R-:W0:Y:S01]  /*2f20*/  MUFU.RCP R4, R4 ;  /* 0x0000000400047308 */ /* 0x001e220000001000 */
[C---:B------:R-:W-:Y:S02]  /*2f30*/  VIADD R238, R3.reuse, 0x1b0 ;  /* 0x000001b003ee7836 */ /* 0x040fe40000000000 */
[C---:B------:R-:W-:Y:S02]  /*2f40*/  VIADD R231, R3.reuse, 0x19b ;  /* 0x0000019b03e77836 */ /* 0x040fe40000000000 */
[C---:B------:R-:W-:Y:S02]  /*2f50*/  VIADD R230, R3.reuse, 0x103 ;  /* 0x0000010303e67836 */ /* 0x040fe40000000000 */
[C---:B------:R-:W-:Y:S01]  /*2f60*/  VIADD R228, R3.reuse, 0xb0 ;  /* 0x000000b003e47836 */ /* 0x040fe20000000000 */
[----:B-1----:R-:W1:Y:S01]  /*2f70*/  MUFU.RCP R6, R6 ;  /* 0x0000000600067308 */ /* 0x002e620000001000 */
[----:B------:R-:W-:-:S02]  /*2f80*/  VIADD R222, R3, 0xb1 ;  /* 0x000000b103de7836 */ /* 0x000fc40000000000 */
[C---:B------:R-:W-:Y:S01]  /*2f90*/  VIADD R221, R3.reuse, 0x99 ;  /* 0x0000009903dd7836 */ /* 0x040fe20000000000 */
[----:B------:R-:W-:Y:S01]  /*2fa0*/  IABS R142, R228 ;  /* 0x000000e4008e7213 */ /* 0x000fe20000000000 */
[C---:B------:R-:W-:Y:S01]  /*2fb0*/  VIADD R215, R3.reuse, 0x82 ;  /* 0x0000008203d77836 */ /* 0x040fe20000000000 */
[----:B------:R-:W-:Y:S01]  /*2fc0*/  IABS R141, R222 ;  /* 0x000000de008d7213 */ /* 0x000fe20000000000 */
[C---:B------:R-:W-:Y:S01]  /*2fd0*/  VIADD R188, R3.reuse, 0x30 ;  /* 0x0000003003bc7836 */ /* 0x040fe20000000000 */
[----:B------:R-:W-:Y:S01]  /*2fe0*/  IABS R181, R221 ;  /* 0x000000dd00b57213 */ /* 0x000fe20000000000 */
[----:B0-----:R-:W-:Y:S02]  /*2ff0*/  VIADD R4, R4, 0xffffffe ;  /* 0x0ffffffe04047836 */ /* 0x001fe40000000000 */
[C---:B------:R-:W-:Y:S01]  /*3000*/  VIADD R196, R3.reuse, 0x2f ;  /* 0x0000002f03c47836 */ /* 0x040fe20000000000 */
[----:B------:R-:W-:Y:S01]  /*3010*/  IABS R98, R188 ;  /* 0x000000bc00627213 */ /* 0x000fe20000000000 */
[----:B------:R-:W0:Y:S01]  /*3020*/  F2I.FTZ.U32.TRUNC.NTZ R5, R4 ;  /* 0x0000000400057305 */ /* 0x000e22000021f000 */
[----:B------:R-:W-:-:S02]  /*3030*/  VIADD R204, R3, 0x2d ;  /* 0x0000002d03cc7836 */ /* 0x000fc40000000000 */
[----:B------:R-:W-:Y:S01]  /*3040*/  IABS R105, R196 ;  /* 0x000000c400697213 */ /* 0x000fe20000000000 */
[----:B-1----:R-:W-:Y:S02]  /*3050*/  VIADD R6, R6, 0xffffffe ;  /* 0x0ffffffe06067836 */ /* 0x002fe40000000000 */
[----:B------:R-:W-:Y:S01]  /*3060*/  IABS R117, R204 ;  /* 0x000000cc00757213 */ /* 0x000fe20000000000 */
[C---:B------:R-:W-:Y:S01]  /*3070*/  VIADD R108, R3.reuse, 0x24 ;  /* 0x00000024036c7836 */ /* 0x040fe20000000000 */
[----:B------:R1:W2:Y:S01]  /*3080*/  F2I.FTZ.U32.TRUNC.NTZ R7, R6 ;  /* 0x0000000600077305 */ /* 0x0002a2000021f000 */
[C---:B------:R-:W-:Y:S02]  /*3090*/  VIADD R143, R3.reuse, 0x23 ;  /* 0x00000023038f7836 */ /* 0x040fe40000000000 */
[C---:B------:R-:W-:Y:S01]  /*30a0*/  VIADD R192, R3.reuse, 0xd ;  /* 0x0000000d03c07836 */ /* 0x040fe20000000000 */
[----:B------:R-:W-:Y:S01]  /*30b0*/  IABS R173, R108 ;  /* 0x0000006c00ad7213 */ /* 0x000fe20000000000 */
[----:B------:R-:W-:Y:S01]  /*30c0*/  VIADD R161, R3, 0xc ;  /* 0x0000000c03a17836 */ /* 0x000fe20000000000 */
[----:B------:R-:W-:Y:S01]  /*30d0*/  IABS R180, R143 ;  /* 0x0000008f00b47213 */ /* 0x000fe20000000000 */
[----:B0-----:R-:W-:-:S04]  /*30e0*/  IMAD.MOV R4, RZ, RZ, -R5 ;  /* 0x000000ffff047224 */ /* 0x001fc800078e0a05 */
[----:B-1----:R-:W-:Y:S02]  /*30f0*/  IMAD R6, R4, R8, RZ ;  /* 0x0000000804067224 */ /* 0x002fe400078e02ff */
[----:B------:R-:W-:-:S04]  /*3100*/  IMAD.MOV.U32 R4, RZ, RZ, RZ ;  /* 0x000000ffff047224 */ /* 0x000fc800078e00ff */
[----:B------:R-:W-:-:S04]  /*3110*/  IMAD.HI.U32 R6, R5, R6, R4 ;  /* 0x0000000605067227 */ /* 0x000fc800078e0004 */
[----:B--2---:R-:W-:Y:S02]  /*3120*/  IMAD.MOV R4, RZ, RZ, -R7 ;  /* 0x000000ffff047224 */ /* 0x004fe400078e0a07 */
[----:B------:R-:W-:-:S04]  /*3130*/  IMAD.HI.U32 R6, R6, R9, RZ ;  /* 0x0000000906067227 */ /* 0x000fc800078e00ff */
[----:B------:R-:W-:Y:S02]  /*3140*/  IMAD.MOV R6, RZ, RZ, -R6 ;  /* 0x000000ffff067224 */ /* 0x000fe400078e0a06 */
[----:B------:R-:W-:Y:S02]  /*3150*/  IMAD R4, R4, R2, RZ ;  /* 0x0000000204047224 */ /* 0x000fe400078e02ff */
[C---:B------:R-:W-:Y:S01]  /*3160*/  IMAD R5, R8.reuse, R6, R9 ;  /* 0x0000000608057224 */ /* 0x040fe200078e0209 */
[----:B------:R-:W-:Y:S01]  /*3170*/  IABS R9, R0 ;  /* 0x0000000000097213 */ /* 0x000fe20000000000 */
[----:B------:R-:W-:Y:S01]  /*3180*/  IMAD.MOV.U32 R6, RZ, RZ, RZ ;  /* 0x000000ffff067224 */ /* 0x000fe200078e00ff */
[----:B------:R-:W-:Y:S01]  /*3190*/  IABS R0, R251 ;  /* 0x000000fb00007213 */ /* 0x000fe20000000000 */
[----:B------:R-:W-:Y:S01]  /*31a0*/  VIADD R251, R3, 0xf ;  /* 0x0000000f03fb7836 */ /* 0x000fe20000000000 */
[----:B------:R-:W-:Y:S01]  /*31b0*/  ISETP.GT.U32.AND P0, PT, R8, R5, PT ;  /* 0x000000050800720c */ /* 0x000fe20003f04070 */
[----:B------:R-:W-:Y:S01]  /*31c0*/  IMAD.HI.U32 R4, R7, R4, R6 ;  /* 0x0000000407047227 */ /* 0x000fe200078e0006 */
[----:B------:R-:W-:-:S02]  /*31d0*/  IABS R7, R250 ;  /* 0x000000fa00077213 */ /* 0x000fc40000000000 */
[----:B------:R-:W-:Y:S01]  /*31e0*/  IABS R184, R251 ;  /* 0x000000fb00b87213 */ /* 0x000fe20000000000 */
[----:B------:R-:W-:Y:S02]  /*31f0*/  IMAD.MOV.U32 R6, RZ, RZ, R9 ;  /* 0x000000ffff067224 */ /* 0x000fe400078e0009 */
[----:B------:R-:W-:-:S04]  /*3200*/  IMAD.HI.U32 R10, R4, R7, RZ ;  /* 0x00000007040a7227 */ /* 0x000fc800078e00ff */
[----:B------:R-:W-:-:S04]  /*3210*/  IMAD.HI.U32 R9, R4, R6, RZ ;  /* 0x0000000604097227 */ /* 0x000fc800078e00ff */
[----:B------:R-:W-:Y:S02]  /*3220*/  @!P0 IMAD.IADD R5, R5, 0x1, -R8 ;  /* 0x0000000105058824 */ /* 0x000fe400078e0a08 */
[----:B------:R-:W-:Y:S02]  /*3230*/  IMAD.MOV R9, RZ, RZ, -R9 ;  /* 0x000000ffff097224 */ /* 0x000fe400078e0a09 */
[----:B------:R-:W-:Y:S01]  /*3240*/  IMAD.MOV R10, RZ, RZ, -R10 ;  /* 0x000000ffff0a7224 */ /* 0x000fe200078e0a0a */
[----:B------:R-:W-:Y:S01]  /*3250*/  ISETP.GT.U32.AND P3, PT, R8, R5, PT ;  /* 0x000000050800720c */ /* 0x000fe20003f64070 */
[C---:B------:R-:W-:Y:S01]  /*3260*/  IMAD R6, R2.reuse, R9, R6 ;  /* 0x0000000902067224 */ /* 0x040fe200078e0206 */
[----:B------:R-:W-:Y:S01]  /*3270*/  IABS R9, R246 ;  /* 0x000000f600097213 */ /* 0x000fe20000000000 */
[C---:B------:R-:W-:Y:S01]  /*3280*/  IMAD R7, R2.reuse, R10, R7 ;  /* 0x0000000a02077224 */ /* 0x040fe200078e0207 */
[----:B------:R-:W-:Y:S01]  /*3290*/  IABS R10, R252 ;  /* 0x000000fc000a7213 */ /* 0x000fe20000000000 */
[----:B------:R-:W-:Y:S01]  /*32a0*/  VIADD R250, R3, 0xe ;  /* 0x0000000e03fa7836 */ /* 0x000fe20000000000 */
[----:B------:R-:W-:-:S02]  /*32b0*/  ISETP.GT.U32.AND P0, PT, R2, R6, PT ;  /* 0x000000060200720c */ /* 0x000fc40003f04070 */
[----:B------:R-:W-:Y:S02]  /*32c0*/  ISETP.GT.U32.AND P5, PT, R2, R7, PT ;  /* 0x000000070200720c */ /* 0x000fe40003fa4070 */
[----:B------:R-:W-:-:S03]  /*32d0*/  IABS R200, R250 ;  /* 0x000000fa00c87213 */ /* 0x000fc60000000000 */
[----:B------:R-:W-:Y:S01]  /*32e0*/  @!P3 IMAD.IADD R5, R5, 0x1, -R8 ;  /* 0x000000010505b824 */ /* 0x000fe200078e0a08 */
[----:B------:R-:W-:Y:S01]  /*32f0*/  ISETP.NE.AND P3, PT, R248, RZ, PT ;  /* 0x000000fff800720c */ /* 0x000fe20003f65270 */
[----:B------:R-:W-:-:S04]  /*3300*/  IMAD.HI.U32 R8, R4, R0, RZ ;  /* 0x0000000004087227 */ /* 0x000fc800078e00ff */
[----:B------:R-:W-:Y:S02]  /*3310*/  @!P0 IMAD.IADD R6, R6, 0x1, -R2 ;  /* 0x0000000106068824 */ /* 0x000fe400078e0a02 */
[----:B------:R-:W-:Y:S02]  /*3320*/  IMAD.MOV R8, RZ, RZ, -R8 ;  /* 0x000000ffff087224 */ /* 0x000fe400078e0a08 */
[----:B------:R-:W-:Y:S01]  /*3330*/  IMAD.MOV.U32 R11, RZ, RZ, R5 ;  /* 0x000000ffff0b7224 */ /* 0x000fe200078e0005 */
[C---:B------:R-:W-:Y:S01]  /*3340*/  ISETP.GT.U32.AND P0, PT, R2.reuse, R6, PT ;  /* 0x000000060200720c */ /* 0x040fe20003f04070 */
[----:B------:R-:W-:Y:S02]  /*3350*/  IMAD R0, R2, R8, R0 ;  /* 0x0000000802007224 */ /* 0x000fe400078e0200 */
[----:B------:R-:W-:Y:S01]  /*3360*/  @!P4 IMAD.MOV R11, RZ, RZ, -R11 ;  /* 0x000000ffff0bc224 */ /* 0x000fe200078e0a0b */
[----:B------:R-:W-:Y:S01]  /*3370*/  @!P3 LOP3.LUT R11, RZ, R248, RZ, 0x33, !PT ;  /* 0x000000f8ff0bb212 */ /* 0x000fe200078e33ff */
[----:B------:R-:W-:Y:S01]  /*3380*/  IMAD.HI.U32 R5, R4, R9, RZ ;  /* 0x0000000904057227 */ /* 0x000fe200078e00ff */
[----:B------:R-:W-:-:S02]  /*3390*/  ISETP.GT.U32.AND P3, PT, R2, R0, PT ;  /* 0x000000000200720c */ /* 0x000fc40003f64070 */
[----:B------:R-:W-:Y:S01]  /*33a0*/  ISETP.GE.AND P4, PT, R252, RZ, PT ;  /* 0x000000fffc00720c */ /* 0x000fe20003f86270 */
[--C-:B------:R-:W-:Y:S01]  /*33b0*/  @!P5 IMAD.IADD R7, R7, 0x1, -R2.reuse ;  /* 0x000000010707d824 */ /* 0x100fe200078e0a02 */
[----:B------:R0:W-:Y:S01]  /*33c0*/  STL [R1+0x510], R11 ;  /* 0x0005100b01007387 */ /* 0x0001e20000100800 */
[----:B------:R-:W-:Y:S02]  /*33d0*/  IMAD.MOV R5, RZ, RZ, -R5 ;  /* 0x000000ffff057224 */ /* 0x000fe400078e0a05 */
[----:B------:R-:W-:Y:S01]  /*33e0*/  @!P0 IMAD.IADD R6, R6, 0x1, -R2 ;  /* 0x0000000106068824 */ /* 0x000fe200078e0a02 */
[C---:B------:R-:W-:Y:S01]  /*33f0*/  ISETP.GT.U32.AND P5, PT, R2.reuse, R7, PT ;  /* 0x000000070200720c */ /* 0x040fe20003fa4070 */
[----:B------:R-:W-:Y:S01]  /*3400*/  IMAD R5, R2, R5, R9 ;  /* 0x0000000502057224 */ /* 0x000fe200078e0209 */
[----:B------:R-:W-:Y:S01]  /*3410*/  ISETP.GE.AND P0, PT, R246, RZ, PT ;  /* 0x000000fff600720c */ /* 0x000fe20003f06270 */
[----:B------:R-:W-:Y:S02]  /*3420*/  IMAD.MOV.U32 R14, RZ, RZ, R6 ;  /* 0x000000ffff0e7224 */ /* 0x000fe400078e0006 */
[----:B------:R-:W-:Y:S01]  /*3430*/  @!P3 IMAD.IADD R0, R0, 0x1, -R2 ;  /* 0x000000010000b824 */ /* 0x000fe200078e0a02 */
[----:B0-----:R-:W-:Y:S01]  /*3440*/  IABS R11, R247 ;  /* 0x000000f7000b7213 */ /* 0x001fe20000000000 */
[----:B------:R-:W-:-:S03]  /*3450*/  IMAD.HI.U32 R8, R4, R10, RZ ;  /* 0x0000000a04087227 */ /* 0x000fc600078e00ff */
[C---:B------:R-:W-:Y:S01]  /*3460*/  ISETP.GT.U32.AND P3, PT, R2.reuse, R0, PT ;  /* 0x000000000200720c */ /* 0x040fe20003f64070 */
[----:B------:R-:W-:Y:S01]  /*3470*/  @!P2 IMAD.MOV R14, RZ, RZ, -R14 ;  /* 0x000000ffff0ea224 */ /* 0x000fe200078e0a0e */
[C---:B------:R-:W-:Y:S01]  /*3480*/  ISETP.GT.U32.AND P2, PT, R2.reuse, R5, PT ;  /* 0x000000050200720c */ /* 0x040fe20003f44070 */
[----:B------:R-:W-:Y:S02]  /*3490*/  IMAD.MOV R8, RZ, RZ, -R8 ;  /* 0x000000ffff087224 */ /* 0x000fe400078e0a08 */
[----:B------:R-:W-:Y:S01]  /*34a0*/  @!P5 IMAD.IADD R7, R7, 0x1, -R2 ;  /* 0x000000010707d824 */ /* 0x000fe200078e0a02 */
[----:B------:R-:W-:Y:S01]  /*34b0*/  STL [R1+0x720], R14 ;  /* 0x0007200e01007387 */ /* 0x000fe20000100800 */
[----:B------:R-:W-:Y:S02]  /*34c0*/  IMAD R8, R2, R8, R10 ;  /* 0x0000000802087224 */ /* 0x000fe400078e020a */
[----:B------:R-:W-:-:S03]  /*34d0*/  IMAD.HI.U32 R6, R4, R12, RZ ;  /* 0x0000000c04067227 */ /* 0x000fc600078e00ff */
[----:B------:R-:W-:Y:S01]  /*34e0*/  ISETP.GT.U32.AND P5, PT, R2, R8, PT ;  /* 0x000000080200720c */ /* 0x000fe20003fa4070 */
[----:B------:R-:W-:-:S04]  /*34f0*/  IMAD.HI.U32 R9, R4, R11, RZ ;  /* 0x0000000b04097227 */ /* 0x000fc800078e00ff */
[----:B------:R-:W-:Y:S01]  /*3500*/  IMAD.MOV.U32 R13, RZ, RZ, R7 ;  /* 0x000000ffff0d7224 */ /* 0x000fe200078e0007 */
[----:B------:R-:W-:Y:S01]  /*3510*/  IABS R7, R245 ;  /* 0x000000f500077213 */ /* 0x000fe20000000000 */
[----:B------:R-:W-:Y:S02]  /*3520*/  IMAD.MOV R6, RZ, RZ, -R6 ;  /* 0x000000ffff067224 */ /* 0x000fe400078e0a06 */
[--C-:B------:R-:W-:Y:S02]  /*3530*/  @!P3 IMAD.IADD R0, R0, 0x1, -R2.reuse ;  /* 0x000000010000b824 */ /* 0x100fe400078e0a02 */
[----:B------:R-:W-:Y:S02]  /*3540*/  @!P2 IMAD.IADD R5, R5, 0x1, -R2 ;  /* 0x000000010505a824 */ /* 0x000fe400078e0a02 */
[----:B------:R-:W-:Y:S02]  /*3550*/  IMAD.MOV R9, RZ, RZ, -R9 ;  /* 0x000000ffff097224 */ /* 0x000fe400078e0a09 */
[C---:B------:R-:W-:Y:S01]  /*3560*/  IMAD R6, R2.reuse, R6, R12 ;  /* 0x0000000602067224 */ /* 0x040fe200078e020c */
[----:B------:R-:W-:Y:S01]  /*3570*/  ISETP.GT.U32.AND P2, PT, R2, R5, PT ;  /* 0x000000050200720c */ /* 0x000fe20003f44070 */
[----:B------:R-:W-:-:S02]  /*3580*/  IMAD.MOV.U32 R10, RZ, RZ, R0 ;  /* 0x000000ffff0a7224 */ /* 0x000fc400078e0000 */
[----:B------:R-:W-:Y:S02]  /*3590*/  IMAD R9, R2, R9, R11 ;  /* 0x0000000902097224 */ /* 0x000fe400078e020b */
[----:B------:R-:W-:-:S03]  /*35a0*/  IMAD.HI.U32 R11, R4, R7, RZ ;  /* 0x00000007040b7227 */ /* 0x000fc600078e00ff */
[C---:B------:R-:W-:Y:S01]  /*35b0*/  ISETP.GT.U32.AND P3, PT, R2.reuse, R9, PT ;  /* 0x000000090200720c */ /* 0x040fe20003f64070 */
[----:B------:R-:W-:Y:S01]  /*35c0*/  @!P1 IMAD.MOV R10, RZ, RZ, -R10 ;  /* 0x000000ffff0a9224 */ /* 0x000fe200078e0a0a */
[----:B------:R-:W-:Y:S01]  /*35d0*/  ISETP.GT.U32.AND P1, PT, R2, R6, PT ;  /* 0x000000060200720c */ /* 0x000fe20003f24070 */
[--C-:B------:R-:W-:Y:S02]  /*35e0*/  @!P5 IMAD.IADD R8, R8, 0x1, -R2.reuse ;  /* 0x000000010808d824 */ /* 0x100fe400078e0a02 */
[----:B------:R-:W-:Y:S02]  /*35f0*/  IMAD.MOV R11, RZ, RZ, -R11 ;  /* 0x000000ffff0b7224 */ /* 0x000fe400078e0a0b */
[--C-:B------:R-:W-:Y:S01]  /*3600*/  @!P2 IMAD.IADD R5, R5, 0x1, -R2.reuse ;  /* 0x000000010505a824 */ /* 0x100fe200078e0a02 */
[C---:B------:R-:W-:Y:S01]  /*3610*/  ISETP.GT.U32.AND P5, PT, R2.reuse, R8, PT ;  /* 0x000000080200720c */ /* 0x040fe20003fa4070 */
[C---:B------:R-:W-:Y:S02]  /*3620*/  IMAD R7, R2.reuse, R11, R7 ;  /* 0x0000000b02077224 */ /* 0x040fe400078e0207 */
[----:B------:R-:W-:Y:S01]  /*3630*/  @!P6 IMAD.MOV R13, RZ, RZ, -R13 ;  /* 0x000000ffff0de224 */ /* 0x000fe200078e0a0d */
[----:B------:R-:W-:Y:S01]  /*3640*/  ISETP.GE.AND P6, PT, R247, RZ, PT ;  /* 0x000000fff700720c */ /* 0x000fe20003fc6270 */
[C---:B------:R-:W-:Y:S01]  /*3650*/  VIADD R246, R3.reuse, 0x1f7 ;  /* 0x000001f703f67836 */ /* 0x040fe20000000000 */
[----:B------:R-:W-:Y:S01]  /*3660*/  ISETP.GT.U32.AND P2, PT, R2, R7, PT ;  /* 0x000000070200720c */ /* 0x000fe20003f44070 */
[--C-:B------:R-:W-:Y:S01]  /*3670*/  @!P1 IMAD.IADD R6, R6, 0x1, -R2.reuse ;  /* 0x0000000106069824 */ /* 0x100fe200078e0a02 */
[----:B------:R-:W-:Y:S01]  /*3680*/  STL [R1+0x71c], R13 ;  /* 0x00071c0d01007387 */ /* 0x000fe20000100800 */
[----:B------:R-:W-:Y:S01]  /*3690*/  VIADD R247, R3, 0x1f6 ;  /* 0x000001f603f77836 */ /* 0x000fe20000000000 */
[----:B------:R-:W-:Y:S01]  /*36a0*/  IABS R0, R246 ;  /* 0x000000f600007213 */ /* 0x000fe20000000000 */
[----:B------:R-:W-:Y:S01]  /*36b0*/  IMAD.MOV.U32 R12, RZ, RZ, R5 ;  /* 0x000000ffff0c7224 */ /* 0x000fe200078e0005 */
[----:B------:R0:W-:Y:S01]  /*36c0*/  STL [R1+0x718], R10 ;  /* 0x0007180a01007387 */ /* 0x0001e20000100800 */
[----:B------:R-:W-:Y:S01]  /*36d0*/  ISETP.GT.U32.AND P1, PT, R2, R6, PT ;  /* 0x000000060200720c */ /* 0x000fe20003f24070 */
[----:B------:R-:W-:Y:S01]  /*36e0*/  @!P5 IMAD.IADD R8, R8, 0x1, -R2 ;  /* 0x000000010808d824 */ /* 0x000fe200078e0a02 */
[----:B------:R-:W-:Y:S01]  /*36f0*/  ISETP.GE.AND P5, PT, R244, RZ, PT ;  /* 0x000000fff400720c */ /* 0x000fe20003fa6270 */
[----:B------:R-:W-:Y:S01]  /*3700*/  @!P0 IMAD.MOV R12, RZ, RZ, -R12 ;  /* 0x000000ffff0c8224 */ /* 0x000fe200078e0a0c */
[----:B------:R-:W-:Y:S01]  /*3710*/  ISETP.GE.AND P0, PT, R246, RZ, PT ;  /* 0x000000fff600720c */ /* 0x000fe20003f06270 */
[----:B------:R-:W-:Y:S01]  /*3720*/  IMAD.HI.U32 R11, R4, R0, RZ ;  /* 0x00000000040b7227 */ /* 0x000fe200078e00ff */
[----:B0-----:R-:W-:-:S03]  /*3730*/  IABS R10, R247 ;  /* 0x000000f7000a7213 */ /* 0x001fc60000000000 */
[----:B------:R-:W-:Y:S02]  /*3740*/  IMAD.MOV.U32 R13, RZ, RZ, R8 ;  /* 0x000000ffff0d7224 */ /* 0x000fe400078e0008 */
[----:B------:R-:W-:Y:S02]  /*3750*/  VIADD R246, R3, 0x1f5 ;  /* 0x000001f503f67836 */ /* 0x000fe40000000000 */
[--C-:B------:R-:W-:Y:S02]  /*3760*/  @!P2 IMAD.IADD R7, R7, 0x1, -R2.reuse ;  /* 0x000000010707a824 */ /* 0x100fe400078e0a02 */
[----:B------:R-:W-:Y:S01]  /*3770*/  @!P3 IMAD.IADD R9, R9, 0x1, -R2 ;  /* 0x000000010909b824 */ /* 0x000fe200078e0a02 */
[----:B------:R-:W-:Y:S01]  /*3780*/  IABS R5, R246 ;  /* 0x000000f600057213 */ /* 0x000fe20000000000 */
[----:B------:R-:W-:Y:S01]  /*3790*/  IMAD.HI.U32 R8, R4, R10, RZ ;  /* 0x0000000a04087227 */ /* 0x000fe200078e00ff */
[C---:B------:R-:W-:Y:S02]  /*37a0*/  ISETP.GT.U32.AND P2, PT, R2.reuse, R7, PT ;  /* 0x000000070200720c */ /* 0x040fe40003f44070 */
[----:B------:R-:W-:Y:S01]  /*37b0*/  ISETP.GT.U32.AND P3, PT, R2, R9, PT ;  /* 0x000000090200720c */ /* 0x000fe20003f64070 */
[----:B------:R-:W-:-:S02]  /*37c0*/  IMAD.MOV R11, RZ, RZ, -R11 ;  /* 0x000000ffff0b7224 */ /* 0x000fc400078e0a0b */
[----:B------:R-:W-:Y:S01]  /*37d0*/  @!P4 IMAD.MOV R13, RZ, RZ, -R13 ;  /* 0x000000ffff0dc224 */ /* 0x000fe200078e0a0d */
[----:B------:R-:W-:Y:S01]  /*37e0*/  ISETP.GE.AND P4, PT, R245, RZ, PT ;  /* 0x000000fff500720c */ /* 0x000fe20003f86270 */
[----:B------:R-:W-:Y:S02]  /*37f0*/  IMAD.MOV R8, RZ, RZ, -R8 ;  /* 0x000000ffff087224 */ /* 0x000fe400078e0a08 */
[----:B------:R-:W-:Y:S01]  /*3800*/  IMAD R0, R2, R11, R0 ;  /* 0x0000000b02007224 */ /* 0x000fe200078e0200 */
[----:B------:R-:W-:Y:S01]  /*3810*/  STL [R1+0x714], R13 ;  /* 0x0007140d01007387 */ /* 0x000fe20000100800 */
[----:B------:R-:W-:Y:S02]  /*3820*/  @!P1 IMAD.IADD R6, R6, 0x1, -R2 ;  /* 0x0000000106069824 */ /* 0x000fe400078e0a02 */
[----:B------:R-:W-:Y:S01]  /*3830*/  IMAD R8, R2, R8, R10 ;  /* 0x0000000802087224 */ /* 0x000fe200078e020a */
[----:B------:R0:W-:Y:S01]  /*3840*/  STL [R1+0x710], R12 ;  /* 0x0007100c01007387 */ /* 0x0001e20000100800 */
[----:B------:R-:W-:Y:S01]  /*3850*/  IMAD.HI.U32 R10, R4, R5, RZ ;  /* 0x00000005040a7227 */ /* 0x000fe200078e00ff */
[----:B------:R-:W-:-:S03]  /*3860*/  ISETP.GT.U32.AND P1, PT, R2, R0, PT ;  /* 0x000000000200720c */ /* 0x000fc60003f24070 */
[----:B------:R-:W-:Y:S02]  /*3870*/  IMAD.MOV R10, RZ, RZ, -R10 ;  /* 0x000000ffff0a7224 */ /* 0x000fe400078e0a0a */
[----:B------:R-:W-:Y:S02]  /*3880*/  @!P2 IMAD.IADD R7, R7, 0x1, -R2 ;  /* 0x000000010707a824 */ /* 0x000fe400078e0a02 */
[C---:B------:R-:W-:Y:S02]  /*3890*/  IMAD R5, R2.reuse, R10, R5 ;  /* 0x0000000a02057224 */ /* 0x040fe400078e0205 */
[----:B0-----:R-:W-:Y:S02]  /*38a0*/  IMAD.MOV.U32 R12, RZ, RZ, R6 ;  /* 0x000000ffff0c7224 */ /* 0x001fe400078e0006 */
[----:B------:R-:W-:Y:S01]  /*38b0*/  @!P3 IMAD.IADD R9, R9, 0x1, -R2 ;  /* 0x000000010909b824 */ /* 0x000fe200078e0a02 */
[----:B------:R-:W-:Y:S01]  /*38c0*/  ISETP.GE.AND P3, PT, R247, RZ, PT ;  /* 0x000000fff700720c */ /* 0x000fe20003f66270 */
[----:B------:R-:W-:Y:S01]  /*38d0*/  @!P5 IMAD.MOV R12, RZ, RZ, -R12 ;  /* 0x000000ffff0cd224 */ /* 0x000fe200078e0a0c */
[C---:B------:R-:W-:Y:S01]  /*38e0*/  ISETP.GT.U32.AND P5, PT, R2.reuse, R8, PT ;  /* 0x000000080200720c */ /* 0x040fe20003fa4070 */
[----:B------:R-:W-:Y:S01]  /*38f0*/  @!P4 IMAD.MOV R7, RZ, RZ, -R7 ;  /* 0x000000ffff07c224 */ /* 0x000fe200078e0a07 */
[----:B------:R-:W-:Y:S01]  /*3900*/  ISETP.GT.U32.AND P4, PT, R2, R5, PT ;  /* 0x000000050200720c */ /* 0x000fe20003f84070 */
[----:B------:R-:W-:Y:S01]  /*3910*/  @!P6 IMAD.MOV R9, RZ, RZ, -R9 ;  /* 0x000000ffff09e224 */ /* 0x000fe200078e0a09 */
[----:B------:R-:W-:Y:S01]  /*3920*/  ISETP.GE.AND P6, PT, R246, RZ, PT ;  /* 0x000000fff600720c */ /* 0x000fe20003fc6270 */
[----:B------:R-:W-:-:S02]  /*3930*/  VIADD R247, R3, 0x1f4 ;  /* 0x000001f403f77836 */ /* 0x000fc40000000000 */
[--C-:B------:R-:W-:Y:S01]  /*3940*/  @!P1 IMAD.IADD R0, R0, 0x1, -R2.reuse ;  /* 0x0000000100009824 */ /* 0x100fe200078e0a02 */
[----:B------:R0:W-:Y:S01]  /*3950*/  STL [R1+0x708], R9 ;  /* 0x0007080901007387 */ /* 0x0001e20000100800 */
[----:B------:R-:W-:Y:S01]  /*3960*/  VIADD R245, R3, 0x1f1 ;  /* 0x000001f103f57836 */ /* 0x000fe20000000000 */
[----:B------:R-:W-:Y:S01]  /*3970*/  ISETP.GE.AND P2, PT, R247, RZ, PT ;  /* 0x000000fff700720c */ /* 0x000fe20003f46270 */
[----:B------:R-:W-:Y:S01]  /*3980*/  VIADD R244, R3, 0x1f3 ;  /* 0x000001f303f47836 */ /* 0x000fe20000000000 */
[----:B------:R-:W-:Y:S01]  /*3990*/  ISETP.GT.U32.AND P1, PT, R2, R0, PT ;  /* 0x000000000200720c */ /* 0x000fe20003f24070 */
[--C-:B------:R-:W-:Y:S01]  /*39a0*/  @!P5 IMAD.IADD R8, R8, 0x1, -R2.reuse ;  /* 0x000000010808d824 */ /* 0x100fe200078e0a02 */
[----:B------:R1:W-:Y:S01]  /*39b0*/  STL [R1+0x704], R12 ;  /* 0x0007040c01007387 */ /* 0x0003e20000100800 */
[----:B------:R-:W-:Y:S01]  /*39c0*/  @!P4 IMAD.IADD R5, R5, 0x1, -R2 ;  /* 0x000000010505c824 */ /* 0x000fe200078e0a02 */
[----:B------:R-:W-:Y:S01]  /*39d0*/  IABS R6, R244 ;  /* 0x000000f400067213 */ /* 0x000fe20000000000 */
[C---:B------:R-:W-:Y:S01]  /*39e0*/  VIADD R246, R3.reuse, 0x1f0 ;  /* 0x000001f003f67836 */ /* 0x040fe20000000000 */
[----:B0-----:R-:W-:Y:S01]  /*39f0*/  IABS R9, R247 ;  /* 0x000000f700097213 */ /* 0x001fe20000000000 */
[----:B------:R-:W-:Y:S01]  /*3a00*/  VIADD R247, R3, 0x1f2 ;  /* 0x000001f203f77836 */ /* 0x000fe20000000000 */
[C---:B------:R-:W-:Y:S01]  /*3a10*/  ISETP.GT.U32.AND P5, PT, R2.reuse, R8, PT ;  /* 0x000000080200720c */ /* 0x040fe20003fa4070 */
[----:B------:R0:W-:Y:S01]  /*3a20*/  STL [R1+0x6f4], R7 ;  /* 0x0006f40701007387 */ /* 0x0001e20000100800 */
[----:B------:R-:W-:Y:S01]  /*3a30*/  ISETP.GT.U32.AND P4, PT, R2, R5, PT ;  /* 0x000000050200720c */ /* 0x000fe20003f84070 */
[----:B------:R-:W-:Y:S01]  /*3a40*/  IMAD.HI.U32 R11, R4, R6, RZ ;  /* 0x00000006040b7227 */ /* 0x000fe200078e00ff */
[----:B------:R-:W-:-:S03]  /*3a50*/  IABS R10, R247 ;  /* 0x000000f7000a7213 */ /* 0x000fc60000000000 */
[----:B-1----:R-:W-:-:S04]  /*3a60*/  IMAD.HI.U32 R12, R4, R9, RZ ;  /* 0x00000009040c7227 */ /* 0x002fc800078e00ff */
[----:B------:R-:W-:Y:S01]  /*3a70*/  IMAD.MOV R12, RZ, RZ, -R12 ;  /* 0x000000ffff0c7224 */ /* 0x000fe200078e0a0c */
[----:B0-----:R-:W-:Y:S01]  /*3a80*/  IABS R7, R245 ;  /* 0x000000f500077213 */ /* 0x001fe20000000000 */
[----:B------:R-:W-:Y:S02]  /*3a90*/  @!P1 IMAD.IADD R0, R0, 0x1, -R2 ;  /* 0x0000000100009824 */ /* 0x000fe400078e0a02 */
[----:B------:R-:W-:Y:S02]  /*3aa0*/  IMAD R9, R2, R12, R9 ;  /* 0x0000000c02097224 */ /* 0x000fe400078e0209 */
[----:B------:R-:W-:-:S03]  /*3ab0*/  IMAD.HI.U32 R12, R4, R10, RZ ;  /* 0x0000000a040c7227 */ /* 0x000fc600078e00ff */
[----:B------:R-:W-:Y:S01]  /*3ac0*/  ISETP.GT.U32.AND P1, PT, R2, R9, PT ;  /* 0x000000090200720c */ /* 0x000fe20003f24070 */
[----:B------:R-:W-:Y:S02]  /*3ad0*/  IMAD.MOV.U32 R13, RZ, RZ, R0 ;  /* 0x000000ffff0d7224 */ /* 0x000fe400078e0000 */
[----:B------:R-:W-:Y:S02]  /*3ae0*/  @!P5 IMAD.IADD R8, R8, 0x1, -R2 ;  /* 0x000000010808d824 */ /* 0x000fe400078e0a02 */
[----:B------:R-:W-:Y:S02]  /*3af0*/  IMAD.MOV R12, RZ, RZ, -R12 ;  /* 0x000000ffff0c7224 */ /* 0x000fe400078e0a0c */
[----:B------:R-:W-:-:S04]  /*3b00*/  IMAD.HI.U32 R0, R4, R7, RZ ;  /* 0x0000000704007227 */ /* 0x000fc800078e00ff */
[----:B------:R-:W-:Y:S01]  /*3b10*/  @!P0 IMAD.MOV R13, RZ, RZ, -R13 ;  /* 0x000000ffff0d8224 */ /* 0x000fe200078e0a0d */
[----:B------:R-:W-:Y:S01]  /*3b20*/  ISETP.GE.AND P0, PT, R244, RZ, PT ;  /* 0x000000fff400720c */ /* 0x000fe20003f06270 */
[----:B------:R-:W-:Y:S02]  /*3b30*/  @!P3 IMAD.MOV R8, RZ, RZ, -R8 ;  /* 0x000000ffff08b224 */ /* 0x000fe400078e0a08 */
[C---:B------:R-:W-:Y:S01]  /*3b40*/  IMAD R10, R2.reuse, R12, R10 ;  /* 0x0000000c020a7224 */ /* 0x040fe200078e020a */
[----:B------:R-:W-:Y:S01]  /*3b50*/  STL [R1+0x6ec], R13 ;  /* 0x0006ec0d01007387 */ /* 0x000fe20000100800 */
[----:B------:R-:W-:Y:S02]  /*3b60*/  IMAD.MOV R0, RZ, RZ, -R0 ;  /* 0x000000ffff007224 */ /* 0x000fe400078e0a00 */
[--C-:B------:R-:W-:Y:S01]  /*3b70*/  @!P4 IMAD.IADD R5, R5, 0x1, -R2.reuse ;  /* 0x000000010505c824 */ /* 0x100fe200078e0a02 */
[----:B------:R0:W-:Y:S01]  /*3b80*/  STL [R1+0x6e0], R8 ;  /* 0x0006e00801007387 */ /* 0x0001e20000100800 */
[C---:B------:R-:W-:Y:S01]  /*3b90*/  IMAD R0, R2.reuse, R0, R7 ;  /* 0x0000000002007224 */ /* 0x040fe200078e0207 */
[----:B------:R-:W-:Y:S01]  /*3ba0*/  ISETP.GT.U32.AND P4, PT, R2, R10, PT ;  /* 0x0000000a0200720c */ /* 0x000fe20003f84070 */
[----:B------:R-:W-:Y:S01]  /*3bb0*/  @!P1 IMAD.IADD R9, R9, 0x1, -R2 ;  /* 0x0000000109099824 */ /* 0x000fe200078e0a02 */
[----:B------:R-:W-:Y:S01]  /*3bc0*/  ISETP.GE.AND P1, PT, R247, RZ, PT ;  /* 0x000000fff700720c */ /* 0x000fe20003f26270 */
[----:B------:R-:W-:-:S02]  /*3bd0*/  IMAD.MOV R11, RZ, RZ, -R11 ;  /* 0x000000ffff0b7224 */ /* 0x000fc400078e0a0b */
[C---:B------:R-:W-:Y:S01]  /*3be0*/  VIADD R247, R3.reuse, 0x1ef ;  /* 0x000001ef03f77836 */ /* 0x040fe20000000000 */
[C---:B------:R-:W-:Y:S01]  /*3bf0*/  ISETP.GT.U32.AND P3, PT, R2.reuse, R9, PT ;  /* 0x000000090200720c */ /* 0x040fe20003f64070 */
[C---:B------:R-:W-:Y:S01]  /*3c00*/  IMAD R6, R2.reuse, R11, R6 ;  /* 0x0000000b02067224 */ /* 0x040fe200078e0206 */
[----:B------:R-:W-:Y:S01]  /*3c10*/  IABS R11, R246 ;  /* 0x000000f6000b7213 */ /* 0x000fe20000000000 */
[----:B0-----:R-:W-:Y:S01]  /*3c20*/  IMAD.MOV.U32 R8, RZ, RZ, R5 ;  /* 0x000000ffff087224 */ /* 0x001fe200078e0005 */
[----:B------:R-:W-:Y:S01]  /*3c30*/  IABS R7, R247 ;  /* 0x000000f700077213 */ /* 0x000fe20000000000 */
[----:B------:R-:W-:Y:S01]  /*3c40*/  VIADD R244, R3, 0x1ed ;  /* 0x000001ed03f47836 */ /* 0x000fe20000000000 */
[C---:B------:R-:W-:Y:S01]  /*3c50*/  ISETP.GT.U32.AND P5, PT, R2.reuse, R6, PT ;  /* 0x000000060200720c */ /* 0x040fe20003fa4070 */
[----:B------:R-:W-:Y:S01]  /*3c60*/  @!P6 IMAD.MOV R8, RZ, RZ, -R8 ;  /* 0x000000ffff08e224 */ /* 0x000fe200078e0a08 */
[----:B------:R-:W-:Y:S01]  /*3c70*/  ISETP.GT.U32.AND P6, PT, R2, R0, PT ;  /* 0x000000000200720c */ /* 0x000fe20003fc4070 */
[----:B------:R-:W-:Y:S01]  /*3c80*/  @!P4 IMAD.IADD R10, R10, 0x1, -R2 ;  /* 0x000000010a0ac824 */ /* 0x000fe200078e0a02 */
[----:B------:R-:W-:Y:S01]  /*3c90*/  IABS R5, R239 ;  /* 0x000000ef00057213 */ /* 0x000fe20000000000 */
[----:B------:R-:W-:Y:S01]  /*3ca0*/  IMAD.HI.U32 R13, R4, R11, RZ ;  /* 0x0000000b040d7227 */ /* 0x000fe200078e00ff */
[----:B------:R0:W-:Y:S01]  /*3cb0*/  STL [R1+0x6d8], R8 ;  /* 0x0006d80801007387 */ /* 0x0001e20000100800 */
[----:B------:R-:W-:-:S02]  /*3cc0*/  ISETP.GE.AND P4, PT, R246, RZ, PT ;  /* 0x000000fff600720c */ /* 0x000fc40003f86270 */
[----:B------:R-:W-:Y:S02]  /*3cd0*/  @!P3 IMAD.IADD R9, R9, 0x1, -R2 ;  /* 0x000000010909b824 */ /* 0x000fe400078e0a02 */
[----:B------:R-:W-:-:S04]  /*3ce0*/  IMAD.HI.U32 R12, R4, R7, RZ ;  /* 0x00000007040c7227 */ /* 0x000fc800078e00ff */
[----:B------:R-:W-:Y:S01]  /*3cf0*/  @!P6 IMAD.IADD R0, R0, 0x1, -R2 ;  /* 0x000000010000e824 */ /* 0x000fe200078e0a02 */
[C---:B------:R-:W-:Y:S01]  /*3d00*/  ISETP.GT.U32.AND P6, PT, R2.reuse, R10, PT ;  /* 0x0000000a0200720c */ /* 0x040fe20003fc4070 */
[----:B------:R-:W-:Y:S02]  /*3d10*/  IMAD.MOV R13, RZ, RZ, -R13 ;  /* 0x000000ffff0d7224 */ /* 0x000fe400078e0a0d */
[----:B------:R-:W-:Y:S02]  /*3d20*/  IMAD.MOV R12, RZ, RZ, -R12 ;  /* 0x000000ffff0c7224 */ /* 0x000fe400078e0a0c */
[----:B------:R-:W-:Y:S01]  /*3d30*/  @!P2 IMAD.MOV R9, RZ, RZ, -R9 ;  /* 0x000000ffff09a224 */ /* 0x000fe200078e0a09 */
[----:B------:R-:W-:Y:S01]  /*3d40*/  ISETP.GT.U32.AND P2, PT, R2, R0, PT ;  /* 0x000000000200720c */ /* 0x000fe20003f44070 */
[----:B0-----:R-:W-:-:S03]  /*3d50*/  IMAD.HI.U32 R8, R4, R5, RZ ;  /* 0x0000000504087227 */ /* 0x001fc600078e00ff */
[----:B------:R0:W-:Y:S01]  /*3d60*/  STL [R1+0x6d4], R9 ;  /* 0x0006d40901007387 */ /* 0x0001e20000100800 */
[C---:B------:R-:W-:Y:S01]  /*3d70*/  IMAD R11, R2.reuse, R13, R11 ;  /* 0x0000000d020b7224 */ /* 0x040fe200078e020b */
[----:B------:R-:W-:Y:S01]  /*3d80*/  IABS R13, R244 ;  /* 0x000000f4000d7213 */ /* 0x000fe20000000000 */
[----:B------:R-:W-:Y:S02]  /*3d90*/  IMAD R7, R2, R12, R7 ;  /* 0x0000000c02077224 */ /* 0x000fe400078e0207 */
[----:B------:R-:W-:Y:S01]  /*3da0*/  @!P5 IMAD.IADD R6, R6, 0x1, -R2 ;  /* 0x000000010606d824 */ /* 0x000fe200078e0a02 */
[----:B------:R-:W-:Y:S01]  /*3db0*/  ISETP.GT.U32.AND P3, PT, R2, R11, PT ;  /* 0x0000000b0200720c */ /* 0x000fe20003f64070 */
[----:B------:R-:W-:Y:S02]  /*3dc0*/  IMAD.MOV R8, RZ, RZ, -R8 ;  /* 0x000000ffff087224 */ /* 0x000fe400078e0a08 */
[----:B------:R-:W-:Y:S01]  /*3dd0*/  @!P6 IMAD.IADD R10, R10, 0x1, -R2 ;  /* 0x000000010a0ae824 */ /* 0x000fe200078e0a02 */
[C---:B------:R-:W-:Y:S01]  /*3de0*/  ISETP.GT.U32.AND P6, PT, R2.reuse, R7, PT ;  /* 0x000000070200720c */ /* 0x040fe20003fc4070 */
[C---:B------:R-:W-:Y:S01]  /*3df0*/  IMAD R5, R2.reuse, R8, R5 ;  /* 0x0000000802057224 */ /* 0x040fe200078e0205 */
[----:B------:R-:W-:Y:S01]  /*3e00*/  ISETP.GT.U32.AND P5, PT, R2, R6, PT ;  /* 0x000000060200720c */ /* 0x000fe20003fa4070 */
[----:B0-----:R-:W-:-:S04]  /*3e10*/  IMAD.HI.U32 R9, R4, R13, RZ ;  /* 0x0000000d04097227 */ /* 0x001fc800078e00ff */
[----:B------:R-:W-:Y:S02]  /*3e20*/  IMAD.MOV R9, RZ, RZ, -R9 ;  /* 0x000000ffff097224 */ /* 0x000fe400078e0a09 */
[--C-:B------:R-:W-:Y:S01]  /*3e30*/  @!P2 IMAD.IADD R0, R0, 0x1, -R2.reuse ;  /* 0x000000010000a824 */ /* 0x100fe200078e0a02 */
[C---:B------:R-:W-:Y:S01]  /*3e40*/  ISETP.GT.U32.AND P2, PT, R2.reuse, R5, PT ;  /* 0x000000050200720c */ /* 0x040fe20003f44070 */
[----:B------:R-:W-:Y:S02]  /*3e50*/  IMAD R13, R2, R9, R13 ;  /* 0x00000009020d7224 */ /* 0x000fe400078e020d */
[--C-:B------:R-:W-:Y:S02]  /*3e60*/  @!P6 IMAD.IADD R7, R7, 0x1, -R2.reuse ;  /* 0x000000010707e824 */ /* 0x100fe400078e0a02 */
[----:B------:R-:W-:Y:S01]  /*3e70*/  @!P5 IMAD.IADD R6, R6, 0x1, -R2 ;  /* 0x000000010606d824 */ /* 0x000fe200078e0a02 */
[----:B------:R-:W-:Y:S01]  /*3e80*/  ISETP.GT.U32.AND P6, PT, R2, R13, PT ;  /* 0x0000000d0200720c */ /* 0x000fe20003fc4070 */
[----:B------:R-:W-:Y:S01]  /*3e90*/  VIADD R246, R3, 0x1eb ;  /* 0x000001eb03f67836 */ /* 0x000fe20000000000 */
[----:B------:R-:W-:Y:S01]  /*3ea0*/  ISETP.GE.AND P5, PT, R245, RZ, PT ;  /* 0x000000fff500720c */ /* 0x000fe20003fa6270 */
[----:B------:R-:W-:-:S02]  /*3eb0*/  @!P0 IMAD.MOV R6, RZ, RZ, -R6 ;  /* 0x000000ffff068224 */ /* 0x000fc400078e0a06 */
[--C-:B------:R-:W-:Y:S01]  /*3ec0*/  @!P3 IMAD.IADD R11, R11, 0x1, -R2.reuse ;  /* 0x000000010b0bb824 */ /* 0x100fe200078e0a02 */
[----:B------:R-:W-:Y:S01]  /*3ed0*/  ISETP.GE.AND P3, PT, R247, RZ, PT ;  /* 0x000000fff700720c */ /* 0x000fe20003f66270 */
[----:B------:R-:W-:Y:S01]  /*3ee0*/  @!P2 IMAD.IADD R5, R5, 0x1, -R2 ;  /* 0x000000010505a824 */ /* 0x000fe200078e0a02 */
[C---:B------:R-:W-:Y:S01]  /*3ef0*/  ISETP.GT.U32.AND P2, PT, R2.reuse, R7, PT ;  /* 0x000000070200720c */ /* 0x040fe20003f44070 */
[----:B------:R-:W-:Y:S01]  /*3f00*/  @!P1 IMAD.MOV R10, RZ, RZ, -R10 ;  /* 0x000000ffff0a9224 */ /* 0x000fe200078e0a0a */
[----:B------:R0:W-:Y:S01]  /*3f10*/  STL [R1+0x6d0], R6 ;  /* 0x0006d00601007387 */ /* 0x0001e20000100800 */
[----:B------:R-:W-:Y:S01]  /*3f20*/  VIADD R247, R3, 0x1ea ;  /* 0x000001ea03f77836 */ /* 0x000fe20000000000 */
[C---:B------:R-:W-:Y:S01]  /*3f30*/  ISETP.GT.U32.AND P0, PT, R2.reuse, R11, PT ;  /* 0x0000000b0200720c */ /* 0x040fe20003f04070 */
[----:B------:R-:W-:Y:S01]  /*3f40*/  @!P6 IMAD.IADD R13, R13, 0x1, -R2 ;  /* 0x000000010d0de824 */ /* 0x000fe200078e0a02 */
[----:B------:R1:W-:Y:S01]  /*3f50*/  STL [R1+0x6cc], R10 ;  /* 0x0006cc0a01007387 */ /* 0x0003e20000100800 */
[C---:B------:R-:W-:Y:S01]  /*3f60*/  VIADD R245, R3.reuse, 0x1ec ;  /* 0x000001ec03f57836 */ /* 0x040fe20000000000 */
[----:B------:R-:W-:Y:S01]  /*3f70*/  IABS R9, R247 ;  /* 0x000000f700097213 */ /* 0x000fe20000000000 */
[----:B------:R-:W-:Y:S01]  /*3f80*/  VIADD R248, R3, 0x10 ;  /* 0x0000001003f87836 */ /* 0x000fe20000000000 */
[----:B------:R-:W-:-:S02]  /*3f90*/  ISETP.GT.U32.AND P6, PT, R2, R13, PT ;  /* 0x0000000d0200720c */ /* 0x000fc40003fc4070 */
[----:B0-----:R-:W-:Y:S01]  /*3fa0*/  IABS R6, R246 ;  /* 0x000000f600067213 */ /* 0x001fe20000000000 */
[----:B------:R-:W-:Y:S01]  /*3fb0*/  @!P2 IMAD.IADD R7, R7, 0x1, -R2 ;  /* 0x000000010707a824 */ /* 0x000fe200078e0a02 */
[----:B------:R-:W-:Y:S01]  /*3fc0*/  IABS R8, R245 ;  /* 0x000000f500087213 */ /* 0x000fe20000000000 */
[----:B-1----:R-:W-:Y:S01]  /*3fd0*/  IMAD.MOV.U32 R10, RZ, RZ, R0 ;  /* 0x000000ffff0a7224 */ /* 0x002fe200078e0000 */
[----:B------:R-:W-:Y:S01]  /*3fe0*/  ISETP.GE.AND P1, PT, R244, RZ, PT ;  /* 0x000000fff400720c */ /* 0x000fe20003f26270 */
[----:B------:R-:W-:Y:S01]  /*3ff0*/  IMAD.HI.U32 R14, R4, R6, RZ ;  /* 0x00000006040e7227 */ /* 0x000fe200078e00ff */
[----:B------:R-:W-:-:S03]  /*4000*/  IABS R169, R248 ;  /* 0x000000f800a97213 */ /* 0x000fc60000000000 */
[----:B------:R-:W-:Y:S01]  /*4010*/  @!P5 IMAD.MOV R10, RZ, RZ, -R10 ;  /* 0x000000ffff0ad224 */ /* 0x000fe200078e0a0a */
[----:B------:R-:W-:Y:S01]  /*4020*/  ISETP.GT.U32.AND P5, PT, R2, R5, PT ;  /* 0x000000050200720c */ /* 0x000fe20003fa4070 */
[----:B------:R-:W-:Y:S02]  /*4030*/  IMAD.MOV R14, RZ, RZ, -R14 ;  /* 0x000000ffff0e7224 */ /* 0x000fe400078e0a0e */
[----:B------:R-:W-:Y:S01]  /*4040*/  IMAD.HI.U32 R0, R4, R9, RZ ;  /* 0x0000000904007227 */ /* 0x000fe200078e00ff */
[----:B------:R0:W-:Y:S03]  /*4050*/  STL [R1+0x6c4], R10 ;  /* 0x0006c40a01007387 */ /* 0x0001e60000100800 */
[----:B------:R-:W-:Y:S02]  /*4060*/  IMAD R6, R2, R14, R6 ;  /* 0x0000000e02067224 */ /* 0x000fe400078e0206 */
[----:B------:R-:W-:-:S02]  /*4070*/  IMAD.MOV R0, RZ, RZ, -R0 ;  /* 0x000000ffff007224 */ /* 0x000fc400078e0a00 */
[--C-:B------:R-:W-:Y:S02]  /*4080*/  @!P6 IMAD.IADD R13, R13, 0x1, -R2.reuse ;  /* 0x000000010d0de824 */ /* 0x100fe400078e0a02 */
[C---:B------:R-:W-:Y:S02]  /*4090*/  IMAD R0, R2.reuse, R0, R9 ;  /* 0x0000000002007224 */ /* 0x040fe400078e0209 */
[----:B0-----:R-:W-:Y:S02]  /*40a0*/  IMAD.MOV.U32 R10, RZ, RZ, R7 ;  /* 0x000000ffff0a7224 */ /* 0x001fe400078e0007 */
[----:B------:R-:W-:Y:S01]  /*40b0*/  @!P0 IMAD.IADD R11, R11, 0x1, -R2 ;  /* 0x000000010b0b8824 */ /* 0x000fe200078e0a02 */
[C---:B------:R-:W-:Y:S01]  /*40c0*/  ISETP.GT.U32.AND P6, PT, R2.reuse, R0, PT ;  /* 0x000000000200720c */ /* 0x040fe20003fc4070 */
[----:B------:R-:W-:Y:S01]  /*40d0*/  @!P3 IMAD.MOV R10, RZ, RZ, -R10 ;  /* 0x000000ffff0ab224 */ /* 0x000fe200078e0a0a */
[----:B------:R-:W-:Y:S01]  /*40e0*/  ISETP.GT.U32.AND P3, PT, R2, R6, PT ;  /* 0x000000060200720c */ /* 0x000fe20003f64070 */
[----:B------:R-:W-:Y:S01]  /*40f0*/  IMAD.HI.U32 R12, R4, R8, RZ ;  /* 0x00000008040c7227 */ /* 0x000fe200078e00ff */
[----:B------:R-:W-:-:S03]  /*4100*/  ISETP.GE.AND P0, PT, R239, RZ, PT ;  /* 0x000000ffef00720c */ /* 0x000fc60003f06270 */
[----:B------:R-:W-:Y:S01]  /*4110*/  @!P4 IMAD.MOV R11, RZ, RZ, -R11 ;  /* 0x000000ffff0bc224 */ /* 0x000fe200078e0a0b */
[----:B------:R-:W-:Y:S01]  /*4120*/  ISETP.GE.AND P4, PT, R245, RZ, PT ;  /* 0x000000fff500720c */ /* 0x000fe20003f86270 */
[----:B------:R-:W-:Y:S02]  /*4130*/  IMAD.MOV R12, RZ, RZ, -R12 ;  /* 0x000000ffff0c7224 */ /* 0x000fe400078e0a0c */
[C---:B------:R-:W-:Y:S01]  /*4140*/  VIADD R239, R3.reuse, 0x1e9 ;  /* 0x000001e903ef7836 */ /* 0x040fe20000000000 */
[----:B------:R0:W-:Y:S01]  /*4150*/  STL [R1+0x6c0], R11 ;  /* 0x0006c00b01007387 */ /* 0x0001e20000100800 */
[----:B------:R-:W-:Y:S02]  /*4160*/  VIADD R244, R3, 0x1e8 ;  /* 0x000001e803f47836 */ /* 0x000fe40000000000 */
[----:B------:R-:W-:Y:S01]  /*4170*/  IMAD R12, R2, R12, R8 ;  /* 0x0000000c020c7224 */ /* 0x000fe200078e0208 */
[----:B------:R-:W-:Y:S01]  /*4180*/  IABS R8, R239 ;  /* 0x000000ef00087213 */ /* 0x000fe20000000000 */
[--C-:B------:R-:W-:Y:S01]  /*4190*/  @!P3 IMAD.IADD R6, R6, 0x1, -R2.reuse ;  /* 0x000000010606b824 */ /* 0x100fe200078e0a02 */
[----:B------:R-:W-:Y:S01]  /*41a0*/  STL [R1+0x6bc], R10 ;  /* 0x0006bc0a01007387 */ /* 0x000fe20000100800 */
[--C-:B------:R-:W-:Y:S01]  /*41b0*/  @!P5 IMAD.IADD R5, R5, 0x1, -R2.reuse ;  /* 0x000000010505d824 */ /* 0x100fe200078e0a02 */
[----:B------:R-:W-:Y:S01]  /*41c0*/  ISETP.GT.U32.AND P2, PT, R2, R12, PT ;  /* 0x0000000c0200720c */ /* 0x000fe20003f44070 */
[----:B------:R-:W-:Y:S01]  /*41d0*/  @!P6 IMAD.IADD R0, R0, 0x1, -R2 ;  /* 0x000000010000e824 */ /* 0x000fe200078e0a02 */
[----:B0-----:R-:W-:Y:S01]  /*41e0*/  IABS R11, R244 ;  /* 0x000000f4000b7213 */ /* 0x001fe20000000000 */
[----:B------:R-:W-:Y:S01]  /*41f0*/  IMAD.MOV.U32 R14, RZ, RZ, R5 ;  /* 0x000000ffff0e7224 */ /* 0x000fe200078e0005 */
[----:B------:R-:W-:Y:S01]  /*4200*/  ISETP.GT.U32.AND P6, PT, R2, R6, PT ;  /* 0x000000060200720c */ /* 0x000fe20003fc4070 */
[----:B------:R-:W-:Y:S01]  /*4210*/  IMAD.HI.U32 R7, R4, R8, RZ ;  /* 0x0000000804077227 */ /* 0x000fe200078e00ff */
[----:B------:R-:W-:-:S03]  /*4220*/  ISETP.GE.AND P5, PT, R246, RZ, PT ;  /* 0x000000fff600720c */ /* 0x000fc60003fa6270 */
[----:B------:R-:W-:-:S04]  /*4230*/  IMAD.HI.U32 R5, R4, R11, RZ ;  /* 0x0000000b04057227 */ /* 0x000fc800078e00ff */
[----:B------:R-:W-:Y:S02]  /*4240*/  IMAD.MOV R7, RZ, RZ, -R7 ;  /* 0x000000ffff077224 */ /* 0x000fe400078e0a07 */
[C---:B------:R-:W-:Y:S02]  /*4250*/  VIADD R245, R3.reuse, 0x1e7 ;  /* 0x000001e703f57836 */ /* 0x040fe40000000000 */
[----:B------:R-:W-:Y:S02]  /*4260*/  IMAD.MOV R5, RZ, RZ, -R5 ;  /* 0x000000ffff057224 */ /* 0x000fe400078e0a05 */
[----:B------:R-:W-:Y:S01]  /*4270*/  @!P0 IMAD.MOV R14, RZ, RZ, -R14 ;  /* 0x000000ffff0e8224 */ /* 0x000fe200078e0a0e */
[C---:B------:R-:W-:Y:S01]  /*4280*/  ISETP.GT.U32.AND P0, PT, R2.reuse, R0, PT ;  /* 0x000000000200720c */ /* 0x040fe20003f04070 */
[C---:B------:R-:W-:Y:S01]  /*4290*/  IMAD R8, R2.reuse, R7, R8 ;  /* 0x0000000702087224 */ /* 0x040fe200078e0208 */
[----:B------:R-:W-:Y:S01]  /*42a0*/  IABS R7, R245 ;  /* 0x000000f500077213 */ /* 0x000fe20000000000 */
[----:B------:R-:W-:Y:S01]  /*42b0*/  @!P1 IMAD.MOV R13, RZ, RZ, -R13 ;  /* 0x000000ffff0d9224 */ /* 0x000fe200078e0a0d */
[----:B------:R-:W-:Y:S01]  /*42c0*/  STL [R1+0x6b8], R14 ;  /* 0x0006b80e01007387 */ /* 0x000fe20000100800 */
[C---:B------:R-:W-:Y:S01]  /*42d0*/  IMAD R5, R2.reuse, R5, R11 ;  /* 0x0000000502057224 */ /* 0x040fe200078e020b */
[----:B------:R-:W-:Y:S01]  /*42e0*/  ISETP.GT.U32.AND P1, PT, R2, R8, PT ;  /* 0x000000080200720c */ /* 0x000fe20003f24070 */
[--C-:B------:R-:W-:Y:S01]  /*42f0*/  @!P2 IMAD.IADD R12, R12, 0x1, -R2.reuse ;  /* 0x000000010c0ca824 */ /* 0x100fe200078e0a02 */
[----:B------:R0:W-:Y:S01]  /*4300*/  STL [R1+0x6b4], R13 ;  /* 0x0006b40d01007387 */ /* 0x0001e20000100800 */
[--C-:B------:R-:W-:Y:S01]  /*4310*/  @!P6 IMAD.IADD R6, R6, 0x1, -R2.reuse ;  /* 0x000000010606e824 */ /* 0x100fe200078e0a02 */
[C---:B------:R-:W-:Y:S01]  /*4320*/  ISETP.GT.U32.AND P6, PT, R2.reuse, R5, PT ;  /* 0x000000050200720c */ /* 0x040fe20003fc4070 */
[----:B------:R-:W-:Y:S01]  /*4330*/  VIADD R246, R3, 0x1e6 ;  /* 0x000001e603f67836 */ /* 0x000fe20000000000 */
[----:B------:R-:W-:Y:S01]  /*4340*/  ISETP.GT.U32.AND P3, PT, R2, R12, PT ;  /* 0x0000000c0200720c */ /* 0x000fe20003f64070 */
[----:B------:R-:W-:Y:S01]  /*4350*/  @!P0 IMAD.IADD R0, R0, 0x1, -R2 ;  /* 0x0000000100008824 */ /* 0x000fe200078e0a02 */
[----:B------:R-:W-:Y:S01]  /*4360*/  ISETP.GE.AND P2, PT, R247, RZ, PT ;  /* 0x000000fff700720c */ /* 0x000fe20003f46270 */
[----:B------:R-:W-:Y:S01]  /*4370*/  VIADD R247, R3, 0x1e5 ;  /* 0x000001e503f77836 */ /* 0x000fe20000000000 */
[----:B------:R-:W-:Y:S01]  /*4380*/  IABS R9, R246 ;  /* 0x000000f600097213 */ /* 0x000fe20000000000 */
[----:B------:R-:W-:Y:S01]  /*4390*/  @!P5 IMAD.MOV R6, RZ, RZ, -R6 ;  /* 0x000000ffff06d224 */ /* 0x000fe200078e0a06 */
[----:B------:R-:W-:Y:S01]  /*43a0*/  ISETP.GE.AND P0, PT, R244, RZ, PT ;  /* 0x000000fff400720c */ /* 0x000fe20003f06270 */
[----:B0-----:R-:W-:Y:S01]  /*43b0*/  IMAD.HI.U32 R13, R4, R7, RZ ;  /* 0x00000007040d7227 */ /* 0x001fe200078e00ff */
[----:B------:R-:W-:-:S03]  /*43c0*/  IABS R10, R247 ;  /* 0x000000f7000a7213 */ /* 0x000fc60000000000 */
[----:B------:R-:W-:Y:S02]  /*43d0*/  IMAD.MOV R13, RZ, RZ, -R13 ;  /* 0x000000ffff0d7224 */ /* 0x000fe400078e0a0d */
[--C-:B------:R-:W-:Y:S02]  /*43e0*/  @!P6 IMAD.IADD R5, R5, 0x1, -R2.reuse ;  /* 0x000000010505e824 */ /* 0x100fe400078e0a02 */
[----:B------:R-:W-:Y:S02]  /*43f0*/  IMAD R7, R2, R13, R7 ;  /* 0x0000000d02077224 */ /* 0x000fe400078e0207 */
[--C-:B------:R-:W-:Y:S01]  /*4400*/  @!P3 IMAD.IADD R12, R12, 0x1, -R2.reuse ;  /* 0x000000010c0cb824 */ /* 0x100fe200078e0a02 */
[----:B------:R-:W-:Y:S01]  /*4410*/  ISETP.GE.AND P3, PT, R239, RZ, PT ;  /* 0x000000ffef00720c */ /* 0x000fe20003f66270 */
[----:B------:R-:W-:Y:S01]  /*4420*/  @!P1 IMAD.IADD R8, R8, 0x1, -R2 ;  /* 0x0000000108089824 */ /* 0x000fe200078e0a02 */
[----:B------:R-:W-:Y:S01]  /*4430*/  ISETP.GT.U32.AND P6, PT, R2, R7, PT ;  /* 0x000000070200720c */ /* 0x000fe20003fc4070 */
[----:B------:R-:W-:Y:S01]  /*4440*/  @!P4 IMAD.MOV R12, RZ, RZ, -R12 ;  /* 0x000000ffff0cc224 */ /* 0x000fe200078e0a0c */
[----:B------:R-:W-:Y:S01]  /*4450*/  ISETP.GE.AND P1, PT, R245, RZ, PT ;  /* 0x000000fff500720c */ /* 0x000fe20003f26270 */
[----:B------:R-:W-:Y:S01]  /*4460*/  IMAD.HI.U32 R11, R4, R9, RZ ;  /* 0x00000009040b7227 */ /* 0x000fe200078e00ff */
[----:B------:R-:W-:-:S02]  /*4470*/  ISETP.GT.U32.AND P4, PT, R2, R8, PT ;  /* 0x000000080200720c */ /* 0x000fc40003f84070 */
[----:B------:R-:W-:Y:S01]  /*4480*/  STL [R1+0x6a4], R12 ;  /* 0x0006a40c01007387 */ /* 0x000fe20000100800 */
[----:B------:R-:W-:Y:S01]  /*4490*/  IMAD.HI.U32 R14, R4, R10, RZ ;  /* 0x0000000a040e7227 */ /* 0x000fe200078e00ff */
[----:B------:R-:W-:Y:S02]  /*44a0*/  ISETP.GT.U32.AND P5, PT, R2, R5, PT ;  /* 0x000000050200720c */ /* 0x000fe40003fa4070 */
[----:B------:R0:W-:Y:S01]  /*44b0*/  STL [R1+0x6a0], R6 ;  /* 0x0006a00601007387 */ /* 0x0001e20000100800 */
[----:B------:R-:W-:Y:S02]  /*44c0*/  VIADD R244, R3, 0x1e4 ;  /* 0x000001e403f47836 */ /* 0x000fe40000000000 */
[----:B------:R-:W-:Y:S02]  /*44d0*/  IMAD.MOV R11, RZ, RZ, -R11 ;  /* 0x000000ffff0b7224 */ /* 0x000fe400078e0a0b */
[----:B------:R-:W-:Y:S02]  /*44e0*/  IMAD.MOV R14, RZ, RZ, -R14 ;  /* 0x000000ffff0e7224 */ /* 0x000fe400078e0a0e */
[----:B------:R-:W-:-:S02]  /*44f0*/  @!P6 IMAD.IADD R7, R7, 0x1, -R2 ;  /* 0x000000010707e824 */ /* 0x000fc400078e0a02 */
[C---:B------:R-:W-:Y:S01]  /*4500*/  IMAD R9, R2.reuse, R11, R9 ;  /* 0x0000000b02097224 */ /* 0x040fe200078e0209 */
[----:B0-----:R-:W-:Y:S01]  /*4510*/  IABS R6, R244 ;  /* 0x000000f400067213 */ /* 0x001fe20000000000 */
[----:B------:R-:W-:Y:S01]  /*4520*/  IMAD.MOV.U32 R11, RZ, RZ, R0 ;  /* 0x000000ffff0b7224 */ /* 0x000fe200078e0000 */
[C---:B------:R-:W-:Y:S01]  /*4530*/  ISETP.GT.U32.AND P6, PT, R2.reuse, R7, PT ;  /* 0x000000070200720c */ /* 0x040fe20003fc4070 */
[----:B------:R-:W-:Y:S02]  /*4540*/  IMAD R10, R2, R14, R10 ;  /* 0x0000000e020a7224 */ /* 0x000fe400078e020a */
[----:B------:R-:W-:-:S04]  /*4550*/  IMAD.HI.U32 R13, R4, R6, RZ ;  /* 0x00000006040d7227 */ /* 0x000fc800078e00ff */
[----:B------:R-:W-:Y:S01]  /*4560*/  @!P2 IMAD.MOV R11, RZ, RZ, -R11 ;  /* 0x000000ffff0ba224 */ /* 0x000fe200078e0a0b */
[----:B------:R-:W-:Y:S01]  /*4570*/  ISETP.GT.U32.AND P2, PT, R2, R9, PT ;  /* 0x000000090200720c */ /* 0x000fe20003f44070 */
[----:B------:R-:W-:Y:S01]  /*4580*/  @!P4 IMAD.IADD R8, R8, 0x1, -R2 ;  /* 0x000000010808c824 */ /* 0x000fe200078e0a02 */
[C---:B------:R-:W-:Y:S01]  /*4590*/  ISETP.GT.U32.AND P4, PT, R2.reuse, R10, PT ;  /* 0x0000000a0200720c */ /* 0x040fe20003f84070 */
[C---:B------:R-:W-:Y:S01]  /*45a0*/  VIADD R239, R3.reuse, 0x1e2 ;  /* 0x000001e203ef7836 */ /* 0x040fe20000000000 */
[----:B------:R0:W-:Y:S01]  /*45b0*/  STL [R1+0x69c], R11 ;  /* 0x00069c0b01007387 */ /* 0x0001e20000100800 */
[----:B------:R-:W-:Y:S02]  /*45c0*/  IMAD.MOV R13, RZ, RZ, -R13 ;  /* 0x000000ffff0d7224 */ /* 0x000fe400078e0a0d */
[----:B------:R-:W-:Y:S01]  /*45d0*/  VIADD R245, R3, 0x1e3 ;  /* 0x000001e303f57836 */ /* 0x000fe20000000000 */
[----:B------:R-:W-:Y:S01]  /*45e0*/  IABS R12, R239 ;  /* 0x000000ef000c7213 */ /* 0x000fe20000000000 */
[----:B------:R-:W-:-:S02]  /*45f0*/  IMAD R6, R2, R13, R6 ;  /* 0x0000000d02067224 */ /* 0x000fc400078e0206 */
[----:B------:R-:W-:Y:S01]  /*4600*/  @!P6 IMAD.IADD R7, R7, 0x1, -R2 ;  /* 0x000000010707e824 */ /* 0x000fe200078e0a02 */
[----:B------:R-:W-:Y:S01]  /*4610*/  IABS R0, R245 ;  /* 0x000000f500007213 */ /* 0x000fe20000000000 */
[----:B------:R-:W-:Y:S01]  /*4620*/  IMAD.HI.U32 R13, R4, R12, RZ ;  /* 0x0000000c040d7227 */ /* 0x000fe200078e00ff */
[----:B------:R-:W-:-:S03]  /*4630*/  ISETP.GT.U32.AND P6, PT, R2, R6, PT ;  /* 0x000000060200720c */ /* 0x000fc60003fc4070 */
[--C-:B------:R-:W-:Y:S02]  /*4640*/  @!P2 IMAD.IADD R9, R9, 0x1, -R2.reuse ;  /* 0x000000010909a824 */ /* 0x100fe400078e0a02 */
[----:B------:R-:W-:Y:S01]  /*4650*/  @!P4 IMAD.IADD R10, R10, 0x1, -R2 ;  /* 0x000000010a0ac824 */ /* 0x000fe200078e0a02 */
[----:B------:R-:W-:Y:S01]  /*4660*/  ISETP.GE.AND P4, PT, R247, RZ, PT ;  /* 0x000000fff700720c */ /* 0x000fe20003f86270 */
[----:B------:R-:W-:Y:S01]  /*4670*/  IMAD.MOV R13, RZ, RZ, -R13 ;  /* 0x000000ffff0d7224 */ /* 0x000fe200078e0a0d */
[C---:B------:R-:W-:Y:S01]  /*4680*/  ISETP.GT.U32.AND P2, PT, R2.reuse, R9, PT ;  /* 0x000000090200720c */ /* 0x040fe20003f44070 */
[----:B------:R-:W-:Y:S01]  /*4690*/  @!P3 IMAD.MOV R8, RZ, RZ, -R8 ;  /* 0x000000ffff08b224 */ /* 0x000fe200078e0a08 */
[----:B------:R-:W-:Y:S01]  /*46a0*/  ISETP.GT.U32.AND P3, PT, R2, R10, PT ;  /* 0x0000000a0200720c */ /* 0x000fe20003f64070 */
[----:B0-----:R-:W-:-:S03]  /*46b0*/  IMAD.HI.U32 R11, R4, R0, RZ ;  /* 0x00000000040b7227 */ /* 0x001fc600078e00ff */
[----:B------:R0:W-:Y:S01]  /*46c0*/  STL [R1+0x694], R8 ;  /* 0x0006940801007387 */ /* 0x0001e20000100800 */
[----:B------:R-:W-:Y:S02]  /*46d0*/  IMAD R12, R2, R13, R12 ;  /* 0x0000000d020c7224 */ /* 0x000fe400078e020c */
[----:B------:R-:W-:Y:S02]  /*46e0*/  IMAD.MOV R11, RZ, RZ, -R11 ;  /* 0x000000ffff0b7224 */ /* 0x000fe400078e0a0b */
[--C-:B------:R-:W-:Y:S01]  /*46f0*/  @!P6 IMAD.IADD R6, R6, 0x1, -R2.reuse ;  /* 0x000000010606e824 */ /* 0x100fe200078e0a02 */
[----:B------:R-:W-:Y:S01]  /*4700*/  ISETP.GT.U32.AND P6, PT, R2, R12, PT ;  /* 0x0000000c0200720c */ /* 0x000fe20003fc4070 */
[----:B------:R-:W-:Y:S01]  /*4710*/  @!P5 IMAD.IADD R5, R5, 0x1, -R2 ;  /* 0x000000010505d824 */ /* 0x000fe200078e0a02 */
[----:B------:R-:W-:Y:S01]  /*4720*/  ISETP.GE.AND P5, PT, R246, RZ, PT ;  /* 0x000000fff600720c */ /* 0x000fe20003fa6270 */
[----:B------:R-:W-:Y:S02]  /*4730*/  IMAD R0, R2, R11, R0 ;  /* 0x0000000b02007224 */ /* 0x000fe400078e0200 */
[----:B------:R-:W-:-:S02]  /*4740*/  VIADD R246, R3, 0x1e1 ;  /* 0x000001e103f67836 */ /* 0x000fc40000000000 */
[--C-:B------:R-:W-:Y:S01]  /*4750*/  @!P2 IMAD.IADD R9, R9, 0x1, -R2.reuse ;  /* 0x000000010909a824 */ /* 0x100fe200078e0a02 */
[----:B------:R-:W-:Y:S01]  /*4760*/  ISETP.GT.U32.AND P2, PT, R2, R0, PT ;  /* 0x000000000200720c */ /* 0x000fe20003f44070 */
[--C-:B------:R-:W-:Y:S01]  /*4770*/  @!P3 IMAD.IADD R10, R10, 0x1, -R2.reuse ;  /* 0x000000010a0ab824 */ /* 0x100fe200078e0a02 */
[----:B------:R-:W-:Y:S01]  /*4780*/  ISETP.GE.AND P3, PT, R244, RZ, PT ;  /* 0x000000fff400720c */ /* 0x000fe20003f66270 */
[C---:B------:R-:W-:Y:S01]  /*4790*/  VIADD R247, R3.reuse, 0x1e0 ;  /* 0x000001e003f77836 */ /* 0x040fe20000000000 */
[----:B0-----:R-:W-:Y:S01]  /*47a0*/  IABS R8, R246 ;  /* 0x000000f600087213 */ /* 0x001fe20000000000 */
[----:B------:R-:W-:Y:S02]  /*47b0*/  VIADD R244, R3, 0x1df ;  /* 0x000001df03f47836 */ /* 0x000fe40000000000 */
[----:B------:R-:W-:Y:S01]  /*47c0*/  IMAD.MOV.U32 R16, RZ, RZ, R5 ;  /* 0x000000ffff107224 */ /* 0x000fe200078e0005 */
[----:B------:R-:W-:Y:S01]  /*47d0*/  IABS R11, R247 ;  /* 0x000000f7000b7213 */ /* 0x000fe20000000000 */
[----:B------:R-:W-:Y:S01]  /*47e0*/  @!P6 IMAD.IADD R12, R12, 0x1, -R2 ;  /* 0x000000010c0ce824 */ /* 0x000fe200078e0a02 */
[----:B------:R-:W-:Y:S01]  /*47f0*/  IABS R14, R244 ;  /* 0x000000f4000e7213 */ /* 0x000fe20000000000 */
[----:B------:R-:W-:-:S03]  /*4800*/  IMAD.HI.U32 R15, R4, R8, RZ ;  /* 0x00000008040f7227 */ /* 0x000fc600078e00ff */
[C---:B------:R-:W-:Y:S01]  /*4810*/  ISETP.GT.U32.AND P6, PT, R2.reuse, R12, PT ;  /* 0x0000000c0200720c */ /* 0x040fe20003fc4070 */
[----:B------:R-:W-:Y:S01]  /*4820*/  @!P0 IMAD.MOV R16, RZ, RZ, -R16 ;  /* 0x000000ffff108224 */ /* 0x000fe200078e0a10 */
[----:B------:R-:W-:Y:S01]  /*4830*/  ISETP.GT.U32.AND P0, PT, R2, R6, PT ;  /* 0x000000060200720c */ /* 0x000fe20003f04070 */
[----:B------:R-:W-:-:S03]  /*4840*/  IMAD.HI.U32 R13, R4, R11, RZ ;  /* 0x0000000b040d7227 */ /* 0x000fc600078e00ff */
[----:B------:R-:W-:Y:S01]  /*4850*/  STL [R1+0x684], R16 ;  /* 0x0006841001007387 */ /* 0x000fe20000100800 */
[----:B------:R-:W-:Y:S02]  /*4860*/  IMAD.MOV R15, RZ, RZ, -R15 ;  /* 0x000000ffff0f7224 */ /* 0x000fe400078e0a0f */
[----:B------:R-:W-:-:S04]  /*4870*/  IMAD.HI.U32 R5, R4, R14, RZ ;  /* 0x0000000e04057227 */ /* 0x000fc800078e00ff */
[----:B------:R-:W-:Y:S01]  /*4880*/  @!P2 IMAD.IADD R0, R0, 0x1, -R2 ;  /* 0x000000010000a824 */ /* 0x000fe200078e0a02 */
[----:B------:R-:W-:Y:S01]  /*4890*/  ISETP.GE.AND P2, PT, R245, RZ, PT ;  /* 0x000000fff500720c */ /* 0x000fe20003f46270 */
[----:B------:R-:W-:Y:S02]  /*48a0*/  IMAD.MOV R13, RZ, RZ, -R13 ;  /* 0x000000ffff0d7224 */ /* 0x000fe400078e0a0d */
[C---:B------:R-:W-:Y:S02]  /*48b0*/  IMAD R8, R2.reuse, R15, R8 ;  /* 0x0000000f02087224 */ /* 0x040fe400078e0208 */
[----:B------:R-:W-:Y:S02]  /*48c0*/  IMAD.MOV R5, RZ, RZ, -R5 ;  /* 0x000000ffff057224 */ /* 0x000fe400078e0a05 */
[----:B------:R-:W-:Y:S01]  /*48d0*/  @!P1 IMAD.MOV R7, RZ, RZ, -R7 ;  /* 0x000000ffff079224 */ /* 0x000fe200078e0a07 */
[C---:B------:R-:W-:Y:S01]  /*48e0*/  ISETP.GT.U32.AND P1, PT, R2.reuse, R0, PT ;  /* 0x000000000200720c */ /* 0x040fe20003f24070 */
[----:B------:R-:W-:-:S02]  /*48f0*/  IMAD R13, R2, R13, R11 ;  /* 0x0000000d020d7224 */ /* 0x000fc400078e020b */
[----:B------:R-:W-:Y:S01]  /*4900*/  @!P5 IMAD.MOV R9, RZ, RZ, -R9 ;  /* 0x000000ffff09d224 */ /* 0x000fe200078e0a09 */
[C---:B------:R-:W-:Y:S01]  /*4910*/  ISETP.GT.U32.AND P5, PT, R2.reuse, R8, PT ;  /* 0x000000080200720c */ /* 0x040fe20003fa4070 */
[----:B------:R-:W-:Y:S01]  /*4920*/  IMAD R5, R2, R5, R14 ;  /* 0x0000000502057224 */ /* 0x000fe200078e020e */
[----:B------:R0:W-:Y:S01]  /*4930*/  STL [R1+0x680], R7 ;  /* 0x0006800701007387 */ /* 0x0001e20000100800 */
[--C-:B------:R-:W-:Y:S01]  /*4940*/  @!P0 IMAD.IADD R6, R6, 0x1, -R2.reuse ;  /* 0x0000000106068824 */ /* 0x100fe200078e0a02 */
[----:B------:R-:W-:Y:S01]  /*4950*/  ISETP.GT.U32.AND P0, PT, R2, R13, PT ;  /* 0x0000000d0200720c */ /* 0x000fe20003f04070 */
[--C-:B------:R-:W-:Y:S01]  /*4960*/  @!P6 IMAD.IADD R12, R12, 0x1, -R2.reuse ;  /* 0x000000010c0ce824 */ /* 0x100fe200078e0a02 */
[----:B------:R-:W-:Y:S01]  /*4970*/  ISETP.GT.U32.AND P6, PT, R2, R5, PT ;  /* 0x000000050200720c */ /* 0x000fe20003fc4070 */
[----:B------:R-:W-:Y:S01]  /*4980*/  VIADD R245, R3, 0x1de ;  /* 0x000001de03f57836 */ /* 0x000fe20000000000 */
[----:B------:R-:W-:Y:S01]  /*4990*/  STL [R1+0x67c], R9 ;  /* 0x00067c0901007387 */ /* 0x000fe20000100800 */
[----:B------:R-:W-:Y:S01]  /*49a0*/  @!P1 IMAD.IADD R0, R0, 0x1, -R2 ;  /* 0x0000000100009824 */ /* 0x000fe200078e0a02 */
[----:B------:R-:W-:Y:S01]  /*49b0*/  ISETP.GE.AND P1, PT, R246, RZ, PT ;  /* 0x000000fff600720c */ /* 0x000fe20003f26270 */
[----:B------:R-:W-:Y:S01]  /*49c0*/  @!P3 IMAD.MOV R6, RZ, RZ, -R6 ;  /* 0x000000ffff06b224 */ /* 0x000fe200078e0a06 */
[----:B------:R-:W-:Y:S01]  /*49d0*/  IABS R11, R245 ;  /* 0x000000f5000b7213 */ /* 0x000fe20000000000 */
[----:B0-----:R-:W-:-:S02]  /*49e0*/  IMAD.MOV.U32 R7, RZ, RZ, R10 ;  /* 0x000000ffff077224 */ /* 0x001fc400078e000a */
[----:B------:R-:W-:Y:S02]  /*49f0*/  VIADD R246, R3, 0x1dd ;  /* 0x000001dd03f67836 */ /* 0x000fe40000000000 */
[----:B------:R-:W-:Y:S01]  /*4a00*/  @!P4 IMAD.MOV R7, RZ, RZ, -R7 ;  /* 0x000000ffff07c224 */ /* 0x000fe200078e0a07 */
[----:B------:R-:W-:Y:S01]  /*4a10*/  ISETP.GE.AND P4, PT, R239, RZ, PT ;  /* 0x000000ffef00720c */ /* 0x000fe20003f86270 */
[--C-:B------:R-:W-:Y:S01]  /*4a20*/  @!P5 IMAD.IADD R8, R8, 0x1, -R2.reuse ;  /* 0x000000010808d824 */ /* 0x100fe200078e0a02 */
[----:B------:R-:W-:Y:S01]  /*4a30*/  ISETP.GE.AND P5, PT, R247, RZ, PT ;  /* 0x000000fff700720c */ /* 0x000fe20003fa6270 */
[----:B------:R-:W-:Y:S01]  /*4a40*/  @!P0 IMAD.IADD R13, R13, 0x1, -R2 ;  /* 0x000000010d0d8824 */ /* 0x000fe200078e0a02 */
[----:B------:R0:W-:Y:S01]  /*4a50*/  STL [R1+0x678], R7 ;  /* 0x0006780701007387 */ /* 0x0001e20000100800 */
[----:B------:R-:W-:Y:S01]  /*4a60*/  IMAD.MOV.U32 R10, RZ, RZ, R0 ;  /* 0x000000ffff0a7224 */ /* 0x000fe200078e0000 */
[C---:B------:R-:W-:Y:S01]  /*4a70*/  ISETP.GT.U32.AND P3, PT, R2.reuse, R8, PT ;  /* 0x000000080200720c */ /* 0x040fe20003f64070 */
[----:B------:R-:W-:Y:S01]  /*4a80*/  @!P6 IMAD.IADD R5, R5, 0x1, -R2 ;  /* 0x000000010505e824 */ /* 0x000fe200078e0a02 */
[----:B------:R1:W-:Y:S01]  /*4a90*/  STL [R1+0x670], R6 ;  /* 0x0006700601007387 */ /* 0x0003e20000100800 */
[----:B------:R-:W-:Y:S01]  /*4aa0*/  @!P2 IMAD.MOV R10, RZ, RZ, -R10 ;  /* 0x000000ffff0aa224 */ /* 0x000fe200078e0a0a */
[C---:B------:R-:W-:Y:S01]  /*4ab0*/  ISETP.GT.U32.AND P2, PT, R2.reuse, R13, PT ;  /* 0x0000000d0200720c */ /* 0x040fe20003f44070 */
[C---:B------:R-:W-:Y:S01]  /*4ac0*/  VIADD R247, R3.reuse, 0x1dc ;  /* 0x000001dc03f77836 */ /* 0x040fe20000000000 */
[----:B------:R-:W-:Y:S01]  /*4ad0*/  ISETP.GT.U32.AND P6, PT, R2, R5, PT ;  /* 0x000000050200720c */ /* 0x000fe20003fc4070 */
[----:B------:R-:W-:Y:S01]  /*4ae0*/  VIADD R239, R3, 0x1d8 ;  /* 0x000001d803ef7836 */ /* 0x000fe20000000000 */
[----:B------:R2:W-:Y:S01]  /*4af0*/  STL [R1+0x66c], R10 ;  /* 0x00066c0a01007387 */ /* 0x0005e20000100800 */
[----:B0-----:R-:W-:Y:S01]  /*4b00*/  IMAD.HI.U32 R7, R4, R11, RZ ;  /* 0x0000000b04077227 */ /* 0x001fe200078e00ff */
[----:B------:R-:W-:-:S02]  /*4b10*/  IABS R9, R247 ;  /* 0x000000f700097213 */ /* 0x000fc40000000000 */
[----:B-1----:R-:W-:Y:S01]  /*4b20*/  IABS R6, R246 ;  /* 0x000000f600067213 */ /* 0x002fe20000000000 */
[----:B------:R-:W-:Y:S01]  /*4b30*/  IMAD.MOV R7, RZ, RZ, -R7 ;  /* 0x000000ffff077224 */ /* 0x000fe200078e0a07 */
[----:B------:R-:W-:Y:S01]  /*4b40*/  ISETP.GE.AND P0, PT, R244, RZ, PT ;  /* 0x000000fff400720c */ /* 0x000fe20003f06270 */
[----:B------:R-:W-:Y:S02]  /*4b50*/  @!P3 IMAD.IADD R8, R8, 0x1, -R2 ;  /* 0x000000010808b824 */ /* 0x000fe400078e0a02 */
[----:B------:R-:W-:-:S04]  /*4b60*/  IMAD.HI.U32 R0, R4, R6, RZ ;  /* 0x0000000604007227 */ /* 0x000fc800078e00ff */
[C---:B------:R-:W-:Y:S02]  /*4b70*/  IMAD R7, R2.reuse, R7, R11 ;  /* 0x0000000702077224 */ /* 0x040fe400078e020b */
[----:B------:R-:W-:Y:S02]  /*4b80*/  IMAD.MOV R0, RZ, RZ, -R0 ;  /* 0x000000ffff007224 */ /* 0x000fe400078e0a00 */
[----:B------:R-:W-:Y:S01]  /*4b90*/  IMAD.MOV.U32 R11, RZ, RZ, R12 ;  /* 0x000000ffff0b7224 */ /* 0x000fe200078e000c */
[C---:B------:R-:W-:Y:S01]  /*4ba0*/  ISETP.GT.U32.AND P3, PT, R2.reuse, R7, PT ;  /* 0x000000070200720c */ /* 0x040fe20003f64070 */
[C---:B------:R-:W-:Y:S02]  /*4bb0*/  IMAD R0, R2.reuse, R0, R6 ;  /* 0x0000000002007224 */ /* 0x040fe400078e0206 */
[--C-:B------:R-:W-:Y:S01]  /*4bc0*/  @!P2 IMAD.IADD R13, R13, 0x1, -R2.reuse ;  /* 0x000000010d0da824 */ /* 0x100fe200078e0a02 */
[----:B------:R-:W-:Y:S01]  /*4bd0*/  ISETP.GE.AND P2, PT, R247, RZ, PT ;  /* 0x000000fff700720c */ /* 0x000fe20003f46270 */
[----:B------:R-:W-:Y:S01]  /*4be0*/  @!P6 IMAD.IADD R5, R5, 0x1, -R2 ;  /* 0x000000010505e824 */ /* 0x000fe200078e0a02 */
[----:B------:R-:W-:Y:S01]  /*4bf0*/  ISETP.GT.U32.AND P6, PT, R2, R0, PT ;  /* 0x000000000200720c */ /* 0x000fe20003fc4070 */
[----:B--2---:R-:W-:-:S02]  /*4c00*/  IMAD.MOV.U32 R10, RZ, RZ, R8 ;  /* 0x000000ffff0a7224 */ /* 0x004fc400078e0008 */
[----:B------:R-:W-:Y:S01]  /*4c10*/  @!P4 IMAD.MOV R11, RZ, RZ, -R11 ;  /* 0x000000ffff0bc224 */ /* 0x000fe200078e0a0b */
[----:B------:R-:W-:Y:S01]  /*4c20*/  ISETP.GE.AND P4, PT, R245, RZ, PT ;  /* 0x000000fff500720c */ /* 0x000fe20003f86270 */
[----:B------:R-:W-:Y:S02]  /*4c30*/  VIADD R247, R3, 0x1db ;  /* 0x000001db03f77836 */ /* 0x000fe40000000000 */
[----:B------:R-:W-:Y:S01]  /*4c40*/  IMAD.HI.U32 R8, R4, R9, RZ ;  /* 0x0000000904087227 */ /* 0x000fe200078e00ff */
[----:B------:R0:W-:Y:S03]  /*4c50*/  STL [R1+0x664], R11 ;  /* 0x0006640b01007387 */ /* 0x0001e60000100800 */
[----:B------:R-:W-:Y:S01]  /*4c60*/  @!P1 IMAD.MOV R10, RZ, RZ, -R10 ;  /* 0x000000ffff0a9224 */ /* 0x000fe200078e0a0a */
[----:B------:R-:W-:Y:S01]  /*4c70*/  ISETP.GE.AND P1, PT, R246, RZ, PT ;  /* 0x000000fff600720c */ /* 0x000fe20003f26270 */
[----:B------:R-:W-:-:S02]  /*4c80*/  IMAD.MOV R8, RZ, RZ, -R8 ;  /* 0x000000ffff087224 */ /* 0x000fc400078e0a08 */
[----:B------:R-:W-:Y:S01]  /*4c90*/  IMAD.MOV.U32 R14, RZ, RZ, R13 ;  /* 0x000000ffff0e7224 */ /* 0x000fe200078e000d */
[----:B------:R1:W-:Y:S01]  /*4ca0*/  STL [R1+0x660], R10 ;  /* 0x0006600a01007387 */ /* 0x0003e20000100800 */
[----:B------:R-:W-:Y:S01]  /*4cb0*/  @!P3 IMAD.IADD R7, R7, 0x1, -R2 ;  /* 0x000000010707b824 */ /* 0x000fe200078e0a02 */
[----:B0-----:R-:W-:Y:S01]  /*4cc0*/  IABS R11, R247 ;  /* 0x000000f7000b7213 */ /* 0x001fe20000000000 */
[----:B------:R-:W-:Y:S01]  /*4cd0*/  VIADD R244, R3, 0x1da ;  /* 0x000001da03f47836 */ /* 0x000fe20000000000 */
[----:B------:R-:W-:Y:S01]  /*4ce0*/  ISETP.GE.AND P3, PT, R247, RZ, PT ;  /* 0x000000fff700720c */ /* 0x000fe20003f66270 */
[----:B------:R-:W-:Y:S01]  /*4cf0*/  @!P5 IMAD.MOV R14, RZ, RZ, -R14 ;  /* 0x000000ffff0ed224 */ /* 0x000fe200078e0a0e */
[----:B------:R-:W-:Y:S01]  /*4d00*/  ISETP.GT.U32.AND P5, PT, R2, R7, PT ;  /* 0x000000070200720c */ /* 0x000fe20003fa4070 */
[----:B------:R-:W-:Y:S01]  /*4d10*/  @!P6 IMAD.IADD R0, R0, 0x1, -R2 ;  /* 0x000000010000e824 */ /* 0x000fe200078e0a02 */
[----:B------:R-:W-:Y:S01]  /*4d20*/  IABS R6, R244 ;  /* 0x000000f400067213 */ /* 0x000fe20000000000 */
[----:B------:R-:W-:Y:S01]  /*4d30*/  VIADD R245, R3, 0x1d9 ;  /* 0x000001d903f57836 */ /* 0x000fe20000000000 */
[----:B------:R0:W-:Y:S01]  /*4d40*/  STL [R1+0x65c], R14 ;  /* 0x00065c0e01007387 */ /* 0x0001e20000100800 */
[C---:B-1----:R-:W-:Y:S01]  /*4d50*/  IMAD R10, R2.reuse, R8, R9 ;  /* 0x00000008020a7224 */ /* 0x042fe200078e0209 */
[----:B------:R-:W-:Y:S01]  /*4d60*/  ISETP.GT.U32.AND P6, PT, R2, R0, PT ;  /* 0x000000000200720c */ /* 0x000fe20003fc4070 */
[----:B------:R-:W-:Y:S01]  /*4d70*/  IMAD.MOV.U32 R9, RZ, RZ, R11 ;  /* 0x000000ffff097224 */ /* 0x000fe200078e000b */
[----:B------:R-:W-:Y:S01]  /*4d80*/  IABS R11, R239 ;  /* 0x000000ef000b7213 */ /* 0x000fe20000000000 */
[----:B------:R-:W-:Y:S01]  /*4d90*/  IMAD.HI.U32 R12, R4, R6, RZ ;  /* 0x00000006040c7227 */ /* 0x000fe200078e00ff */
[----:B------:R-:W-:-:S03]  /*4da0*/  IABS R8, R245 ;  /* 0x000000f500087213 */ /* 0x000fc60000000000 */
[----:B------:R-:W-:-:S04]  /*4db0*/  IMAD.HI.U32 R13, R4, R9, RZ ;  /* 0x00000009040d7227 */ /* 0x000fc800078e00ff */
[----:B0-----:R-:W-:Y:S02]  /*4dc0*/  IMAD.MOV.U32 R14, RZ, RZ, R5 ;  /* 0x000000ffff0e7224 */ /* 0x001fe400078e0005 */
[----:B------:R-:W-:Y:S02]  /*4dd0*/  IMAD.MOV R5, RZ, RZ, -R13 ;  /* 0x000000ffff057224 */ /* 0x000fe400078e0a0d */
[----:B------:R-:W-:Y:S02]  /*4de0*/  IMAD.MOV R12, RZ, RZ, -R12 ;  /* 0x000000ffff0c7224 */ /* 0x000fe400078e0a0c */
[----:B------:R-:W-:Y:S01]  /*4df0*/  @!P0 IMAD.MOV R14, RZ, RZ, -R14 ;  /* 0x000000ffff0e8224 */ /* 0x000fe200078e0a0e */
[C---:B------:R-:W-:Y:S01]  /*4e00*/  ISETP.GT.U32.AND P0, PT, R2.reuse, R10, PT ;  /* 0x0000000a0200720c */ /* 0x040fe20003f04070 */
[C---:B------:R-:W-:Y:S02]  /*4e10*/  IMAD R5, R2.reuse, R5, R9 ;  /* 0x0000000502057224 */ /* 0x040fe400078e0209 */
[C---:B------:R-:W-:Y:S01]  /*4e20*/  IMAD R6, R2.reuse, R12, R6 ;  /* 0x0000000c02067224 */ /* 0x040fe200078e0206 */
[----:B------:R0:W-:Y:S01]  /*4e30*/  STL [R1+0x658], R14 ;  /* 0x0006580e01007387 */ /* 0x0001e20000100800 */
[--C-:B------:R-:W-:Y:S01]  /*4e40*/  @!P5 IMAD.IADD R7, R7, 0x1, -R2.reuse ;  /* 0x000000010707d824 */ /* 0x100fe200078e0a02 */
[----:B------:R-:W-:Y:S01]  /*4e50*/  ISETP.GT.U32.AND P5, PT, R2, R5, PT ;  /* 0x000000050200720c */ /* 0x000fe20003fa4070 */
[----:B------:R-:W-:Y:S01]  /*4e60*/  @!P6 IMAD.IADD R0, R0, 0x1, -R2 ;  /* 0x000000010000e824 */ /* 0x000fe200078e0a02 */
[----:B------:R-:W-:Y:S01]  /*4e70*/  ISETP.GT.U32.AND P6, PT, R2, R6, PT ;  /* 0x000000060200720c */ /* 0x000fe20003fc4070 */
[----:B------:R-:W-:-:S02]  /*4e80*/  VIADD R246, R3, 0x1d7 ;  /* 0x000001d703f67836 */ /* 0x000fc40000000000 */
[----:B------:R-:W-:-:S03]  /*4e90*/  IMAD.HI.U32 R13, R4, R11, RZ ;  /* 0x0000000b040d7227 */ /* 0x000fc600078e00ff */
[----:B------:R-:W-:Y:S01]  /*4ea0*/  IABS R12, R246 ;  /* 0x000000f6000c7213 */ /* 0x000fe20000000000 */
[--C-:B------:R-:W-:Y:S01]  /*4eb0*/  @!P0 IMAD.IADD R10, R10, 0x1, -R2.reuse ;  /* 0x000000010a0a8824 */ /* 0x100fe200078e0a02 */
[----:B------:R-:W-:Y:S01]  /*4ec0*/  ISETP.GE.AND P0, PT, R244, RZ, PT ;  /* 0x000000fff400720c */ /* 0x000fe20003f06270 */
[----:B------:R-:W-:Y:S02]  /*4ed0*/  IMAD.MOV R13, RZ, RZ, -R13 ;  /* 0x000000ffff0d7224 */ /* 0x000fe400078e0a0d */
[----:B------:R-:W-:Y:S01]  /*4ee0*/  @!P5 IMAD.IADD R5, R5, 0x1, -R2 ;  /* 0x000000010505d824 */ /* 0x000fe200078e0a02 */
[----:B------:R-:W-:Y:S01]  /*4ef0*/  ISETP.GT.U32.AND P5, PT, R2, R10, PT ;  /* 0x0000000a0200720c */ /* 0x000fe20003fa4070 */
[----:B------:R-:W-:-:S04]  /*4f00*/  IMAD.HI.U32 R9, R4, R8, RZ ;  /* 0x0000000804097227 */ /* 0x000fc800078e00ff */
[----:B------:R-:W-:Y:S01]  /*4f10*/  @!P6 IMAD.IADD R6, R6, 0x1, -R2 ;  /* 0x000000010606e824 */ /* 0x000fe200078e0a02 */
[C---:B------:R-:W-:Y:S01]  /*4f20*/  ISETP.GT.U32.AND P6, PT, R2.reuse, R5, PT ;  /* 0x000000050200720c */ /* 0x040fe20003fc4070 */
[----:B------:R-:W-:Y:S02]  /*4f30*/  IMAD R11, R2, R13, R11 ;  /* 0x0000000d020b7224 */ /* 0x000fe400078e020b */
[----:B------:R-:W-:-:S04]  /*4f40*/  IMAD.HI.U32 R13, R4, R12, RZ ;  /* 0x0000000c040d7227 */ /* 0x000fc800078e00ff */
[----:B------:R-:W-:Y:S02]  /*4f50*/  IMAD.MOV R9, RZ, RZ, -R9 ;  /* 0x000000ffff097224 */ /* 0x000fe400078e0a09 */
[----:B------:R-:W-:Y:S02]  /*4f60*/  IMAD.MOV R13, RZ, RZ, -R13 ;  /* 0x000000ffff0d7224 */ /* 0x000fe400078e0a0d */
[C---:B------:R-:W-:Y:S02]  /*4f70*/  IMAD R8, R2.reuse, R9, R8 ;  /* 0x0000000902087224 */ /* 0x040fe400078e0208 */
[----:B------:R-:W-:Y:S02]  /*4f80*/  IMAD R12, R2, R13, R12 ;  /* 0x0000000d020c7224 */ /* 0x000fe400078e020c */
[----:B------:R-:W-:Y:S01]  /*4f90*/  @!P5 IMAD.IADD R10, R10, 0x1, -R2 ;  /* 0x000000010a0ad824 */ /* 0x000fe200078e0a02 */
[----:B------:R-:W-:Y:S01]  /*4fa0*/  ISETP.GT.U32.AND P5, PT, R2, R11, PT ;  /* 0x0000000b0200720c */ /* 0x000fe20003fa4070 */
[----:B------:R-:W-:-:S02]  /*4fb0*/  VIADD R247, R3, 0x1d6 ;  /* 0x000001d603f77836 */ /* 0x000fc40000000000 */
[----:B------:R-:W-:Y:S01]  /*4fc0*/  @!P4 IMAD.MOV R7, RZ, RZ, -R7 ;  /* 0x000000ffff07c224 */ /* 0x000fe200078e0a07 */
[C---:B------:R-:W-:Y:S01]  /*4fd0*/  ISETP.GT.U32.AND P4, PT, R2.reuse, R6, PT ;  /* 0x000000060200720c */ /* 0x040fe20003f84070 */
[----:B------:R-:W-:Y:S01]  /*4fe0*/  @!P1 IMAD.MOV R0, RZ, RZ, -R0 ;  /* 0x000000ffff009224 */ /* 0x000fe200078e0a00 */
[C---:B------:R-:W-:Y:S01]  /*4ff0*/  ISETP.GT.U32.AND P1, PT, R2.reuse, R8, PT ;  /* 0x000000080200720c */ /* 0x040fe20003f24070 */
[--C-:B------:R-:W-:Y:S01]  /*5000*/  @!P6 IMAD.IADD R5, R5, 0x1, -R2.reuse ;  /* 0x000000010505e824 */ /* 0x100fe200078e0a02 */
[----:B------:R-:W-:Y:S01]  /*5010*/  ISETP.GT.U32.AND P6, PT, R2, R12, PT ;  /* 0x0000000c0200720c */ /* 0x000fe20003fc4070 */
[----:B------:R-:W-:Y:S01]  /*5020*/  VIADD R244, R3, 0x1d5 ;  /* 0x000001d503f47836 */ /* 0x000fe20000000000 */
[----:B------:R-:W-:Y:S01]  /*5030*/  IABS R9, R247 ;  /* 0x000000f700097213 */ /* 0x000fe20000000000 */
[----:B------:R1:W-:Y:S01]  /*5040*/  STL [R1+0x64c], R7 ;  /* 0x00064c0701007387 */ /* 0x0003e20000100800 */
[----:B0-----:R-:W-:Y:S02]  /*5050*/  IMAD.MOV.U32 R14, RZ, RZ, R5 ;  /* 0x000000ffff0e7224 */ /* 0x001fe400078e0005 */
[----:B------:R-:W-:Y:S01]  /*5060*/  @!P5 IMAD.IADD R11, R11, 0x1, -R2 ;  /* 0x000000010b0bd824 */ /* 0x000fe200078e0a02 */
[----:B------:R0:W-:Y:S01]  /*5070*/  STL [R1+0x648], R0 ;  /* 0x0006480001007387 */ /* 0x0001e20000100800 */
[----:B------:R-:W-:-:S02]  /*5080*/  @!P2 IMAD.MOV R10, RZ, RZ, -R10 ;  /* 0x000000ffff0aa224 */ /* 0x000fc400078e0a0a */
[--C-:B------:R-:W-:Y:S01]  /*5090*/  @!P4 IMAD.IADD R6, R6, 0x1, -R2.reuse ;  /* 0x000000010606c824 */ /* 0x100fe200078e0a02 */
[----:B------:R-:W-:Y:S01]  /*50a0*/  ISETP.GE.AND P4, PT, R245, RZ, PT ;  /* 0x000000fff500720c */ /* 0x000fe20003f86270 */
[--C-:B------:R-:W-:Y:S01]  /*50b0*/  @!P1 IMAD.IADD R8, R8, 0x1, -R2.reuse ;  /* 0x0000000108089824 */ /* 0x100fe200078e0a02 */
[----:B------:R2:W-:Y:S01]  /*50c0*/  STL [R1+0x644], R10 ;  /* 0x0006440a01007387 */ /* 0x0005e20000100800 */
[----:B-1----:R-:W-:Y:S01]  /*50d0*/  IMAD.HI.U32 R7, R4, R9, RZ ;  /* 0x0000000904077227 */ /* 0x002fe200078e00ff */
[----:B------:R-:W-:Y:S02]  /*50e0*/  ISETP.GE.AND P1, PT, R239, RZ, PT ;  /* 0x000000ffef00720c */ /* 0x000fe40003f26270 */
[----:B0-----:R-:W-:Y:S01]  /*50f0*/  IABS R0, R244 ;  /* 0x000000f400007213 */ /* 0x001fe20000000000 */
[----:B------:R-:W-:Y:S01]  /*5100*/  IMAD.MOV R7, RZ, RZ, -R7 ;  /* 0x000000ffff077224 */ /* 0x000fe200078e0a07 */
[----:B------:R-:W-:Y:S01]  /*5110*/  ISETP.GT.U32.AND P5, PT, R2, R8, PT ;  /* 0x000000080200720c */ /* 0x000fe20003fa4070 */
[----:B------:R-:W-:Y:S01]  /*5120*/  @!P6 IMAD.IADD R12, R12, 0x1, -R2 ;  /* 0x000000010c0ce824 */ /* 0x000fe200078e0a02 */
[----:B------:R-:W-:Y:S01]  /*5130*/  ISETP.GT.U32.AND P6, PT, R2, R11, PT ;  /* 0x0000000b0200720c */ /* 0x000fe20003fc4070 */
[----:B------:R-:W-:-:S03]  /*5140*/  IMAD.HI.U32 R13, R4, R0, RZ ;  /* 0x00000000040d7227 */ /* 0x000fc600078e00ff */
[C---:B------:R-:W-:Y:S01]  /*5150*/  ISETP.GT.U32.AND P2, PT, R2.reuse, R12, PT ;  /* 0x0000000c0200720c */ /* 0x040fe20003f44070 */
[C---:B------:R-:W-:Y:S02]  /*5160*/  IMAD R7, R2.reuse, R7, R9 ;  /* 0x0000000702077224 */ /* 0x040fe400078e0209 */
[----:B------:R-:W-:Y:S02]  /*5170*/  IMAD.MOV.U32 R5, RZ, RZ, R6 ;  /* 0x000000ffff057224 */ /* 0x000fe400078e0006 */
[----:B------:R-:W-:Y:S02]  /*5180*/  VIADD R245, R3, 0x1d4 ;  /* 0x000001d403f57836 */ /* 0x000fe40000000000 */
[----:B------:R-:W-:Y:S02]  /*5190*/  IMAD.MOV R13, RZ, RZ, -R13 ;  /* 0x000000ffff0d7224 */ /* 0x000fe400078e0a0d */
[----:B------:R-:W-:Y:S01]  /*51a0*/  @!P0 IMAD.MOV R5, RZ, RZ, -R5 ;  /* 0x000000ffff058224 */ /* 0x000fe200078e0a05 */
[C---:B------:R-:W-:Y:S01]  /*51b0*/  ISETP.GT.U32.AND P0, PT, R2.reuse, R7, PT ;  /* 0x000000070200720c */ /* 0x040fe20003f04070 */
[----:B------:R-:W-:Y:S01]  /*51c0*/  IMAD R0, R2, R13, R0 ;  /* 0x0000000d02007224 */ /* 0x000fe200078e0200 */
[----:B------:R-:W-:Y:S01]  /*51d0*/  IABS R9, R245 ;  /* 0x000000f500097213 */ /* 0x000fe20000000000 */
[----:B------:R-:W-:Y:S01]  /*51e0*/  @!P3 IMAD.MOV R14, RZ, RZ, -R14 ;  /* 0x000000ffff0eb224 */ /* 0x000fe200078e0a0e */
[----:B------:R-:W-:Y:S01]  /*51f0*/  ISETP.GE.AND P3, PT, R246, RZ, PT ;  /* 0x000000fff600720c */ /* 0x000fe20003f66270 */
[--C-:B------:R-:W-:Y:S01]  /*5200*/  @!P6 IMAD.IADD R11, R11, 0x1, -R2.reuse ;  /* 0x000000010b0be824 */ /* 0x100fe200078e0a02 */
[----:B------:R-:W-:Y:S01]  /*5210*/  ISETP.GT.U32.AND P6, PT, R2, R0, PT ;  /* 0x000000000200720c */ /* 0x000fe20003fc4070 */
[----:B------:R-:W-:Y:S01]  /*5220*/  VIADD R246, R3, 0x1d3 ;  /* 0x000001d303f67836 */ /* 0x000fe20000000000 */
[----:B------:R0:W-:Y:S01]  /*5230*/  STL [R1+0x640], R14 ;  /* 0x0006400e01007387 */ /* 0x0001e20000100800 */
[----:B------:R-:W-:Y:S01]  /*5240*/  @!P5 IMAD.IADD R8, R8, 0x1, -R2 ;  /* 0x000000010808d824 */ /* 0x000fe200078e0a02 */
[----:B------:R-:W-:Y:S01]  /*5250*/  ISETP.GE.AND P5, PT, R247, RZ, PT ;  /* 0x000000fff700720c */ /* 0x000fe20003fa6270 */
[----:B------:R-:W-:Y:S01]  /*5260*/  IMAD.HI.U32 R6, R4, R9, RZ ;  /* 0x0000000904067227 */ /* 0x000fe200078e00ff */
[----:B------:R1:W-:Y:S03]  /*5270*/  STL [R1+0x63c], R5 ;  /* 0x00063c0501007387 */ /* 0x0003e60000100800 */
[----:B------:R-:W-:-:S02]  /*5280*/  VIADD R247, R3, 0x1d2 ;  /* 0x000001d203f77836 */ /* 0x000fc40000000000 */
[----:B------:R-:W-:Y:S02]  /*5290*/  IMAD.MOV R6, RZ, RZ, -R6 ;  /* 0x000000ffff067224 */ /* 0x000fe400078e0a06 */
[----:B------:R-:W-:Y:S01]  /*52a0*/  @!P0 IMAD.IADD R7, R7, 0x1, -R2 ;  /* 0x0000000107078824 */ /* 0x000fe200078e0a02 */
[----:B--2---:R-:W-:Y:S01]  /*52b0*/  IABS R10, R247 ;  /* 0x000000f7000a7213 */ /* 0x004fe20000000000 */
[----:B0-----:R-:W-:Y:S01]  /*52c0*/  IMAD.MOV.U32 R14, RZ, RZ, R8 ;  /* 0x000000ffff0e7224 */ /* 0x001fe200078e0008 */
[----:B-1----:R-:W-:Y:S01]  /*52d0*/  IABS R5, R246 ;  /* 0x000000f600057213 */ /* 0x002fe20000000000 */
[C---:B------:R-:W-:Y:S01]  /*52e0*/  IMAD R9, R2.reuse, R6, R9 ;  /* 0x0000000602097224 */ /* 0x040fe200078e0209 */
[----:B------:R-:W-:Y:S01]  /*52f0*/  ISETP.GE.AND P0, PT, R245, RZ, PT ;  /* 0x000000fff500720c */ /* 0x000fe20003f06270 */
[----:B------:R-:W-:Y:S01]  /*5300*/  @!P4 IMAD.MOV R14, RZ, RZ, -R14 ;  /* 0x000000ffff0ec224 */ /* 0x000fe200078e0a0e */
[----:B------:R-:W-:Y:S01]  /*5310*/  ISETP.GT.U32.AND P4, PT, R2, R7, PT ;  /* 0x000000070200720c */ /* 0x000fe20003f84070 */
[----:B------:R-:W-:-:S03]  /*5320*/  IMAD.HI.U32 R6, R4, R5, RZ ;  /* 0x0000000504067227 */ /* 0x000fc600078e00ff */
[----:B------:R-:W-:Y:S01]  /*5330*/  STL [R1+0x62c], R14 ;  /* 0x00062c0e01007387 */ /* 0x000fe20000100800 */
[----:B------:R-:W-:Y:S01]  /*5340*/  @!P6 IMAD.IADD R0, R0, 0x1, -R2 ;  /* 0x000000010000e824 */ /* 0x000fe200078e0a02 */
[----:B------:R-:W-:Y:S01]  /*5350*/  ISETP.GT.U32.AND P6, PT, R2, R9, PT ;  /* 0x000000090200720c */ /* 0x000fe20003fc4070 */
[----:B------:R-:W-:-:S04]  /*5360*/  IMAD.HI.U32 R8, R4, R10, RZ ;  /* 0x0000000a04087227 */ /* 0x000fc800078e00ff */
[----:B------:R-:W-:Y:S02]  /*5370*/  IMAD.MOV R6, RZ, RZ, -R6 ;  /* 0x000000ffff067224 */ /* 0x000fe400078e0a06 */
[----:B------:R-:W-:Y:S01]  /*5380*/  @!P2 IMAD.IADD R12, R12, 0x1, -R2 ;  /* 0x000000010c0ca824 */ /* 0x000fe200078e0a02 */
[----:B------:R-:W-:Y:S01]  /*5390*/  ISETP.GE.AND P2, PT, R244, RZ, PT ;  /* 0x000000fff400720c */ /* 0x000fe20003f46270 */
[----:B------:R-:W-:Y:S02]  /*53a0*/  IMAD.MOV R8, RZ, RZ, -R8 ;  /* 0x000000ffff087224 */ /* 0x000fe400078e0a08 */
[C---:B------:R-:W-:Y:S02]  /*53b0*/  IMAD R5, R2.reuse, R6, R5 ;  /* 0x0000000602057224 */ /* 0x040fe400078e0205 */
[----:B------:R-:W-:Y:S02]  /*53c0*/  VIADD R244, R3, 0x1d1 ;  /* 0x000001d103f47836 */ /* 0x000fe40000000000 */
[----:B------:R-:W-:-:S02]  /*53d0*/  IMAD R8, R2, R8, R10 ;  /* 0x0000000802087224 */ /* 0x000fc400078e020a */
[--C-:B------:R-:W-:Y:S01]  /*53e0*/  @!P4 IMAD.IADD R7, R7, 0x1, -R2.reuse ;  /* 0x000000010707c824 */ /* 0x100fe200078e0a02 */
[C---:B------:R-:W-:Y:S01]  /*53f0*/  ISETP.GT.U32.AND P4, PT, R2.reuse, R5, PT ;  /* 0x000000050200720c */ /* 0x040fe20003f84070 */
[----:B------:R-:W-:Y:S01]  /*5400*/  @!P1 IMAD.MOV R11, RZ, RZ, -R11 ;  /* 0x000000ffff0b9224 */ /* 0x000fe200078e0a0b */
[----:B------:R-:W-:Y:S01]  /*5410*/  IABS R13, R244 ;  /* 0x000000f4000d7213 */ /* 0x000fe20000000000 */
[----:B------:R-:W-:Y:S01]  /*5420*/  @!P6 IMAD.IADD R9, R9, 0x1, -R2 ;  /* 0x000000010909e824 */ /* 0x000fe200078e0a02 */
[C---:B------:R-:W-:Y:S01]  /*5430*/  ISETP.GT.U32.AND P1, PT, R2.reuse, R0, PT ;  /* 0x000000000200720c */ /* 0x040fe20003f24070 */
[----:B------:R-:W-:Y:S01]  /*5440*/  VIADD R239, R3, 0x1d0 ;  /* 0x000001d003ef7836 */ /* 0x000fe20000000000 */
[----:B------:R-:W-:Y:S01]  /*5450*/  ISETP.GT.U32.AND P6, PT, R2, R8, PT ;  /* 0x000000080200720c */ /* 0x000fe20003fc4070 */
[----:B------:R-:W-:Y:S01]  /*5460*/  IMAD.HI.U32 R6, R4, R13, RZ ;  /* 0x0000000d04067227 */ /* 0x000fe200078e00ff */
[----:B------:R0:W-:Y:S03]  /*5470*/  STL [R1+0x628], R11 ;  /* 0x0006280b01007387 */ /* 0x0001e60000100800 */
[----:B------:R-:W-:-:S02]  /*5480*/  IMAD.MOV R6, RZ, RZ, -R6 ;  /* 0x000000ffff067224 */ /* 0x000fc400078e0a06 */
[--C-:B------:R-:W-:Y:S01]  /*5490*/  @!P4 IMAD.IADD R5, R5, 0x1, -R2.reuse ;  /* 0x000000010505c824 */ /* 0x100fe200078e0a02 */
[C---:B------:R-:W-:Y:S01]  /*54a0*/  ISETP.GT.U32.AND P4, PT, R2.reuse, R9, PT ;  /* 0x000000090200720c */ /* 0x040fe20003f84070 */
[----:B------:R-:W-:Y:S02]  /*54b0*/  IMAD R13, R2, R6, R13 ;  /* 0x00000006020d7224 */ /* 0x000fe400078e020d */
[----:B------:R-:W-:Y:S01]  /*54c0*/  @!P1 IMAD.IADD R0, R0, 0x1, -R2 ;  /* 0x0000000100009824 */ /* 0x000fe200078e0a02 */
[----:B------:R-:W-:Y:S01]  /*54d0*/  ISETP.GE.AND P1, PT, R247, RZ, PT ;  /* 0x000000fff700720c */ /* 0x000fe20003f26270 */
[----:B0-----:R-:W-:Y:S01]  /*54e0*/  IMAD.MOV.U32 R11, RZ, RZ, R12 ;  /* 0x000000ffff0b7224 */ /* 0x001fe200078e000c */
[----:B------:R-:W-:Y:S01]  /*54f0*/  IABS R12, R239 ;  /* 0x000000ef000c7213 */ /* 0x000fe20000000000 */
[----:B------:R-:W-:Y:S01]  /*5500*/  @!P6 IMAD.IADD R8, R8, 0x1, -R2 ;  /* 0x000000010808e824 */ /* 0x000fe200078e0a02 */
[----:B------:R-:W-:Y:S01]  /*5510*/  ISETP.GT.U32.AND P6, PT, R2, R5, PT ;  /* 0x000000050200720c */ /* 0x000fe20003fc4070 */
[----:B------:R-:W-:-:S02]  /*5520*/  IMAD.MOV.U32 R15, RZ, RZ, R7 ;  /* 0x000000ffff0f7224 */ /* 0x000fc400078e0007 */
[----:B------:R-:W-:-:S04]  /*5530*/  IMAD.HI.U32 R7, R4, R12, RZ ;  /* 0x0000000c04077227 */ /* 0x000fc800078e00ff */
[----:B------:R-:W-:Y:S01]  /*5540*/  @!P2 IMAD.MOV R0, RZ, RZ, -R0 ;  /* 0x000000ffff00a224 */ /* 0x000fe200078e0a00 */
[C---:B------:R-:W-:Y:S01]  /*5550*/  ISETP.GT.U32.AND P2, PT, R2.reuse, R13, PT ;  /* 0x0000000d0200720c */ /* 0x040fe20003f44070 */
[----:B------:R-:W-:Y:S02]  /*5560*/  IMAD.MOV R7, RZ, RZ, -R7 ;  /* 0x000000ffff077224 */ /* 0x000fe400078e0a07 */
[----:B------:R-:W-:Y:S02]  /*5570*/  VIADD R245, R3, 0x1cf ;  /* 0x000001cf03f57836 */ /* 0x000fe40000000000 */
[C---:B------:R-:W-:Y:S02]  /*5580*/  IMAD R7, R2.reuse, R7, R12 ;  /* 0x0000000702077224 */ /* 0x040fe400078e020c */
[--C-:B------:R-:W-:Y:S01]  /*5590*/  @!P6 IMAD.IADD R5, R5, 0x1, -R2.reuse ;  /* 0x000000010505e824 */ /* 0x100fe200078e0a02 */
[----:B------:R-:W-:Y:S01]  /*55a0*/  IABS R6, R245 ;  /* 0x000000f500067213 */ /* 0x000fe20000000000 */
[----:B------:R-:W-:Y:S01]  /*55b0*/  @!P3 IMAD.MOV R11, RZ, RZ, -R11 ;  /* 0x000000ffff0bb224 */ /* 0x000fe200078e0a0b */
[----:B------:R-:W-:Y:S01]  /*55c0*/  ISETP.GT.U32.AND P6, PT, R2, R7, PT ;  /* 0x000000070200720c */ /* 0x000fe20003fc4070 */
[--C-:B------:R-:W-:Y:S01]  /*55d0*/  @!P4 IMAD.IADD R9, R9, 0x1, -R2.reuse ;  /* 0x000000010909c824 */ /* 0x100fe200078e0a02 */
[----:B------:R-:W-:Y:S01]  /*55e0*/  ISETP.GE.AND P3, PT, R246, RZ, PT ;  /* 0x000000fff600720c */ /* 0x000fe20003f66270 */
[----:B------:R-:W-:Y:S01]  /*55f0*/  @!P2 IMAD.IADD R13, R13, 0x1, -R2 ;  /* 0x000000010d0da824 */ /* 0x000fe200078e0a02 */
[----:B------:R0:W-:Y:S01]  /*5600*/  STL [R1+0x620], R11 ;  /* 0x0006200b01007387 */ /* 0x0001e20000100800 */
[----:B------:R-:W-:Y:S01]  /*5610*/  VIADD R246, R3, 0x1ce ;  /* 0x000001ce03f67836 */ /* 0x000fe20000000000 */
[----:B------:R-:W-:Y:S01]  /*5620*/  ISETP.GE.AND P4, PT, R244, RZ, PT ;  /* 0x000000fff400720c */ /* 0x000fe20003f86270 */
[----:B------:R-:W-:Y:S01]  /*5630*/  IMAD.HI.U32 R14, R4, R6, RZ ;  /* 0x00000006040e7227 */ /* 0x000fe200078e00ff */
[----:B------:R-:W-:-:S03]  /*5640*/  ISETP.GT.U32.AND P2, PT, R2, R13, PT ;  /* 0x0000000d0200720c */ /* 0x000fc60003f44070 */
[C---:B------:R-:W-:Y:S02]  /*5650*/  VIADD R247, R3.reuse, 0x1cd ;  /* 0x000001cd03f77836 */ /* 0x040fe40000000000 */
[----:B------:R-:W-:Y:S01]  /*5660*/  @!P5 IMAD.MOV R15, RZ, RZ, -R15 ;  /* 0x000000ffff0fd224 */ /* 0x000fe200078e0a0f */
[----:B0-----:R-:W-:Y:S01]  /*5670*/  IABS R11, R246 ;  /* 0x000000f6000b7213 */ /* 0x001fe20000000000 */
[----:B------:R-:W-:Y:S01]  /*5680*/  IMAD.MOV R14, RZ, RZ, -R14 ;  /* 0x000000ffff0e7224 */ /* 0x000fe200078e0a0e */
[----:B------:R-:W-:Y:S01]  /*5690*/  IABS R10, R247 ;  /* 0x000000f7000a7213 */ /* 0x000fe20000000000 */
[----:B------:R-:W-:Y:S01]  /*56a0*/  @!P0 IMAD.MOV R9, RZ, RZ, -R9 ;  /* 0x000000ffff098224 */ /* 0x000fe200078e0a09 */
[C---:B------:R-:W-:Y:S01]  /*56b0*/  ISETP.GT.U32.AND P5, PT, R2.reuse, R8, PT ;  /* 0x000000080200720c */ /* 0x040fe20003fa4070 */
[----:B------:R-:W-:Y:S01]  /*56c0*/  VIADD R244, R3, 0x1cc ;  /* 0x000001cc03f47836 */ /* 0x000fe20000000000 */
[----:B------:R-:W-:Y:S01]  /*56d0*/  STL [R1+0x614], R15 ;  /* 0x0006140f01007387 */ /* 0x000fe20000100800 */
[----:B------:R-:W-:Y:S01]  /*56e0*/  IMAD R6, R2, R14, R6 ;  /* 0x0000000e02067224 */ /* 0x000fe200078e0206 */
[----:B------:R-:W-:Y:S01]  /*56f0*/  ISETP.GE.AND P0, PT, R239, RZ, PT ;  /* 0x000000ffef00720c */ /* 0x000fe20003f06270 */
[----:B------:R-:W-:Y:S01]  /*5700*/  @!P6 IMAD.IADD R7, R7, 0x1, -R2 ;  /* 0x000000010707e824 */ /* 0x000fe200078e0a02 */
[----:B------:R0:W-:Y:S01]  /*5710*/  STL [R1+0x60c], R0 ;  /* 0x00060c0001007387 */ /* 0x0001e20000100800 */
[----:B------:R-:W-:Y:S01]  /*5720*/  IMAD.MOV.U32 R14, RZ, RZ, R5 ;  /* 0x000000ffff0e7224 */ /* 0x000fe200078e0005 */
[----:B------:R-:W-:Y:S01]  /*5730*/  ISETP.GE.AND P6, PT, R245, RZ, PT ;  /* 0x000000fff500720c */ /* 0x000fe20003fc6270 */
[----:B------:R-:W-:Y:S01]  /*5740*/  IMAD.HI.U32 R12, R4, R10, RZ ;  /* 0x0000000a040c7227 */ /* 0x000fe200078e00ff */
[----:B------:R1:W-:Y:S03]  /*5750*/  STL [R1+0x608], R9 ;  /* 0x0006080901007387 */ /* 0x0003e60000100800 */
[----:B------:R-:W-:Y:S01]  /*5760*/  @!P3 IMAD.MOV R14, RZ, RZ, -R14 ;  /* 0x000000ffff0eb224 */ /* 0x000fe200078e0a0e */
[----:B------:R-:W-:Y:S01]  /*5770*/  ISETP.GT.U32.AND P3, PT, R2, R7, PT ;  /* 0x000000070200720c */ /* 0x000fe20003f64070 */
[----:B------:R-:W-:-:S02]  /*5780*/  IMAD.MOV R12, RZ, RZ, -R12 ;  /* 0x000000ffff0c7224 */ /* 0x000fc400078e0a0c */
[C---:B0-----:R-:W-:Y:S01]  /*5790*/  IMAD.HI.U32 R0, R4.reuse, R11, RZ ;  /* 0x0000000b04007227 */ /* 0x041fe200078e00ff */
[----:B------:R-:W-:Y:S01]  /*57a0*/  STL [R1+0x5fc], R14 ;  /* 0x0005fc0e01007387 */ /* 0x000fe20000100800 */
[----:B-1----:R-:W-:Y:S02]  /*57b0*/  IABS R9, R244 ;  /* 0x000000f400097213 */ /* 0x002fe40000000000 */
[----:B------:R-:W-:Y:S02]  /*57c0*/  IMAD.MOV R0, RZ, RZ, -R0 ;  /* 0x000000ffff007224 */ /* 0x000fe400078e0a00 */
[----:B------:R-:W-:Y:S02]  /*57d0*/  @!P2 IMAD.IADD R13, R13, 0x1, -R2 ;  /* 0x000000010d0da824 */ /* 0x000fe400078e0a02 */
[----:B------:R-:W-:-:S04]  /*57e0*/  IMAD.HI.U32 R5, R4, R9, RZ ;  /* 0x0000000904057227 */ /* 0x000fc800078e00ff */
[----:B------:R-:W-:Y:S02]  /*57f0*/  IMAD R0, R2, R0, R11 ;  /* 0x0000000002007224 */ /* 0x000fe400078e020b */
[----:B------:R-:W-:Y:S01]  /*5800*/  @!P5 IMAD.IADD R8, R8, 0x1, -R2 ;  /* 0x000000010808d824 */ /* 0x000fe200078e0a02 */
[C---:B------:R-:W-:Y:S01]  /*5810*/  ISETP.GT.U32.AND P5, PT, R2.reuse, R6, PT ;  /* 0x000000060200720c */ /* 0x040fe20003fa4070 */
[C---:B------:R-:W-:Y:S01]  /*5820*/  IMAD R10, R2.reuse, R12, R10 ;  /* 0x0000000c020a7224 */ /* 0x040fe200078e020a */
[C---:B------:R-:W-:Y:S01]  /*5830*/  ISETP.GT.U32.AND P2, PT, R2.reuse, R0, PT ;  /* 0x000000000200720c */ /* 0x040fe20003f44070 */
[----:B------:R-:W-:Y:S02]  /*5840*/  IMAD.MOV R5, RZ, RZ, -R5 ;  /* 0x000000ffff057224 */ /* 0x000fe400078e0a05 */
[----:B------:R-:W-:Y:S02]  /*5850*/  IMAD.MOV.U32 R11, RZ, RZ, R13 ;  /* 0x000000ffff0b7224 */ /* 0x000fe400078e000d */
[----:B------:R-:W-:-:S02]  /*5860*/  IMAD R5, R2, R5, R9 ;  /* 0x0000000502057224 */ /* 0x000fc400078e0209 */
[----:B------:R-:W-:Y:S01]  /*5870*/  @!P4 IMAD.MOV R11, RZ, RZ, -R11 ;  /* 0x000000ffff0bc224 */ /* 0x000fe200078e0a0b */
[C---:B------:R-:W-:Y:S01]  /*5880*/  ISETP.GT.U32.AND P4, PT, R2.reuse, R10, PT ;  /* 0x0000000a0200720c */ /* 0x040fe20003f84070 */
[----:B------:R-:W-:Y:S01]  /*5890*/  @!P3 IMAD.IADD R7, R7, 0x1, -R2 ;  /* 0x000000010707b824 */ /* 0x000fe200078e0a02 */
[----:B------:R-:W-:Y:S01]  /*58a0*/  ISETP.GT.U32.AND P3, PT, R2, R5, PT ;  /* 0x000000050200720c */ /* 0x000fe20003f64070 */
[----:B------:R-:W-:Y:S01]  /*58b0*/  @!P1 IMAD.MOV R8, RZ, RZ, -R8 ;  /* 0x000000ffff089224 */ /* 0x000fe200078e0a08 */
[----:B------:R-:W-:Y:S01]  /*58c0*/  ISETP.GE.AND P1, PT, R246, RZ, PT ;  /* 0x000000fff600720c */ /* 0x000fe20003f26270 */
[--C-:B------:R-:W-:Y:S02]  /*58d0*/  @!P5 IMAD.IADD R6, R6, 0x1, -R2.reuse ;  /* 0x000000010606d824 */ /* 0x100fe400078e0a02 */
[C---:B------:R-:W-:Y:S01]  /*58e0*/  VIADD R245, R3.reuse, 0x1cb ;  /* 0x000001cb03f57836 */ /* 0x040fe20000000000 */
[----:B------:R0:W-:Y:S01]  /*58f0*/  STL [R1+0x5f8], R8 ;  /* 0x0005f80801007387 */ /* 0x0001e20000100800 */
[--C-:B------:R-:W-:Y:S01]  /*5900*/  @!P2 IMAD.IADD R0, R0, 0x1, -R2.reuse ;  /* 0x000000010000a824 */ /* 0x100fe200078e0a02 */
[----:B------:R-:W-:Y:S01]  /*5910*/  ISETP.GT.U32.AND P5, PT, R2, R6, PT ;  /* 0x000000060200720c */ /* 0x000fe20003fa4070 */
[----:B------:R-:W-:Y:S01]  /*5920*/  VIADD R246, R3, 0x1ca ;  /* 0x000001ca03f67836 */ /* 0x000fe20000000000 */
[----:B------:R1:W-:Y:S01]  /*5930*/  STL [R1+0x5f4], R11 ;  /* 0x0005f40b01007387 */ /* 0x0003e20000100800 */
[--C-:B------:R-:W-:Y:S01]  /*5940*/  @!P4 IMAD.IADD R10, R10, 0x1, -R2.reuse ;  /* 0x000000010a0ac824 */ /* 0x100fe200078e0a02 */
[C---:B------:R-:W-:Y:S01]  /*5950*/  ISETP.GT.U32.AND P4, PT, R2.reuse, R0, PT ;  /* 0x000000000200720c */ /* 0x040fe20003f84070 */
[----:B------:R-:W-:Y:S01]  /*5960*/  @!P3 IMAD.IADD R5, R5, 0x1, -R2 ;  /* 0x000000010505b824 */ /* 0x000fe200078e0a02 */
[----:B------:R-:W-:Y:S01]  /*5970*/  IABS R9, R246 ;  /* 0x000000f600097213 */ /* 0x000fe20000000000 */
[----:B------:R-:W-:Y:S01]  /*5980*/  @!P0 IMAD.MOV R7, RZ, RZ, -R7 ;  /* 0x000000ffff078224 */ /* 0x000fe200078e0a07 */
[----:B0-----:R-:W-:Y:S01]  /*5990*/  IABS R8, R245 ;  /* 0x000000f500087213 */ /* 0x001fe20000000000 */
[----:B------:R-:W-:Y:S01]  /*59a0*/  VIADD R239, R3, 0x1c7 ;  /* 0x000001c703ef7836 */ /* 0x000fe20000000000 */
[----:B------:R-:W-:Y:S01]  /*59b0*/  ISETP.GT.U32.AND P3, PT, R2, R10, PT ;  /* 0x0000000a0200720c */ /* 0x000fe20003f64070 */
[----:B------:R-:W-:Y:S01]  /*59c0*/  IMAD.HI.U32 R137, R4, R169, RZ ;  /* 0x000000a904897227 */ /* 0x000fe200078e00ff */
[----:B------:R0:W-:Y:S01]  /*59d0*/  STL [R1+0x5f0], R7 ;  /* 0x0005f00701007387 */ /* 0x0001e20000100800 */
[----:B------:R-:W-:-:S02]  /*59e0*/  ISETP.GT.U32.AND P0, PT, R2, R5, PT ;  /* 0x000000050200720c */ /* 0x000fc40003f04070 */
[----:B------:R-:W-:Y:S01]  /*59f0*/  IMAD.HI.U32 R12, R4, R8, RZ ;  /* 0x00000008040c7227 */ /* 0x000fe200078e00ff */
[----:B------:R-:W-:-:S03]  /*5a00*/  ISETP.GE.AND P2, PT, R244, RZ, PT ;  /* 0x000000fff400720c */ /* 0x000fc60003f46270 */
[----:B------:R-:W-:Y:S02]  /*5a10*/  IMAD.MOV R12, RZ, RZ, -R12 ;  /* 0x000000ffff0c7224 */ /* 0x000fe400078e0a0c */
[----:B------:R-:W-:Y:S01]  /*5a20*/  @!P5 IMAD.IADD R6, R6, 0x1, -R2 ;  /* 0x000000010606d824 */ /* 0x000fe200078e0a02 */
[----:B------:R-:W-:Y:S01]  /*5a30*/  ISETP.GE.AND P5, PT, R247, RZ, PT ;  /* 0x000000fff700720c */ /* 0x000fe20003fa6270 */
        /* <DEDUP_REMOVED lines=11> */
[----:B-1----:R-:W-:-:S03]  /*5af0*/  IABS R11, R247 ;  /* 0x000000f7000b7213 */ /* 0x002fc60000000000 */
[----:B------:R-:W-:Y:S02]  /*5b00*/  IMAD.MOV.U32 R15, RZ, RZ, R0 ;  /* 0x000000ffff0f7224 */ /* 0x000fe400078e0000 */
[----:B0-----:R-:W-:-:S04]  /*5b10*/  IMAD.HI.U32 R7, R4, R11, RZ ;  /* 0x0000000b04077227 */ /* 0x001fc800078e00ff */
[----:B--2---:R-:W-:-:S04]  /*5b20*/  IMAD.HI.U32 R6, R4, R9, RZ ;  /* 0x0000000904067227 */ /* 0x004fc800078e00ff */
[----:B------:R-:W-:Y:S02]  /*5b30*/  IMAD.MOV R6, RZ, RZ, -R6 ;  /* 0x000000ffff067224 */ /* 0x000fe400078e0a06 */
[----:B------:R-:W-:Y:S02]  /*5b40*/  @!P3 IMAD.IADD R8, R8, 0x1, -R2 ;  /* 0x000000010808b824 */ /* 0x000fe400078e0a02 */
[C---:B------:R-:W-:Y:S02]  /*5b50*/  IMAD R9, R2.reuse, R6, R9 ;  /* 0x0000000602097224 */ /* 0x040fe400078e0209 */
[----:B------:R-:W-:Y:S01]  /*5b60*/  @!P1 IMAD.MOV R15, RZ, RZ, -R15 ;  /* 0x000000ffff0f9224 */ /* 0x000fe200078e0a0f */
[C---:B------:R-:W-:Y:S01]  /*5b70*/  ISETP.GT.U32.AND P3, PT, R2.reuse, R8, PT ;  /* 0x000000080200720c */ /* 0x040fe20003f64070 */
[----:B------:R-:W-:Y:S01]  /*5b80*/  IMAD.MOV R7, RZ, RZ, -R7 ;  /* 0x000000ffff077224 */ /* 0x000fe200078e0a07 */
[C---:B------:R-:W-:Y:S01]  /*5b90*/  ISETP.GT.U32.AND P1, PT, R2.reuse, R9, PT ;  /* 0x000000090200720c */ /* 0x040fe20003f24070 */
[----:B------:R-:W-:Y:S01]  /*5ba0*/  VIADD R245, R3, 0x1c8 ;  /* 0x000001c803f57836 */ /* 0x000fe20000000000 */
[----:B------:R0:W-:Y:S01]  /*5bb0*/  STL [R1+0x5e8], R15 ;  /* 0x0005e80f01007387 */ /* 0x0001e20000100800 */
[----:B------:R-:W-:-:S02]  /*5bc0*/  IMAD R11, R2, R7, R11 ;  /* 0x00000007020b7224 */ /* 0x000fc400078e020b */
[----:B------:R-:W-:Y:S01]  /*5bd0*/  @!P5 IMAD.MOV R10, RZ, RZ, -R10 ;  /* 0x000000ffff0ad224 */ /* 0x000fe200078e0a0a */
[----:B------:R-:W-:Y:S01]  /*5be0*/  IABS R13, R245 ;  /* 0x000000f5000d7213 */ /* 0x000fe20000000000 */
[----:B------:R-:W-:Y:S01]  /*5bf0*/  IMAD.MOV R14, RZ, RZ, -R14 ;  /* 0x000000ffff0e7224 */ /* 0x000fe200078e0a0e */
[----:B------:R-:W-:Y:S01]  /*5c00*/  ISETP.GT.U32.AND P5, PT, R2, R11, PT ;  /* 0x0000000b0200720c */ /* 0x000fe20003fa4070 */
[--C-:B------:R-:W-:Y:S01]  /*5c10*/  @!P0 IMAD.IADD R5, R5, 0x1, -R2.reuse ;  /* 0x0000000105058824 */ /* 0x100fe200078e0a02 */
[----:B------:R-:W-:Y:S01]  /*5c20*/  ISETP.GE.AND P0, PT, R247, RZ, PT ;  /* 0x000000fff700720c */ /* 0x000fe20003f06270 */
[--C-:B------:R-:W-:Y:S01]  /*5c30*/  @!P3 IMAD.IADD R8, R8, 0x1, -R2.reuse ;  /* 0x000000010808b824 */ /* 0x100fe200078e0a02 */
[----:B------:R1:W-:Y:S01]  /*5c40*/  STL [R1+0x5e4], R10 ;  /* 0x0005e40a01007387 */ /* 0x0003e20000100800 */
[----:B------:R-:W-:Y:S02]  /*5c50*/  @!P1 IMAD.IADD R9, R9, 0x1, -R2 ;  /* 0x0000000109099824 */ /* 0x000fe400078e0a02 */
[----:B------:R-:W-:-:S02]  /*5c60*/  IMAD R12, R2, R14, R12 ;  /* 0x0000000e020c7224 */ /* 0x000fc400078e020c */
[----:B0-----:R-:W-:Y:S01]  /*5c70*/  IMAD.MOV.U32 R15, RZ, RZ, R8 ;  /* 0x000000ffff0f7224 */ /* 0x001fe200078e0008 */
[----:B------:R-:W-:Y:S01]  /*5c80*/  ISETP.GT.U32.AND P1, PT, R2, R9, PT ;  /* 0x000000090200720c */ /* 0x000fe20003f24070 */
[----:B------:R-:W-:Y:S02]  /*5c90*/  VIADD R246, R3, 0x1c6 ;  /* 0x000001c603f67836 */ /* 0x000fe40000000000 */
[----:B------:R-:W-:-:S03]  /*5ca0*/  IMAD.HI.U32 R0, R4, R13, RZ ;  /* 0x0000000d04007227 */ /* 0x000fc600078e00ff */
[----:B------:R-:W-:Y:S01]  /*5cb0*/  IABS R6, R246 ;  /* 0x000000f600067213 */ /* 0x000fe20000000000 */
[----:B------:R-:W-:Y:S02]  /*5cc0*/  VIADD R247, R3, 0x1c5 ;  /* 0x000001c503f77836 */ /* 0x000fe40000000000 */
[----:B------:R-:W-:Y:S01]  /*5cd0*/  @!P6 IMAD.MOV R15, RZ, RZ, -R15 ;  /* 0x000000ffff0fe224 */ /* 0x000fe200078e0a0f */
[C---:B------:R-:W-:Y:S01]  /*5ce0*/  ISETP.GT.U32.AND P6, PT, R2.reuse, R12, PT ;  /* 0x0000000c0200720c */ /* 0x040fe20003fc4070 */
[----:B------:R-:W-:Y:S01]  /*5cf0*/  IMAD.MOV R0, RZ, RZ, -R0 ;  /* 0x000000ffff007224 */ /* 0x000fe200078e0a00 */
[----:B------:R-:W-:Y:S01]  /*5d00*/  IABS R7, R247 ;  /* 0x000000f700077213 */ /* 0x000fe20000000000 */
[----:B------:R-:W-:Y:S01]  /*5d10*/  @!P2 IMAD.MOV R5, RZ, RZ, -R5 ;  /* 0x000000ffff05a224 */ /* 0x000fe200078e0a05 */
[----:B------:R-:W-:Y:S01]  /*5d20*/  ISETP.GE.AND P2, PT, R245, RZ, PT ;  /* 0x000000fff500720c */ /* 0x000fe20003f46270 */
[----:B------:R-:W-:Y:S02]  /*5d30*/  @!P5 IMAD.IADD R11, R11, 0x1, -R2 ;  /* 0x000000010b0bd824 */ /* 0x000fe400078e0a02 */
[----:B------:R-:W-:Y:S01]  /*5d40*/  IMAD R0, R2, R0, R13 ;  /* 0x0000000002007224 */ /* 0x000fe200078e020d */
[----:B------:R0:W-:Y:S01]  /*5d50*/  STL [R1+0x5e0], R5 ;  /* 0x0005e00501007387 */ /* 0x0001e20000100800 */
[----:B-1----:R-:W-:Y:S01]  /*5d60*/  IMAD.HI.U32 R10, R4, R7, RZ ;  /* 0x00000007040a7227 */ /* 0x002fe200078e00ff */
[----:B------:R-:W-:-:S02]  /*5d70*/  ISETP.GT.U32.AND P5, PT, R2, R11, PT ;  /* 0x0000000b0200720c */ /* 0x000fc40003fa4070 */
[----:B------:R-:W-:Y:S01]  /*5d80*/  ISETP.GT.U32.AND P3, PT, R2, R0, PT ;  /* 0x000000000200720c */ /* 0x000fe20003f64070 */
[----:B------:R-:W-:Y:S01]  /*5d90*/  @!P1 IMAD.IADD R9, R9, 0x1, -R2 ;  /* 0x0000000109099824 */ /* 0x000fe200078e0a02 */
[----:B------:R-:W-:Y:S01]  /*5da0*/  STL [R1+0x5dc], R15 ;  /* 0x0005dc0f01007387 */ /* 0x000fe20000100800 */
[----:B------:R-:W-:Y:S02]  /*5db0*/  IMAD.MOV R10, RZ, RZ, -R10 ;  /* 0x000000ffff0a7224 */ /* 0x000fe400078e0a0a */
[----:B------:R-:W-:Y:S02]  /*5dc0*/  VIADD R244, R3, 0x1c4 ;  /* 0x000001c403f47836 */ /* 0x000fe40000000000 */
[----:B0-----:R-:W-:-:S04]  /*5dd0*/  IMAD.HI.U32 R5, R4, R6, RZ ;  /* 0x0000000604057227 */ /* 0x001fc800078e00ff */
[----:B------:R-:W-:Y:S02]  /*5de0*/  IMAD.MOV R5, RZ, RZ, -R5 ;  /* 0x000000ffff057224 */ /* 0x000fe400078e0a05 */
[----:B------:R-:W-:Y:S02]  /*5df0*/  IMAD.MOV.U32 R13, RZ, RZ, R9 ;  /* 0x000000ffff0d7224 */ /* 0x000fe400078e0009 */
[----:B------:R-:W-:Y:S01]  /*5e00*/  @!P6 IMAD.IADD R12, R12, 0x1, -R2 ;  /* 0x000000010c0ce824 */ /* 0x000fe200078e0a02 */
[----:B------:R-:W-:Y:S01]  /*5e10*/  ISETP.GE.AND P6, PT, R239, RZ, PT ;  /* 0x000000ffef00720c */ /* 0x000fe20003fc6270 */
[C---:B------:R-:W-:Y:S01]  /*5e20*/  IMAD R5, R2.reuse, R5, R6 ;  /* 0x0000000502057224 */ /* 0x040fe200078e0206 */
[----:B------:R-:W-:Y:S01]  /*5e30*/  IABS R6, R244 ;  /* 0x000000f400067213 */ /* 0x000fe20000000000 */
[----:B------:R-:W-:Y:S02]  /*5e40*/  VIADD R245, R3, 0x1c3 ;  /* 0x000001c303f57836 */ /* 0x000fe40000000000 */
[C---:B------:R-:W-:Y:S01]  /*5e50*/  IMAD R7, R2.reuse, R10, R7 ;  /* 0x0000000a02077224 */ /* 0x040fe200078e0207 */
[C---:B------:R-:W-:Y:S01]  /*5e60*/  ISETP.GT.U32.AND P1, PT, R2.reuse, R5, PT ;  /* 0x000000050200720c */ /* 0x040fe20003f24070 */
[----:B------:R-:W-:Y:S01]  /*5e70*/  @!P4 IMAD.MOV R13, RZ, RZ, -R13 ;  /* 0x000000ffff0dc224 */ /* 0x000fe200078e0a0d */
[----:B------:R-:W-:Y:S01]  /*5e80*/  ISETP.GT.U32.AND P4, PT, R2, R12, PT ;  /* 0x0000000c0200720c */ /* 0x000fe20003f84070 */
[--C-:B------:R-:W-:Y:S01]  /*5e90*/  @!P5 IMAD.IADD R11, R11, 0x1, -R2.reuse ;  /* 0x000000010b0bd824 */ /* 0x100fe200078e0a02 */
[----:B------:R-:W-:Y:S01]  /*5ea0*/  IABS R8, R245 ;  /* 0x000000f500087213 */ /* 0x000fe20000000000 */
[----:B------:R-:W-:Y:S01]  /*5eb0*/  IMAD.HI.U32 R9, R4, R6, RZ ;  /* 0x0000000604097227 */ /* 0x000fe200078e00ff */
[----:B------:R-:W-:Y:S01]  /*5ec0*/  ISETP.GT.U32.AND P5, PT, R2, R7, PT ;  /* 0x000000070200720c */ /* 0x000fe20003fa4070 */
[----:B------:R-:W-:Y:S02]  /*5ed0*/  STL [R1+0x5d8], R13 ;  /* 0x0005d80d01007387 */ /* 0x000fe40000100800 */
[----:B------:R-:W-:-:S02]  /*5ee0*/  @!P3 IMAD.IADD R0, R0, 0x1, -R2 ;  /* 0x000000010000b824 */ /* 0x000fc400078e0a02 */
[----:B------:R-:W-:-:S03]  /*5ef0*/  IMAD.HI.U32 R10, R4, R8, RZ ;  /* 0x00000008040a7227 */ /* 0x000fc600078e00ff */
[C---:B------:R-:W-:Y:S01]  /*5f00*/  ISETP.GT.U32.AND P3, PT, R2.reuse, R0, PT ;  /* 0x000000000200720c */ /* 0x040fe20003f64070 */
[----:B------:R-:W-:Y:S02]  /*5f10*/  IMAD.MOV R9, RZ, RZ, -R9 ;  /* 0x000000ffff097224 */ /* 0x000fe400078e0a09 */
[----:B------:R-:W-:Y:S02]  /*5f20*/  IMAD.MOV R10, RZ, RZ, -R10 ;  /* 0x000000ffff0a7224 */ /* 0x000fe400078e0a0a */
[----:B------:R-:W-:Y:S02]  /*5f30*/  IMAD R6, R2, R9, R6 ;  /* 0x0000000902067224 */ /* 0x000fe400078e0206 */
[--C-:B------:R-:W-:Y:S02]  /*5f40*/  @!P4 IMAD.IADD R12, R12, 0x1, -R2.reuse ;  /* 0x000000010c0cc824 */ /* 0x100fe400078e0a02 */
[----:B------:R-:W-:Y:S01]  /*5f50*/  @!P1 IMAD.IADD R5, R5, 0x1, -R2 ;  /* 0x0000000105059824 */ /* 0x000fe200078e0a02 */
[C---:B------:R-:W-:Y:S01]  /*5f60*/  ISETP.GT.U32.AND P4, PT, R2.reuse, R6, PT ;  /* 0x000000060200720c */ /* 0x040fe20003f84070 */
[----:B------:R-:W-:Y:S01]  /*5f70*/  IMAD R8, R2, R10, R8 ;  /* 0x0000000a02087224 */ /* 0x000fe200078e0208 */
[----:B------:R-:W-:Y:S01]  /*5f80*/  ISETP.GE.AND P1, PT, R247, RZ, PT ;  /* 0x000000fff700720c */ /* 0x000fe20003f26270 */
[----:B------:R-:W-:-:S02]  /*5f90*/  @!P5 IMAD.IADD R7, R7, 0x1, -R2 ;  /* 0x000000010707d824 */ /* 0x000fc400078e0a02 */
[----:B------:R-:W-:Y:S02]  /*5fa0*/  IMAD.MOV.U32 R10, RZ, RZ, R12 ;  /* 0x000000ffff0a7224 */ /* 0x000fe400078e000c */
[----:B------:R-:W-:Y:S01]  /*5fb0*/  @!P0 IMAD.MOV R11, RZ, RZ, -R11 ;  /* 0x000000ffff0b8224 */ /* 0x000fe200078e0a0b */
[C---:B------:R-:W-:Y:S01]  /*5fc0*/  ISETP.GT.U32.AND P0, PT, R2.reuse, R5, PT ;  /* 0x000000050200720c */ /* 0x040fe20003f04070 */
[----:B------:R-:W-:Y:S01]  /*5fd0*/  @!P6 IMAD.MOV R10, RZ, RZ, -R10 ;  /* 0x000000ffff0ae224 */ /* 0x000fe200078e0a0a */
[----:B------:R-:W-:Y:S01]  /*5fe0*/  ISETP.GT.U32.AND P5, PT, R2, R7, PT ;  /* 0x000000070200720c */ /* 0x000fe20003fa4070 */
[----:B------:R-:W-:Y:S01]  /*5ff0*/  @!P3 IMAD.IADD R0, R0, 0x1, -R2 ;  /* 0x000000010000b824 */ /* 0x000fe200078e0a02 */
[----:B------:R-:W-:Y:S01]  /*6000*/  ISETP.GT.U32.AND P6, PT, R2, R8, PT ;  /* 0x000000080200720c */ /* 0x000fe20003fc4070 */
[----:B------:R-:W-:Y:S01]  /*6010*/  VIADD R247, R3, 0x1c2 ;  /* 0x000001c203f77836 */ /* 0x000fe20000000000 */
[----:B------:R-:W-:Y:S01]  /*6020*/  ISETP.GE.AND P3, PT, R246, RZ, PT ;  /* 0x000000fff600720c */ /* 0x000fe20003f66270 */
[----:B------:R-:W-:Y:S01]  /*6030*/  IMAD.MOV.U32 R9, RZ, RZ, R0 ;  /* 0x000000ffff097224 */ /* 0x000fe200078e0000 */
[----:B------:R-:W-:Y:S01]  /*6040*/  STL [R1+0x5d4], R11 ;  /* 0x0005d40b01007387 */ /* 0x000fe20000100800 */
[--C-:B------:R-:W-:Y:S01]  /*6050*/  @!P4 IMAD.IADD R6, R6, 0x1, -R2.reuse ;  /* 0x000000010606c824 */ /* 0x100fe200078e0a02 */
[----:B------:R-:W-:Y:S01]  /*6060*/  IABS R0, R247 ;  /* 0x000000f700007213 */ /* 0x000fe20000000000 */
[----:B------:R-:W-:Y:S01]  /*6070*/  @!P2 IMAD.MOV R9, RZ, RZ, -R9 ;  /* 0x000000ffff09a224 */ /* 0x000fe200078e0a09 */
[----:B------:R-:W-:Y:S01]  /*6080*/  ISETP.GE.AND P2, PT, R244, RZ, PT ;  /* 0x000000fff400720c */ /* 0x000fe20003f46270 */
[--C-:B------:R-:W-:Y:S01]  /*6090*/  @!P0 IMAD.IADD R5, R5, 0x1, -R2.reuse ;  /* 0x0000000105058824 */ /* 0x100fe200078e0a02 */
[----:B------:R-:W-:Y:S01]  /*60a0*/  ISETP.GE.AND P0, PT, R245, RZ, PT ;  /* 0x000000fff500720c */ /* 0x000fe20003f06270 */
[--C-:B------:R-:W-:Y:S01]  /*60b0*/  @!P5 IMAD.IADD R7, R7, 0x1, -R2.reuse ;  /* 0x000000010707d824 */ /* 0x100fe200078e0a02 */
[----:B------:R-:W-:Y:S01]  /*60c0*/  ISETP.GE.AND P5, PT, R247, RZ, PT ;  /* 0x000000fff700720c */ /* 0x000fe20003fa6270 */
[----:B------:R-:W-:Y:S01]  /*60d0*/  @!P6 IMAD.IADD R8, R8, 0x1, -R2 ;  /* 0x000000010808e824 */ /* 0x000fe200078e0a02 */
[----:B------:R-:W-:Y:S01]  /*60e0*/  ISETP.GT.U32.AND P6, PT, R2, R6, PT ;  /* 0x000000060200720c */ /* 0x000fe20003fc4070 */
[----:B------:R-:W-:Y:S01]  /*60f0*/  VIADD R247, R3, 0x1c0 ;  /* 0x000001c003f77836 */ /* 0x000fe20000000000 */
[----:B------:R-:W-:Y:S01]  /*6100*/  STL [R1+0x5d0], R9 ;  /* 0x0005d00901007387 */ /* 0x000fe20000100800 */
[----:B------:R-:W-:-:S03]  /*6110*/  IMAD.HI.U32 R12, R4, R0, RZ ;  /* 0x00000000040c7227 */ /* 0x000fc600078e00ff */
[----:B------:R0:W-:Y:S01]  /*6120*/  STL [R1+0x5cc], R10 ;  /* 0x0005cc0a01007387 */ /* 0x0001e20000100800 */
[----:B------:R-:W-:Y:S01]  /*6130*/  @!P3 IMAD.MOV R5, RZ, RZ, -R5 ;  /* 0x000000ffff05b224 */ /* 0x000fe200078e0a05 */
[----:B------:R-:W-:Y:S01]  /*6140*/  ISETP.GT.U32.AND P3, PT, R2, R8, PT ;  /* 0x000000080200720c */ /* 0x000fe20003f64070 */
[----:B------:R-:W-:Y:S01]  /*6150*/  @!P1 IMAD.MOV R7, RZ, RZ, -R7 ;  /* 0x000000ffff079224 */ /* 0x000fe200078e0a07 */
[----:B------:R-:W-:Y:S01]  /*6160*/  ISETP.GE.AND P1, PT, R247, RZ, PT ;  /* 0x000000fff700720c */ /* 0x000fe20003f26270 */
[----:B------:R-:W-:Y:S01]  /*6170*/  IMAD.MOV R12, RZ, RZ, -R12 ;  /* 0x000000ffff0c7224 */ /* 0x000fe200078e0a0c */
[----:B------:R-:W-:Y:S01]  /*6180*/  STL [R1+0x5c8], R5 ;  /* 0x0005c80501007387 */ /* 0x000fe20000100800 */
[----:B------:R-:W-:Y:S02]  /*6190*/  VIADD R246, R3, 0x1c1 ;  /* 0x000001c103f67836 */ /* 0x000fe40000000000 */
[----:B------:R-:W-:Y:S01]  /*61a0*/  @!P6 IMAD.IADD R6, R6, 0x1, -R2 ;  /* 0x000000010606e824 */ /* 0x000fe200078e0a02 */
[----:B0-----:R-:W-:Y:S01]  /*61b0*/  IABS R10, R247 ;  /* 0x000000f7000a7213 */ /* 0x001fe20000000000 */
[----:B------:R0:W-:Y:S01]  /*61c0*/  STL [R1+0x5c4], R7 ;  /* 0x0005c40701007387 */ /* 0x0001e20000100800 */
[----:B------:R-:W-:Y:S01]  /*61d0*/  IABS R9, R246 ;  /* 0x000000f600097213 */ /* 0x000fe20000000000 */
[----:B------:R-:W-:Y:S01]  /*61e0*/  IMAD.MOV.U32 R18, RZ, RZ, R6 ;  /* 0x000000ffff127224 */ /* 0x000fe200078e0006 */
[----:B------:R-:W-:Y:S01]  /*61f0*/  ISETP.GE.AND P4, PT, R246, RZ, PT ;  /* 0x000000fff600720c */ /* 0x000fe20003f86270 */
[----:B------:R-:W-:-:S02]  /*6200*/  @!P3 IMAD.IADD R8, R8, 0x1, -R2 ;  /* 0x000000010808b824 */ /* 0x000fc400078e0a02 */
[----:B------:R-:W-:-:S04]  /*6210*/  IMAD.HI.U32 R11, R4, R9, RZ ;  /* 0x00000009040b7227 */ /* 0x000fc800078e00ff */
[C---:B0-----:R-:W-:Y:S02]  /*6220*/  IMAD R7, R2.reuse, R12, R0 ;  /* 0x0000000c02077224 */ /* 0x041fe400078e0200 */
[----:B------:R-:W-:Y:S02]  /*6230*/  IMAD.MOV.U32 R0, RZ, RZ, R10 ;  /* 0x000000ffff007224 */ /* 0x000fe400078e000a */
[----:B------:R-:W-:Y:S01]  /*6240*/  IMAD.MOV R11, RZ, RZ, -R11 ;  /* 0x000000ffff0b7224 */ /* 0x000fe200078e0a0b */
[----:B------:R-:W-:Y:S01]  /*6250*/  ISETP.GT.U32.AND P6, PT, R2, R7, PT ;  /* 0x000000070200720c */ /* 0x000fe20003fc4070 */
[----:B------:R-:W-:-:S04]  /*6260*/  IMAD.HI.U32 R13, R4, R0, RZ ;  /* 0x00000000040d7227 */ /* 0x000fc800078e00ff */
[----:B------:R-:W-:Y:S02]  /*6270*/  IMAD.MOV R13, RZ, RZ, -R13 ;  /* 0x000000ffff0d7224 */ /* 0x000fe400078e0a0d */
[C---:B------:R-:W-:Y:S02]  /*6280*/  IMAD R5, R2.reuse, R11, R9 ;  /* 0x0000000b02057224 */ /* 0x040fe400078e0209 */
[C---:B------:R-:W-:Y:S02]  /*6290*/  IMAD R0, R2.reuse, R13, R0 ;  /* 0x0000000d02007224 */ /* 0x040fe400078e0200 */
[----:B------:R-:W-:Y:S01]  /*62a0*/  VIADD R246, R3, 0x1bd ;  /* 0x000001bd03f67836 */ /* 0x000fe20000000000 */
[C---:B------:R-:W-:Y:S01]  /*62b0*/  ISETP.GT.U32.AND P3, PT, R2.reuse, R5, PT ;  /* 0x000000050200720c */ /* 0x040fe20003f64070 */
[----:B------:R-:W-:Y:S01]  /*62c0*/  @!P6 IMAD.IADD R7, R7, 0x1, -R2 ;  /* 0x000000010707e824 */ /* 0x000fe200078e0a02 */
[C---:B------:R-:W-:Y:S01]  /*62d0*/  ISETP.GT.U32.AND P6, PT, R2.reuse, R0, PT ;  /* 0x000000000200720c */ /* 0x040fe20003fc4070 */
[----:B------:R-:W-:Y:S01]  /*62e0*/  @!P2 IMAD.MOV R18, RZ, RZ, -R18 ;  /* 0x000000ffff12a224 */ /* 0x000fe200078e0a12 */
[----:B------:R-:W-:Y:S01]  /*62f0*/  IABS R11, R246 ;  /* 0x000000f6000b7213 */ /* 0x000fe20000000000 */
[C---:B------:R-:W-:Y:S01]  /*6300*/  VIADD R247, R3.reuse, 0x1bc ;  /* 0x000001bc03f77836 */ /* 0x040fe20000000000 */
[----:B------:R-:W-:Y:S01]  /*6310*/  ISETP.GT.U32.AND P2, PT, R2, R7, PT ;  /* 0x000000070200720c */ /* 0x000fe20003f44070 */
[----:B------:R-:W-:Y:S01]  /*6320*/  VIADD R245, R3, 0x1be ;  /* 0x000001be03f57836 */ /* 0x000fe20000000000 */
[----:B------:R-:W-:Y:S01]  /*6330*/  STL [R1+0x5c0], R18 ;  /* 0x0005c01201007387 */ /* 0x000fe20000100800 */
[----:B------:R-:W-:Y:S01]  /*6340*/  IMAD.MOV.U32 R17, RZ, RZ, R8 ;  /* 0x000000ffff117224 */ /* 0x000fe200078e0008 */
[----:B------:R-:W-:Y:S01]  /*6350*/  IABS R9, R247 ;  /* 0x000000f700097213 */ /* 0x000fe20000000000 */
[----:B------:R-:W-:Y:S01]  /*6360*/  IMAD.HI.U32 R14, R4, R11, RZ ;  /* 0x0000000b040e7227 */ /* 0x000fe200078e00ff */
[----:B------:R-:W-:-:S03]  /*6370*/  IABS R10, R245 ;  /* 0x000000f5000a7213 */ /* 0x000fc60000000000 */
[--C-:B------:R-:W-:Y:S02]  /*6380*/  @!P6 IMAD.IADD R0, R0, 0x1, -R2.reuse ;  /* 0x000000010000e824 */ /* 0x100fe400078e0a02 */
[----:B------:R-:W-:Y:S02]  /*6390*/  @!P3 IMAD.IADD R5, R5, 0x1, -R2 ;  /* 0x000000010505b824 */ /* 0x000fe400078e0a02 */
[----:B------:R-:W-:Y:S01]  /*63a0*/  @!P0 IMAD.MOV R17, RZ, RZ, -R17 ;  /* 0x000000ffff118224 */ /* 0x000fe200078e0a11 */
[----:B------:R-:W-:Y:S01]  /*63b0*/  ISETP.GT.U32.AND P6, PT, R2, R0, PT ;  /* 0x000000000200720c */ /* 0x000fe20003fc4070 */
[----:B------:R-:W-:Y:S01]  /*63c0*/  IMAD.HI.U32 R13, R4, R9, RZ ;  /* 0x00000009040d7227 */ /* 0x000fe200078e00ff */
[----:B------:R-:W-:Y:S02]  /*63d0*/  ISETP.GT.U32.AND P3, PT, R2, R5, PT ;  /* 0x000000050200720c */ /* 0x000fe40003f64070 */
[----:B------:R0:W-:Y:S01]  /*63e0*/  STL [R1+0x5bc], R17 ;  /* 0x0005bc1101007387 */ /* 0x0001e20000100800 */
[----:B------:R-:W-:-:S02]  /*63f0*/  IMAD.MOV R14, RZ, RZ, -R14 ;  /* 0x000000ffff0e7224 */ /* 0x000fc400078e0a0e */
[----:B------:R-:W-:Y:S02]  /*6400*/  @!P2 IMAD.IADD R7, R7, 0x1, -R2 ;  /* 0x000000010707a824 */ /* 0x000fe400078e0a02 */
[----:B------:R-:W-:Y:S02]  /*6410*/  VIADD R244, R3, 0x1bf ;  /* 0x000001bf03f47836 */ /* 0x000fe40000000000 */
[----:B------:R-:W-:-:S03]  /*6420*/  IMAD.HI.U32 R15, R4, R10, RZ ;  /* 0x0000000a040f7227 */ /* 0x000fc600078e00ff */
[----:B------:R-:W-:Y:S01]  /*6430*/  IABS R12, R244 ;  /* 0x000000f4000c7213 */ /* 0x000fe20000000000 */
[----:B------:R-:W-:Y:S01]  /*6440*/  IMAD.MOV R13, RZ, RZ, -R13 ;  /* 0x000000ffff0d7224 */ /* 0x000fe200078e0a0d */
[----:B------:R-:W-:Y:S01]  /*6450*/  ISETP.GE.AND P0, PT, R244, RZ, PT ;  /* 0x000000fff400720c */ /* 0x000fe20003f06270 */
[C---:B------:R-:W-:Y:S02]  /*6460*/  IMAD R11, R2.reuse, R14, R11 ;  /* 0x0000000e020b7224 */ /* 0x040fe400078e020b */
[----:B0-----:R-:W-:Y:S02]  /*6470*/  IMAD.MOV.U32 R17, RZ, RZ, R7 ;  /* 0x000000ffff117224 */ /* 0x001fe400078e0007 */
[----:B------:R-:W-:Y:S02]  /*6480*/  IMAD.MOV R15, RZ, RZ, -R15 ;  /* 0x000000ffff0f7224 */ /* 0x000fe400078e0a0f */
[C---:B------:R-:W-:Y:S02]  /*6490*/  IMAD R9, R2.reuse, R13, R9 ;  /* 0x0000000d02097224 */ /* 0x040fe400078e0209 */
[----:B------:R-:W-:Y:S01]  /*64a0*/  @!P5 IMAD.MOV R17, RZ, RZ, -R17 ;  /* 0x000000ffff11d224 */ /* 0x000fe200078e0a11 */
[C---:B------:R-:W-:Y:S01]  /*64b0*/  ISETP.GT.U32.AND P5, PT, R2.reuse, R11, PT ;  /* 0x0000000b0200720c */ /* 0x040fe20003fa4070 */
[----:B------:R-:W-:-:S02]  /*64c0*/  IMAD R10, R2, R15, R10 ;  /* 0x0000000f020a7224 */ /* 0x000fc400078e020a */
[----:B------:R-:W-:Y:S01]  /*64d0*/  VIADD R239, R3, 0x1bb ;  /* 0x000001bb03ef7836 */ /* 0x000fe20000000000 */
[----:B------:R-:W-:Y:S01]  /*64e0*/  STL [R1+0x5b8], R17 ;  /* 0x0005b81101007387 */ /* 0x000fe20000100800 */
[----:B------:R-:W-:-:S03]  /*64f0*/  IMAD.HI.U32 R16, R4, R12, RZ ;  /* 0x0000000c04107227 */ /* 0x000fc600078e00ff */
[----:B------:R-:W-:Y:S01]  /*6500*/  IABS R8, R239 ;  /* 0x000000ef00087213 */ /* 0x000fe20000000000 */
[--C-:B------:R-:W-:Y:S01]  /*6510*/  @!P6 IMAD.IADD R0, R0, 0x1, -R2.reuse ;  /* 0x000000010000e824 */ /* 0x100fe200078e0a02 */
[C---:B------:R-:W-:Y:S01]  /*6520*/  ISETP.GT.U32.AND P6, PT, R2.reuse, R9, PT ;  /* 0x000000090200720c */ /* 0x040fe20003fc4070 */
[----:B------:R-:W-:Y:S01]  /*6530*/  @!P3 IMAD.IADD R5, R5, 0x1, -R2 ;  /* 0x000000010505b824 */ /* 0x000fe200078e0a02 */
[C---:B------:R-:W-:Y:S01]  /*6540*/  ISETP.GT.U32.AND P3, PT, R2.reuse, R10, PT ;  /* 0x0000000a0200720c */ /* 0x040fe20003f64070 */
[----:B------:R-:W-:Y:S02]  /*6550*/  IMAD.MOV R6, RZ, RZ, -R16 ;  /* 0x000000ffff067224 */ /* 0x000fe400078e0a10 */
[----:B------:R-:W-:Y:S02]  /*6560*/  VIADD R244, R3, 0x1ba ;  /* 0x000001ba03f47836 */ /* 0x000fe40000000000 */
[----:B------:R-:W-:Y:S02]  /*6570*/  IMAD R6, R2, R6, R12 ;  /* 0x0000000602067224 */ /* 0x000fe400078e020c */
[----:B------:R-:W-:-:S03]  /*6580*/  IMAD.HI.U32 R7, R4, R8, RZ ;  /* 0x0000000804077227 */ /* 0x000fc600078e00ff */
[C---:B------:R-:W-:Y:S01]  /*6590*/  ISETP.GT.U32.AND P2, PT, R2.reuse, R6, PT ;  /* 0x000000060200720c */ /* 0x040fe20003f44070 */
[----:B------:R-:W-:Y:S01]  /*65a0*/  IMAD.MOV.U32 R16, RZ, RZ, R5 ;  /* 0x000000ffff107224 */ /* 0x000fe200078e0005 */
[----:B------:R-:W-:Y:S01]  /*65b0*/  IABS R5, R244 ;  /* 0x000000f400057213 */ /* 0x000fe20000000000 */
[--C-:B------:R-:W-:Y:S02]  /*65c0*/  @!P5 IMAD.IADD R11, R11, 0x1, -R2.reuse ;  /* 0x000000010b0bd824 */ /* 0x100fe400078e0a02 */
[----:B------:R-:W-:Y:S02]  /*65d0*/  IMAD.MOV R7, RZ, RZ, -R7 ;  /* 0x000000ffff077224 */ /* 0x000fe400078e0a07 */
[--C-:B------:R-:W-:Y:S01]  /*65e0*/  @!P6 IMAD.IADD R9, R9, 0x1, -R2.reuse ;  /* 0x000000010909e824 */ /* 0x100fe200078e0a02 */
[----:B------:R-:W-:Y:S01]  /*65f0*/  ISETP.GT.U32.AND P6, PT, R2, R11, PT ;  /* 0x0000000b0200720c */ /* 0x000fe20003fc4070 */
[----:B------:R-:W-:Y:S02]  /*6600*/  @!P3 IMAD.IADD R10, R10, 0x1, -R2 ;  /* 0x000000010a0ab824 */ /* 0x000fe400078e0a02 */
[----:B------:R-:W-:-:S02]  /*6610*/  IMAD R7, R2, R7, R8 ;  /* 0x0000000702077224 */ /* 0x000fc400078e0208 */
[----:B------:R-:W-:Y:S01]  /*6620*/  IMAD.HI.U32 R8, R4, R5, RZ ;  /* 0x0000000504087227 */ /* 0x000fe200078e00ff */
[----:B------:R-:W-:-:S03]  /*6630*/  ISETP.GT.U32.AND P5, PT, R2, R10, PT ;  /* 0x0000000a0200720c */ /* 0x000fc60003fa4070 */
[----:B------:R-:W-:Y:S02]  /*6640*/  IMAD.MOV R8, RZ, RZ, -R8 ;  /* 0x000000ffff087224 */ /* 0x000fe400078e0a08 */
[--C-:B------:R-:W-:Y:S01]  /*6650*/  @!P2 IMAD.IADD R6, R6, 0x1, -R2.reuse ;  /* 0x000000010606a824 */ /* 0x100fe200078e0a02 */
[----:B------:R-:W-:Y:S01]  /*6660*/  ISETP.GE.AND P2, PT, R246, RZ, PT ;  /* 0x000000fff600720c */ /* 0x000fe20003f46270 */
[C---:B------:R-:W-:Y:S02]  /*6670*/  IMAD R5, R2.reuse, R8, R5 ;  /* 0x0000000802057224 */ /* 0x040fe400078e0205 */
[----:B------:R-:W-:Y:S01]  /*6680*/  @!P6 IMAD.IADD R11, R11, 0x1, -R2 ;  /* 0x000000010b0be824 */ /* 0x000fe200078e0a02 */
[C---:B------:R-:W-:Y:S01]  /*6690*/  ISETP.GT.U32.AND P3, PT, R2.reuse, R6, PT ;  /* 0x000000060200720c */ /* 0x040fe20003f64070 */
[----:B------:R-:W-:Y:S01]  /*66a0*/  @!P4 IMAD.MOV R16, RZ, RZ, -R16 ;  /* 0x000000ffff10c224 */ /* 0x000fe200078e0a10 */
[----:B------:R-:W-:Y:S01]  /*66b0*/  ISETP.GT.U32.AND P6, PT, R2, R5, PT ;  /* 0x000000050200720c */ /* 0x000fe20003fc4070 */
[----:B------:R-:W-:Y:S01]  /*66c0*/  @!P1 IMAD.MOV R0, RZ, RZ, -R0 ;  /* 0x000000ffff009224 */ /* 0x000fe200078e0a00 */
[----:B------:R-:W-:Y:S01]  /*66d0*/  ISETP.GE.AND P4, PT, R245, RZ, PT ;  /* 0x000000fff500720c */ /* 0x000fe20003f86270 */
[--C-:B------:R-:W-:Y:S01]  /*66e0*/  @!P5 IMAD.IADD R10, R10, 0x1, -R2.reuse ;  /* 0x000000010a0ad824 */ /* 0x100fe200078e0a02 */
[C---:B------:R-:W-:Y:S01]  /*66f0*/  ISETP.GT.U32.AND P5, PT, R2.reuse, R7, PT ;  /* 0x000000070200720c */ /* 0x040fe20003fa4070 */
[C---:B------:R-:W-:Y:S01]  /*6700*/  VIADD R245, R3.reuse, 0x1b9 ;  /* 0x000001b903f57836 */ /* 0x040fe20000000000 */
[----:B------:R-:W-:Y:S01]  /*6710*/  STL [R1+0x5b4], R16 ;  /* 0x0005b41001007387 */ /* 0x000fe20000100800 */
[----:B------:R-:W-:Y:S01]  /*6720*/  VIADD R246, R3, 0x1b8 ;  /* 0x000001b803f67836 */ /* 0x000fe20000000000 */
[----:B------:R-:W-:Y:S01]  /*6730*/  ISETP.GT.U32.AND P1, PT, R2, R9, PT ;  /* 0x000000090200720c */ /* 0x000fe20003f24070 */
[----:B------:R-:W-:Y:S01]  /*6740*/  @!P2 IMAD.MOV R11, RZ, RZ, -R11 ;  /* 0x000000ffff0ba224 */ /* 0x000fe200078e0a0b */
[----:B------:R0:W-:Y:S01]  /*6750*/  STL [R1+0x5b0], R0 ;  /* 0x0005b00001007387 */ /* 0x0001e20000100800 */
[--C-:B------:R-:W-:Y:S01]  /*6760*/  @!P3 IMAD.IADD R6, R6, 0x1, -R2.reuse ;  /* 0x000000010606b824 */ /* 0x100fe200078e0a02 */
[----:B------:R-:W-:Y:S01]  /*6770*/  IABS R12, R246 ;  /* 0x000000f6000c7213 */ /* 0x000fe20000000000 */
[----:B------:R-:W-:Y:S01]  /*6780*/  @!P6 IMAD.IADD R5, R5, 0x1, -R2 ;  /* 0x000000010505e824 */ /* 0x000fe200078e0a02 */
[----:B------:R-:W-:Y:S01]  /*6790*/  ISETP.GE.AND P3, PT, R247, RZ, PT ;  /* 0x000000fff700720c */ /* 0x000fe20003f66270 */
[----:B------:R-:W-:Y:S01]  /*67a0*/  IMAD.MOV.U32 R15, RZ, RZ, R6 ;  /* 0x000000ffff0f7224 */ /* 0x000fe200078e0006 */
[----:B------:R-:W-:Y:S01]  /*67b0*/  ISETP.GE.AND P2, PT, R245, RZ, PT ;  /* 0x000000fff500720c */ /* 0x000fe20003f46270 */
[----:B------:R-:W-:Y:S01]  /*67c0*/  @!P5 IMAD.IADD R7, R7, 0x1, -R2 ;  /* 0x000000010707d824 */ /* 0x000fe200078e0a02 */
[----:B------:R-:W-:Y:S01]  /*67d0*/  ISETP.GT.U32.AND P6, PT, R2, R5, PT ;  /* 0x000000050200720c */ /* 0x000fe20003fc4070 */
[----:B------:R-:W-:Y:S01]  /*67e0*/  IMAD.HI.U32 R14, R4, R12, RZ ;  /* 0x0000000c040e7227 */ /* 0x000fe200078e00ff */
[----:B0-----:R-:W-:-:S02]  /*67f0*/  IABS R0, R245 ;  /* 0x000000f500007213 */ /* 0x001fc40000000000 */
[----:B------:R-:W-:Y:S01]  /*6800*/  ISETP.GE.AND P5, PT, R244, RZ, PT ;  /* 0x000000fff400720c */ /* 0x000fe20003fa6270 */
[----:B------:R-:W-:Y:S01]  /*6810*/  @!P0 IMAD.MOV R15, RZ, RZ, -R15 ;  /* 0x000000ffff0f8224 */ /* 0x000fe200078e0a0f */
[----:B------:R-:W-:Y:S01]  /*6820*/  ISETP.GT.U32.AND P0, PT, R2, R7, PT ;  /* 0x000000070200720c */ /* 0x000fe20003f04070 */
[----:B------:R-:W-:-:S03]  /*6830*/  IMAD.HI.U32 R13, R4, R0, RZ ;  /* 0x00000000040d7227 */ /* 0x000fc600078e00ff */
[----:B------:R-:W-:Y:S01]  /*6840*/  STL [R1+0x5ac], R15 ;  /* 0x0005ac0f01007387 */ /* 0x000fe20000100800 */
[----:B------:R-:W-:Y:S02]  /*6850*/  IMAD.MOV R13, RZ, RZ, -R13 ;  /* 0x000000ffff0d7224 */ /* 0x000fe400078e0a0d */
[----:B------:R-:W-:Y:S02]  /*6860*/  IMAD.MOV R6, RZ, RZ, -R14 ;  /* 0x000000ffff067224 */ /* 0x000fe400078e0a0e */
[C---:B------:R-:W-:Y:S02]  /*6870*/  IMAD R0, R2.reuse, R13, R0 ;  /* 0x0000000d02007224 */ /* 0x040fe400078e0200 */
[----:B------:R-:W-:Y:S01]  /*6880*/  @!P1 IMAD.IADD R9, R9, 0x1, -R2 ;  /* 0x0000000109099824 */ /* 0x000fe200078e0a02 */
[----:B------:R-:W-:Y:S01]  /*6890*/  ISETP.GE.AND P1, PT, R239, RZ, PT ;  /* 0x000000ffef00720c */ /* 0x000fe20003f26270 */
[----:B------:R-:W-:Y:S01]  /*68a0*/  @!P4 IMAD.MOV R10, RZ, RZ, -R10 ;  /* 0x000000ffff0ac224 */ /* 0x000fe200078e0a0a */
[C---:B------:R-:W-:Y:S01]  /*68b0*/  ISETP.GT.U32.AND P4, PT, R2.reuse, R0, PT ;  /* 0x000000000200720c */ /* 0x040fe20003f84070 */
[----:B------:R-:W-:-:S02]  /*68c0*/  IMAD R6, R2, R6, R12 ;  /* 0x0000000602067224 */ /* 0x000fc400078e020c */
[--C-:B------:R-:W-:Y:S01]  /*68d0*/  @!P6 IMAD.IADD R5, R5, 0x1, -R2.reuse ;  /* 0x000000010505e824 */ /* 0x100fe200078e0a02 */
[----:B------:R0:W-:Y:S01]  /*68e0*/  STL [R1+0x5a8], R10 ;  /* 0x0005a80a01007387 */ /* 0x0001e20000100800 */
[----:B------:R-:W-:Y:S01]  /*68f0*/  VIADD R247, R3, 0x1b7 ;  /* 0x000001b703f77836 */ /* 0x000fe20000000000 */
[----:B------:R-:W-:Y:S01]  /*6900*/  ISETP.GT.U32.AND P6, PT, R2, R6, PT ;  /* 0x000000060200720c */ /* 0x000fe20003fc4070 */
[--C-:B------:R-:W-:Y:S01]  /*6910*/  @!P0 IMAD.IADD R7, R7, 0x1, -R2.reuse ;  /* 0x0000000107078824 */ /* 0x100fe200078e0a02 */
[----:B------:R1:W-:Y:S01]  /*6920*/  STL [R1+0x5a4], R11 ;  /* 0x0005a40b01007387 */ /* 0x0003e20000100800 */
[----:B------:R-:W-:Y:S01]  /*6930*/  @!P3 IMAD.MOV R9, RZ, RZ, -R9 ;  /* 0x000000ffff09b224 */ /* 0x000fe200078e0a09 */
[----:B------:R-:W-:Y:S01]  /*6940*/  IABS R8, R247 ;  /* 0x000000f700087213 */ /* 0x000fe20000000000 */
[----:B------:R-:W-:Y:S01]  /*6950*/  @!P1 IMAD.MOV R7, RZ, RZ, -R7 ;  /* 0x000000ffff079224 */ /* 0x000fe200078e0a07 */
[----:B------:R-:W-:Y:S01]  /*6960*/  ISETP.GE.AND P0, PT, R247, RZ, PT ;  /* 0x000000fff700720c */ /* 0x000fe20003f06270 */
[----:B------:R-:W-:Y:S01]  /*6970*/  VIADD R247, R3, 0x1b6 ;  /* 0x000001b603f77836 */ /* 0x000fe20000000000 */
[----:B------:R-:W-:Y:S01]  /*6980*/  STL [R1+0x5a0], R9 ;  /* 0x0005a00901007387 */ /* 0x000fe20000100800 */
[----:B------:R-:W-:Y:S01]  /*6990*/  @!P4 IMAD.IADD R0, R0, 0x1, -R2 ;  /* 0x000000010000c824 */ /* 0x000fe200078e0a02 */
[----:B------:R-:W-:Y:S01]  /*69a0*/  ISETP.GE.AND P3, PT, R246, RZ, PT ;  /* 0x000000fff600720c */ /* 0x000fe20003f66270 */
[----:B------:R-:W-:Y:S01]  /*69b0*/  IMAD.HI.U32 R13, R4, R8, RZ ;  /* 0x00000008040d7227 */ /* 0x000fe200078e00ff */
[----:B------:R2:W-:Y:S01]  /*69c0*/  STL [R1+0x59c], R7 ;  /* 0x00059c0701007387 */ /* 0x0005e20000100800 */
[----:B------:R-:W-:-:S02]  /*69d0*/  ISETP.GE.AND P1, PT, R247, RZ, PT ;  /* 0x000000fff700720c */ /* 0x000fc40003f26270 */
[----:B------:R-:W-:Y:S01]  /*69e0*/  @!P6 IMAD.IADD R6, R6, 0x1, -R2 ;  /* 0x000000010606e824 */ /* 0x000fe200078e0a02 */
[C---:B------:R-:W-:Y:S01]  /*69f0*/  ISETP.GT.U32.AND P4, PT, R2.reuse, R0, PT ;  /* 0x000000000200720c */ /* 0x040fe20003f84070 */
[----:B0-----:R-:W-:Y:S01]  /*6a00*/  IMAD.MOV.U32 R10, RZ, RZ, R5 ;  /* 0x000000ffff0a7224 */ /* 0x001fe200078e0005 */
[----:B-1----:R-:W-:Y:S01]  /*6a10*/  IABS R11, R236 ;  /* 0x000000ec000b7213 */ /* 0x002fe20000000000 */
[----:B------:R-:W-:Y:S01]  /*6a20*/  IMAD.MOV R13, RZ, RZ, -R13 ;  /* 0x000000ffff0d7224 */ /* 0x000fe200078e0a0d */
[C---:B------:R-:W-:Y:S01]  /*6a30*/  ISETP.GT.U32.AND P6, PT, R2.reuse, R6, PT ;  /* 0x000000060200720c */ /* 0x040fe20003fc4070 */
[C---:B------:R-:W-:Y:S01]  /*6a40*/  VIADD R246, R3.reuse, 0x1b5 ;  /* 0x000001b503f67836 */ /* 0x040fe20000000000 */
[----:B--2---:R-:W-:Y:S01]  /*6a50*/  IABS R7, R247 ;  /* 0x000000f700077213 */ /* 0x004fe20000000000 */
[----:B------:R-:W-:Y:S02]  /*6a60*/  IMAD R9, R2, R13, R8 ;  /* 0x0000000d02097224 */ /* 0x000fe400078e0208 */
[----:B------:R-:W-:Y:S01]  /*6a70*/  VIADD R247, R3, 0x1b4 ;  /* 0x000001b403f77836 */ /* 0x000fe20000000000 */
[----:B------:R-:W-:Y:S01]  /*6a80*/  IABS R12, R246 ;  /* 0x000000f6000c7213 */ /* 0x000fe20000000000 */
[----:B------:R-:W-:-:S03]  /*6a90*/  IMAD.HI.U32 R5, R4, R7, RZ ;  /* 0x0000000704057227 */ /* 0x000fc600078e00ff */
[----:B------:R-:W-:Y:S01]  /*6aa0*/  IABS R13, R247 ;  /* 0x000000f7000d7213 */ /* 0x000fe20000000000 */
[----:B------:R-:W-:Y:S02]  /*6ab0*/  IMAD.MOV R5, RZ, RZ, -R5 ;  /* 0x000000ffff057224 */ /* 0x000fe400078e0a05 */
[--C-:B------:R-:W-:Y:S01]  /*6ac0*/  @!P4 IMAD.IADD R0, R0, 0x1, -R2.reuse ;  /* 0x000000010000c824 */ /* 0x100fe200078e0a02 */
[C---:B------:R-:W-:Y:S01]  /*6ad0*/  ISETP.GT.U32.AND P4, PT, R2.reuse, R9, PT ;  /* 0x000000090200720c */ /* 0x040fe20003f84070 */
[----:B------:R-:W-:Y:S02]  /*6ae0*/  IMAD R7, R2, R5, R7 ;  /* 0x0000000502077224 */ /* 0x000fe400078e0207 */
[----:B------:R-:W-:Y:S02]  /*6af0*/  @!P6 IMAD.IADD R6, R6, 0x1, -R2 ;  /* 0x000000010606e824 */ /* 0x000fe400078e0a02 */
[----:B------:R-:W-:Y:S01]  /*6b00*/  IMAD.HI.U32 R15, R4, R12, RZ ;  /* 0x0000000c040f7227 */ /* 0x000fe200078e00ff */
[----:B------:R-:W-:-:S03]  /*6b10*/  ISETP.GT.U32.AND P6, PT, R2, R7, PT ;  /* 0x000000070200720c */ /* 0x000fc60003fc4070 */
[----:B------:R-:W-:Y:S01]  /*6b20*/  @!P5 IMAD.MOV R10, RZ, RZ, -R10 ;  /* 0x000000ffff0ad224 */ /* 0x000fe200078e0a0a */
[----:B------:R-:W-:Y:S01]  /*6b30*/  ISETP.GE.AND P5, PT, R246, RZ, PT ;  /* 0x000000fff600720c */ /* 0x000fe20003fa6270 */
[----:B------:R-:W-:-:S03]  /*6b40*/  IMAD.HI.U32 R14, R4, R13, RZ ;  /* 0x0000000d040e7227 */ /* 0x000fc600078e00ff */
[----:B------:R0:W-:Y:S01]  /*6b50*/  STL [R1+0x598], R10 ;  /* 0x0005980a01007387 */ /* 0x0001e20000100800 */
[----:B------:R-:W-:Y:S01]  /*6b60*/  @!P4 IMAD.IADD R9, R9, 0x1, -R2 ;  /* 0x000000010909c824 */ /* 0x000fe200078e0a02 */
[----:B------:R-:W-:Y:S01]  /*6b70*/  ISETP.GE.AND P4, PT, R247, RZ, PT ;  /* 0x000000fff700720c */ /* 0x000fe20003f86270 */
[----:B------:R-:W-:-:S04]  /*6b80*/  IMAD.HI.U32 R8, R4, R11, RZ ;  /* 0x0000000b04087227 */ /* 0x000fc800078e00ff */
[----:B------:R-:W-:Y:S01]  /*6b90*/  @!P6 IMAD.IADD R7, R7, 0x1, -R2 ;  /* 0x000000010707e824 */ /* 0x000fe200078e0a02 */
[C---:B------:R-:W-:Y:S01]  /*6ba0*/  ISETP.GT.U32.AND P6, PT, R2.reuse, R9, PT ;  /* 0x000000090200720c */ /* 0x040fe20003fc4070 */
[----:B------:R-:W-:Y:S01]  /*6bb0*/  IMAD.MOV R15, RZ, RZ, -R15 ;  /* 0x000000ffff0f7224 */ /* 0x000fe200078e0a0f */
[----:B0-----:R-:W-:Y:S01]  /*6bc0*/  IABS R10, R237 ;  /* 0x000000ed000a7213 */ /* 0x001fe20000000000 */
[----:B------:R-:W-:Y:S02]  /*6bd0*/  IMAD.MOV R14, RZ, RZ, -R14 ;  /* 0x000000ffff0e7224 */ /* 0x000fe400078e0a0e */
[----:B------:R-:W-:Y:S02]  /*6be0*/  IMAD.MOV R8, RZ, RZ, -R8 ;  /* 0x000000ffff087224 */ /* 0x000fe400078e0a08 */
[----:B------:R-:W-:Y:S02]  /*6bf0*/  IMAD R12, R2, R15, R12 ;  /* 0x0000000f020c7224 */ /* 0x000fe400078e020c */
[----:B------:R-:W-:-:S02]  /*6c00*/  VIADD R247, R3, 0x1b1 ;  /* 0x000001b103f77836 */ /* 0x000fc40000000000 */
[----:B------:R-:W-:Y:S01]  /*6c10*/  @!P2 IMAD.MOV R0, RZ, RZ, -R0 ;  /* 0x000000ffff00a224 */ /* 0x000fe200078e0a00 */
[C---:B------:R-:W-:Y:S01]  /*6c20*/  ISETP.GT.U32.AND P2, PT, R2.reuse, R7, PT ;  /* 0x000000070200720c */ /* 0x040fe20003f44070 */
[C---:B------:R-:W-:Y:S01]  /*6c30*/  IMAD R13, R2.reuse, R14, R13 ;  /* 0x0000000e020d7224 */ /* 0x040fe200078e020d */
[----:B------:R-:W-:Y:S01]  /*6c40*/  IABS R14, R238 ;  /* 0x000000ee000e7213 */ /* 0x000fe20000000000 */
[----:B------:R-:W-:Y:S01]  /*6c50*/  @!P3 IMAD.MOV R6, RZ, RZ, -R6 ;  /* 0x000000ffff06b224 */ /* 0x000fe200078e0a06 */
[C---:B------:R-:W-:Y:S01]  /*6c60*/  ISETP.GT.U32.AND P3, PT, R2.reuse, R12, PT ;  /* 0x0000000c0200720c */ /* 0x040fe20003f64070 */
[----:B------:R-:W-:Y:S01]  /*6c70*/  IMAD R11, R2, R8, R11 ;  /* 0x00000008020b7224 */ /* 0x000fe200078e020b */
[----:B------:R-:W-:Y:S01]  /*6c80*/  IABS R8, R247 ;  /* 0x000000f700087213 */ /* 0x000fe20000000000 */
[----:B------:R-:W-:Y:S01]  /*6c90*/  IMAD.HI.U32 R5, R4, R10, RZ ;  /* 0x0000000a04057227 */ /* 0x000fe200078e00ff */
[----:B------:R-:W-:Y:S03]  /*6ca0*/  STL [R1+0x594], R0 ;  /* 0x0005940001007387 */ /* 0x000fe60000100800 */
[----:B------:R-:W-:Y:S01]  /*6cb0*/  @!P6 IMAD.IADD R9, R9, 0x1, -R2 ;  /* 0x000000010909e824 */ /* 0x000fe200078e0a02 */
[----:B------:R0:W-:Y:S01]  /*6cc0*/  STL [R1+0x590], R6 ;  /* 0x0005900601007387 */ /* 0x0001e20000100800 */
[----:B------:R-:W-:Y:S01]  /*6cd0*/  ISETP.GT.U32.AND P6, PT, R2, R13, PT ;  /* 0x0000000d0200720c */ /* 0x000fe20003fc4070 */
[----:B------:R-:W-:-:S02]  /*6ce0*/  IMAD.MOV R5, RZ, RZ, -R5 ;  /* 0x000000ffff057224 */ /* 0x000fc400078e0a05 */
[----:B------:R-:W-:Y:S01]  /*6cf0*/  @!P2 IMAD.IADD R7, R7, 0x1, -R2 ;  /* 0x000000010707a824 */ /* 0x000fe200078e0a02 */
[C---:B------:R-:W-:Y:S01]  /*6d00*/  ISETP.GT.U32.AND P2, PT, R2.reuse, R11, PT ;  /* 0x0000000b0200720c */ /* 0x040fe20003f44070 */
[----:B------:R-:W-:Y:S02]  /*6d10*/  IMAD R10, R2, R5, R10 ;  /* 0x00000005020a7224 */ /* 0x000fe400078e020a */
[----:B------:R-:W-:Y:S02]  /*6d20*/  @!P3 IMAD.IADD R12, R12, 0x1, -R2 ;  /* 0x000000010c0cb824 */ /* 0x000fe400078e0a02 */
[----:B0-----:R-:W-:Y:S01]  /*6d30*/  IMAD.MOV.U32 R6, RZ, RZ, R14 ;  /* 0x000000ffff067224 */ /* 0x001fe200078e000e */
[----:B------:R-:W-:Y:S01]  /*6d40*/  ISETP.GT.U32.AND P3, PT, R2, R10, PT ;  /* 0x0000000a0200720c */ /* 0x000fe20003f64070 */
[----:B------:R-:W-:-:S04]  /*6d50*/  IMAD.HI.U32 R14, R4, R8, RZ ;  /* 0x00000008040e7227 */ /* 0x000fc800078e00ff */
[----:B------:R-:W-:Y:S02]  /*6d60*/  IMAD.MOV R14, RZ, RZ, -R14 ;  /* 0x000000ffff0e7224 */ /* 0x000fe400078e0a0e */
[----:B------:R-:W-:Y:S02]  /*6d70*/  @!P6 IMAD.IADD R13, R13, 0x1, -R2 ;  /* 0x000000010d0de824 */ /* 0x000fe400078e0a02 */
[C---:B------:R-:W-:Y:S02]  /*6d80*/  IMAD R8, R2.reuse, R14, R8 ;  /* 0x0000000e02087224 */ /* 0x040fe400078e0208 */
[C---:B------:R-:W-:Y:S02]  /*6d90*/  VIADD R239, R3.reuse, 0x1af ;  /* 0x000001af03ef7836 */ /* 0x040fe40000000000 */
[----:B------:R-:W-:Y:S01]  /*6da0*/  VIADD R244, R3, 0x1ae ;  /* 0x000001ae03f47836 */ /* 0x000fe20000000000 */
[----:B------:R-:W-:Y:S01]  /*6db0*/  ISETP.GT.U32.AND P6, PT, R2, R8, PT ;  /* 0x000000080200720c */ /* 0x000fe20003fc4070 */
[----:B------:R-:W-:Y:S01]  /*6dc0*/  IMAD.MOV.U32 R17, RZ, RZ, R9 ;  /* 0x000000ffff117224 */ /* 0x000fe200078e0009 */
[----:B------:R-:W-:Y:S01]  /*6dd0*/  IABS R5, R239 ;  /* 0x000000ef00057213 */ /* 0x000fe20000000000 */
[--C-:B------:R-:W-:Y:S01]  /*6de0*/  @!P2 IMAD.IADD R11, R11, 0x1, -R2.reuse ;  /* 0x000000010b0ba824 */ /* 0x100fe200078e0a02 */
[----:B------:R-:W-:Y:S01]  /*6df0*/  IABS R0, R244 ;  /* 0x000000f400007213 */ /* 0x000fe20000000000 */
[----:B------:R-:W-:Y:S01]  /*6e00*/  @!P3 IMAD.IADD R10, R10, 0x1, -R2 ;  /* 0x000000010a0ab824 */ /* 0x000fe200078e0a02 */
[C---:B------:R-:W-:Y:S01]  /*6e10*/  ISETP.GT.U32.AND P2, PT, R2.reuse, R12, PT ;  /* 0x0000000c0200720c */ /* 0x040fe20003f44070 */
[----:B------:R-:W-:Y:S01]  /*6e20*/  @!P0 IMAD.MOV R17, RZ, RZ, -R17 ;  /* 0x000000ffff118224 */ /* 0x000fe200078e0a11 */
[----:B------:R-:W-:Y:S01]  /*6e30*/  ISETP.GT.U32.AND P0, PT, R2, R13, PT ;  /* 0x0000000d0200720c */ /* 0x000fe20003f04070 */
[----:B------:R-:W-:Y:S01]  /*6e40*/  IMAD.HI.U32 R16, R4, R6, RZ ;  /* 0x0000000604107227 */ /* 0x000fe200078e00ff */
[----:B------:R-:W-:-:S02]  /*6e50*/  ISETP.GT.U32.AND P3, PT, R2, R11, PT ;  /* 0x0000000b0200720c */ /* 0x000fc40003f64070 */
[----:B------:R-:W-:Y:S01]  /*6e60*/  STL [R1+0x58c], R17 ;  /* 0x00058c1101007387 */ /* 0x000fe20000100800 */
[----:B------:R-:W-:-:S04]  /*6e70*/  IMAD.HI.U32 R15, R4, R5, RZ ;  /* 0x00000005040f7227 */ /* 0x000fc800078e00ff */
[----:B------:R-:W-:Y:S01]  /*6e80*/  @!P6 IMAD.IADD R8, R8, 0x1, -R2 ;  /* 0x000000010808e824 */ /* 0x000fe200078e0a02 */
[----:B------:R-:W-:Y:S01]  /*6e90*/  ISETP.GT.U32.AND P6, PT, R2, R10, PT ;  /* 0x0000000a0200720c */ /* 0x000fe20003fc4070 */
[----:B------:R-:W-:Y:S02]  /*6ea0*/  IMAD.MOV R16, RZ, RZ, -R16 ;  /* 0x000000ffff107224 */ /* 0x000fe400078e0a10 */
[----:B------:R-:W-:-:S04]  /*6eb0*/  IMAD.HI.U32 R14, R4, R0, RZ ;  /* 0x00000000040e7227 */ /* 0x000fc800078e00ff */
[----:B------:R-:W-:Y:S02]  /*6ec0*/  IMAD.MOV R15, RZ, RZ, -R15 ;  /* 0x000000ffff0f7224 */ /* 0x000fe400078e0a0f */
[----:B------:R-:W-:Y:S01]  /*6ed0*/  @!P1 IMAD.MOV R7, RZ, RZ, -R7 ;  /* 0x000000ffff079224 */ /* 0x000fe200078e0a07 */
[C---:B------:R-:W-:Y:S01]  /*6ee0*/  ISETP.GT.U32.AND P1, PT, R2.reuse, R8, PT ;  /* 0x000000080200720c */ /* 0x040fe20003f24070 */
[C---:B------:R-:W-:Y:S02]  /*6ef0*/  IMAD R6, R2.reuse, R16, R6 ;  /* 0x0000001002067224 */ /* 0x040fe400078e0206 */
[----:B------:R-:W-:Y:S01]  /*6f00*/  IMAD.MOV R14, RZ, RZ, -R14 ;  /* 0x000000ffff0e7224 */ /* 0x000fe200078e0a0e */
[----:B------:R0:W-:Y:S01]  /*6f10*/  STL [R1+0x588], R7 ;  /* 0x0005880701007387 */ /* 0x0001e20000100800 */
[C---:B------:R-:W-:Y:S02]  /*6f20*/  IMAD R5, R2.reuse, R15, R5 ;  /* 0x0000000f02057224 */ /* 0x040fe400078e0205 */
[----:B------:R-:W-:-:S02]  /*6f30*/  IMAD R0, R2, R14, R0 ;  /* 0x0000000e02007224 */ /* 0x000fc400078e0200 */
[----:B------:R-:W-:Y:S02]  /*6f40*/  VIADD R245, R3, 0x1ad ;  /* 0x000001ad03f57836 */ /* 0x000fe40000000000 */
[--C-:B------:R-:W-:Y:S01]  /*6f50*/  @!P2 IMAD.IADD R12, R12, 0x1, -R2.reuse ;  /* 0x000000010c0ca824 */ /* 0x100fe200078e0a02 */
[C---:B------:R-:W-:Y:S01]  /*6f60*/  ISETP.GT.U32.AND P2, PT, R2.reuse, R6, PT ;  /* 0x000000060200720c */ /* 0x040fe20003f44070 */
[--C-:B------:R-:W-:Y:S01]  /*6f70*/  @!P0 IMAD.IADD R13, R13, 0x1, -R2.reuse ;  /* 0x000000010d0d8824 */ /* 0x100fe200078e0a02 */
[----:B------:R-:W-:Y:S01]  /*6f80*/  ISETP.GT.U32.AND P0, PT, R2, R5, PT ;  /* 0x000000050200720c */ /* 0x000fe20003f04070 */
[--C-:B------:R-:W-:Y:S01]  /*6f90*/  @!P6 IMAD.IADD R10, R10, 0x1, -R2.reuse ;  /* 0x000000010a0ae824 */ /* 0x100fe200078e0a02 */
[----:B------:R-:W-:Y:S01]  /*6fa0*/  IABS R9, R245 ;  /* 0x000000f500097213 */ /* 0x000fe20000000000 */
[--C-:B------:R-:W-:Y:S01]  /*6fb0*/  @!P3 IMAD.IADD R11, R11, 0x1, -R2.reuse ;  /* 0x000000010b0bb824 */ /* 0x100fe200078e0a02 */
[----:B------:R-:W-:Y:S01]  /*6fc0*/  ISETP.GT.U32.AND P6, PT, R2, R0, PT ;  /* 0x000000000200720c */ /* 0x000fe20003fc4070 */
[----:B------:R-:W-:Y:S01]  /*6fd0*/  @!P1 IMAD.IADD R8, R8, 0x1, -R2 ;  /* 0x0000000108089824 */ /* 0x000fe200078e0a02 */
[----:B------:R-:W-:Y:S01]  /*6fe0*/  ISETP.GE.AND P3, PT, R236, RZ, PT ;  /* 0x000000ffec00720c */ /* 0x000fe20003f66270 */
[----:B------:R-:W-:Y:S01]  /*6ff0*/  VIADD R246, R3, 0x1ac ;  /* 0x000001ac03f67836 */ /* 0x000fe20000000000 */
[----:B------:R-:W-:Y:S01]  /*7000*/  ISETP.GE.AND P1, PT, R237, RZ, PT ;  /* 0x000000ffed00720c */ /* 0x000fe20003f26270 */
[----:B------:R-:W-:-:S03]  /*7010*/  IMAD.HI.U32 R15, R4, R9, RZ ;  /* 0x00000009040f7227 */ /* 0x000fc600078e00ff */
[----:B0-----:R-:W-:Y:S01]  /*7020*/  IABS R7, R246 ;  /* 0x000000f600077213 */ /* 0x001fe20000000000 */
[--C-:B------:R-:W-:Y:S01]  /*7030*/  @!P2 IMAD.IADD R6, R6, 0x1, -R2.reuse ;  /* 0x000000010606a824 */ /* 0x100fe200078e0a02 */
[----:B------:R-:W-:Y:S01]  /*7040*/  ISETP.GE.AND P2, PT, R247, RZ, PT ;  /* 0x000000fff700720c */ /* 0x000fe20003f46270 */
[----:B------:R-:W-:Y:S02]  /*7050*/  IMAD.MOV R15, RZ, RZ, -R15 ;  /* 0x000000ffff0f7224 */ /* 0x000fe400078e0a0f */
[----:B------:R-:W-:Y:S01]  /*7060*/  @!P0 IMAD.IADD R5, R5, 0x1, -R2 ;  /* 0x0000000105058824 */ /* 0x000fe200078e0a02 */
[----:B------:R-:W-:Y:S01]  /*7070*/  ISETP.GE.AND P0, PT, R238, RZ, PT ;  /* 0x000000ffee00720c */ /* 0x000fe20003f06270 */
[----:B------:R-:W-:Y:S02]  /*7080*/  IMAD.MOV.U32 R18, RZ, RZ, R12 ;  /* 0x000000ffff127224 */ /* 0x000fe400078e000c */
[----:B------:R-:W-:Y:S02]  /*7090*/  IMAD.MOV.U32 R17, RZ, RZ, R13 ;  /* 0x000000ffff117224 */ /* 0x000fe400078e000d */
[----:B------:R-:W-:-:S02]  /*70a0*/  IMAD R9, R2, R15, R9 ;  /* 0x0000000f02097224 */ /* 0x000fc400078e0209 */
[----:B------:R-:W-:Y:S01]  /*70b0*/  @!P6 IMAD.IADD R0, R0, 0x1, -R2 ;  /* 0x000000010000e824 */ /* 0x000fe200078e0a02 */
[C---:B------:R-:W-:Y:S01]  /*70c0*/  ISETP.GT.U32.AND P6, PT, R2.reuse, R6, PT ;  /* 0x000000060200720c */ /* 0x040fe20003fc4070 */
[----:B------:R-:W-:Y:S02]  /*70d0*/  IMAD.MOV.U32 R13, RZ, RZ, R11 ;  /* 0x000000ffff0d7224 */ /* 0x000fe400078e000b */
[----:B------:R-:W-:Y:S01]  /*70e0*/  @!P5 IMAD.MOV R18, RZ, RZ, -R18 ;  /* 0x000000ffff12d224 */ /* 0x000fe200078e0a12 */
[----:B------:R-:W-:Y:S01]  /*70f0*/  ISETP.GT.U32.AND P5, PT, R2, R5, PT ;  /* 0x000000050200720c */ /* 0x000fe20003fa4070 */
[----:B------:R-:W-:Y:S02]  /*7100*/  IMAD.MOV.U32 R11, RZ, RZ, R10 ;  /* 0x000000ffff0b7224 */ /* 0x000fe400078e000a */
[----:B------:R-:W-:Y:S01]  /*7110*/  IMAD.HI.U32 R14, R4, R7, RZ ;  /* 0x00000007040e7227 */ /* 0x000fe200078e00ff */
[----:B------:R-:W-:Y:S03]  /*7120*/  STL [R1+0x584], R18 ;  /* 0x0005841201007387 */ /* 0x000fe60000100800 */
[----:B------:R-:W-:-:S02]  /*7130*/  VIADD R247, R3, 0x1ab ;  /* 0x000001ab03f77836 */ /* 0x000fc40000000000 */
[----:B------:R-:W-:Y:S01]  /*7140*/  @!P4 IMAD.MOV R17, RZ, RZ, -R17 ;  /* 0x000000ffff11c224 */ /* 0x000fe200078e0a11 */
[C---:B------:R-:W-:Y:S01]  /*7150*/  ISETP.GT.U32.AND P4, PT, R2.reuse, R0, PT ;  /* 0x000000000200720c */ /* 0x040fe20003f84070 */
[----:B------:R-:W-:Y:S01]  /*7160*/  @!P3 IMAD.MOV R13, RZ, RZ, -R13 ;  /* 0x000000ffff0db224 */ /* 0x000fe200078e0a0d */
[C---:B------:R-:W-:Y:S01]  /*7170*/  ISETP.GT.U32.AND P3, PT, R2.reuse, R9, PT ;  /* 0x000000090200720c */ /* 0x040fe20003f64070 */
[----:B------:R-:W-:Y:S01]  /*7180*/  @!P1 IMAD.MOV R11, RZ, RZ, -R11 ;  /* 0x000000ffff0b9224 */ /* 0x000fe200078e0a0b */
[----:B------:R-:W-:Y:S01]  /*7190*/  ISETP.GE.AND P1, PT, R239, RZ, PT ;  /* 0x000000ffef00720c */ /* 0x000fe20003f26270 */
[----:B------:R-:W-:Y:S01]  /*71a0*/  IMAD.MOV R16, RZ, RZ, -R14 ;  /* 0x000000ffff107224 */ /* 0x000fe200078e0a0e */
[----:B------:R-:W-:Y:S01]  /*71b0*/  IABS R14, R247 ;  /* 0x000000f7000e7213 */ /* 0x000fe20000000000 */
[----:B------:R-:W-:Y:S01]  /*71c0*/  IMAD.MOV.U32 R10, RZ, RZ, R8 ;  /* 0x000000ffff0a7224 */ /* 0x000fe200078e0008 */
[----:B------:R-:W-:Y:S01]  /*71d0*/  STL [R1+0x580], R17 ;  /* 0x0005801101007387 */ /* 0x000fe20000100800 */
[----:B------:R-:W-:-:S02]  /*71e0*/  IMAD R7, R2, R16, R7 ;  /* 0x0000001002077224 */ /* 0x000fc400078e0207 */
[----:B------:R-:W-:Y:S01]  /*71f0*/  IMAD.MOV.U32 R12, RZ, RZ, R14 ;  /* 0x000000ffff0c7224 */ /* 0x000fe200078e000e */
[----:B------:R0:W-:Y:S01]  /*7200*/  STL [R1+0x57c], R13 ;  /* 0x00057c0d01007387 */ /* 0x0001e20000100800 */
[--C-:B------:R-:W-:Y:S01]  /*7210*/  @!P6 IMAD.IADD R6, R6, 0x1, -R2.reuse ;  /* 0x000000010606e824 */ /* 0x100fe200078e0a02 */
[----:B------:R-:W-:Y:S01]  /*7220*/  ISETP.GE.AND P6, PT, R244, RZ, PT ;  /* 0x000000fff400720c */ /* 0x000fe20003fc6270 */
[----:B------:R-:W-:Y:S01]  /*7230*/  @!P5 IMAD.IADD R5, R5, 0x1, -R2 ;  /* 0x000000010505d824 */ /* 0x000fe200078e0a02 */
[----:B------:R-:W-:Y:S01]  /*7240*/  STL [R1+0x578], R11 ;  /* 0x0005780b01007387 */ /* 0x000fe20000100800 */
[----:B------:R-:W-:Y:S01]  /*7250*/  IMAD.HI.U32 R8, R4, R12, RZ ;  /* 0x0000000c04087227 */ /* 0x000fe200078e00ff */
[----:B------:R-:W-:-:S03]  /*7260*/  ISETP.GE.AND P5, PT, R245, RZ, PT ;  /* 0x000000fff500720c */ /* 0x000fc60003fa6270 */
[----:B------:R-:W-:Y:S01]  /*7270*/  @!P2 IMAD.MOV R10, RZ, RZ, -R10 ;  /* 0x000000ffff0aa224 */ /* 0x000fe200078e0a0a */
[----:B------:R-:W-:Y:S01]  /*7280*/  ISETP.GT.U32.AND P2, PT, R2, R7, PT ;  /* 0x000000070200720c */ /* 0x000fe20003f44070 */
[--C-:B------:R-:W-:Y:S01]  /*7290*/  @!P4 IMAD.IADD R0, R0, 0x1, -R2.reuse ;  /* 0x000000010000c824 */ /* 0x100fe200078e0a02 */
[----:B------:R-:W-:Y:S01]  /*72a0*/  ISETP.GE.AND P4, PT, R246, RZ, PT ;  /* 0x000000fff600720c */ /* 0x000fe20003f86270 */
[----:B------:R-:W-:Y:S01]  /*72b0*/  @!P3 IMAD.IADD R9, R9, 0x1, -R2 ;  /* 0x000000010909b824 */ /* 0x000fe200078e0a02 */
[----:B------:R-:W-:Y:S01]  /*72c0*/  ISETP.GE.AND P3, PT, R247, RZ, PT ;  /* 0x000000fff700720c */ /* 0x000fe20003f66270 */
[----:B------:R-:W-:Y:S01]  /*72d0*/  @!P0 IMAD.MOV R6, RZ, RZ, -R6 ;  /* 0x000000ffff068224 */ /* 0x000fe200078e0a06 */
[----:B------:R-:W-:Y:S01]  /*72e0*/  STL [R1+0x574], R10 ;  /* 0x0005740a01007387 */ /* 0x000fe20000100800 */
[----:B------:R-:W-:Y:S01]  /*72f0*/  @!P1 IMAD.MOV R5, RZ, RZ, -R5 ;  /* 0x000000ffff059224 */ /* 0x000fe200078e0a05 */
[----:B------:R-:W-:Y:S01]  /*7300*/  ISETP.GT.U32.AND P0, PT, R2, R9, PT ;  /* 0x000000090200720c */ /* 0x000fe20003f04070 */
[----:B------:R-:W-:Y:S01]  /*7310*/  IMAD.MOV R8, RZ, RZ, -R8 ;  /* 0x000000ffff087224 */ /* 0x000fe200078e0a08 */
[----:B------:R-:W-:Y:S01]  /*7320*/  STL [R1+0x570], R6 ;  /* 0x0005700601007387 */ /* 0x000fe20000100800 */
[----:B------:R-:W-:-:S02]  /*7330*/  VIADD R247, R3, 0x1aa ;  /* 0x000001aa03f77836 */ /* 0x000fc40000000000 */
[----:B------:R-:W-:Y:S01]  /*7340*/  VIADD R246, R3, 0x1a9 ;  /* 0x000001a903f67836 */ /* 0x000fe20000000000 */
[----:B------:R1:W-:Y:S01]  /*7350*/  STL [R1+0x56c], R5 ;  /* 0x00056c0501007387 */ /* 0x0003e20000100800 */
[C---:B------:R-:W-:Y:S01]  /*7360*/  IMAD R12, R2.reuse, R8, R12 ;  /* 0x00000008020c7224 */ /* 0x040fe200078e020c */
[----:B------:R-:W-:Y:S01]  /*7370*/  ISETP.GE.AND P1, PT, R247, RZ, PT ;  /* 0x000000fff700720c */ /* 0x000fe20003f26270 */
[----:B------:R-:W-:Y:S01]  /*7380*/  IMAD.MOV.U32 R8, RZ, RZ, R0 ;  /* 0x000000ffff087224 */ /* 0x000fe200078e0000 */
[----:B0-----:R-:W-:Y:S01]  /*7390*/  IABS R13, R247 ;  /* 0x000000f7000d7213 */ /* 0x001fe20000000000 */
[----:B------:R-:W-:Y:S02]  /*73a0*/  VIADD R247, R3, 0x1a8 ;  /* 0x000001a803f77836 */ /* 0x000fe40000000000 */
[----:B------:R-:W-:Y:S01]  /*73b0*/  @!P6 IMAD.MOV R8, RZ, RZ, -R8 ;  /* 0x000000ffff08e224 */ /* 0x000fe200078e0a08 */
[C---:B------:R-:W-:Y:S01]  /*73c0*/  ISETP.GT.U32.AND P6, PT, R2.reuse, R12, PT ;  /* 0x0000000c0200720c */ /* 0x040fe20003fc4070 */
[--C-:B------:R-:W-:Y:S01]  /*73d0*/  @!P2 IMAD.IADD R7, R7, 0x1, -R2.reuse ;  /* 0x000000010707a824 */ /* 0x100fe200078e0a02 */
[----:B-1----:R-:W-:Y:S01]  /*73e0*/  IABS R5, R246 ;  /* 0x000000f600057213 */ /* 0x002fe20000000000 */
[----:B------:R-:W-:Y:S01]  /*73f0*/  VIADD R237, R3, 0x1a7 ;  /* 0x000001a703ed7836 */ /* 0x000fe20000000000 */
[----:B------:R-:W-:Y:S01]  /*7400*/  IABS R6, R247 ;  /* 0x000000f700067213 */ /* 0x000fe20000000000 */
[----:B------:R-:W-:Y:S01]  /*7410*/  @!P0 IMAD.IADD R9, R9, 0x1, -R2 ;  /* 0x0000000109098824 */ /* 0x000fe200078e0a02 */
[----:B------:R-:W-:Y:S01]  /*7420*/  ISETP.GT.U32.AND P2, PT, R2, R7, PT ;  /* 0x000000070200720c */ /* 0x000fe20003f44070 */
[----:B------:R-:W-:Y:S01]  /*7430*/  IMAD.MOV.U32 R0, RZ, RZ, R5 ;  /* 0x000000ffff007224 */ /* 0x000fe200078e0005 */
[----:B------:R0:W-:Y:S01]  /*7440*/  STL [R1+0x568], R8 ;  /* 0x0005680801007387 */ /* 0x0001e20000100800 */
[----:B------:R-:W-:Y:S01]  /*7450*/  IMAD.HI.U32 R5, R4, R13, RZ ;  /* 0x0000000d04057227 */ /* 0x000fe200078e00ff */
[----:B------:R-:W-:-:S02]  /*7460*/  IABS R10, R237 ;  /* 0x000000ed000a7213 */ /* 0x000fc40000000000 */
[----:B------:R-:W-:Y:S01]  /*7470*/  ISETP.GE.AND P0, PT, R246, RZ, PT ;  /* 0x000000fff600720c */ /* 0x000fe20003f06270 */
[----:B------:R-:W-:Y:S02]  /*7480*/  IMAD.MOV R5, RZ, RZ, -R5 ;  /* 0x000000ffff057224 */ /* 0x000fe400078e0a05 */
[----:B------:R-:W-:-:S04]  /*7490*/  IMAD.HI.U32 R11, R4, R6, RZ ;  /* 0x00000006040b7227 */ /* 0x000fc800078e00ff */
[----:B------:R-:W-:Y:S02]  /*74a0*/  IMAD R13, R2, R5, R13 ;  /* 0x00000005020d7224 */ /* 0x000fe400078e020d */
[----:B------:R-:W-:Y:S02]  /*74b0*/  IMAD.MOV R5, RZ, RZ, -R11 ;  /* 0x000000ffff057224 */ /* 0x000fe400078e0a0b */
[----:B0-----:R-:W-:-:S04]  /*74c0*/  IMAD.HI.U32 R8, R4, R0, RZ ;  /* 0x0000000004087227 */ /* 0x001fc800078e00ff */
[----:B------:R-:W-:Y:S02]  /*74d0*/  @!P6 IMAD.IADD R12, R12, 0x1, -R2 ;  /* 0x000000010c0ce824 */ /* 0x000fe400078e0a02 */
[----:B------:R-:W-:Y:S01]  /*74e0*/  @!P5 IMAD.MOV R9, RZ, RZ, -R9 ;  /* 0x000000ffff09d224 */ /* 0x000fe200078e0a09 */
[C---:B------:R-:W-:Y:S01]  /*74f0*/  ISETP.GT.U32.AND P5, PT, R2.reuse, R13, PT ;  /* 0x0000000d0200720c */ /* 0x040fe20003fa4070 */
[C---:B------:R-:W-:Y:S01]  /*7500*/  IMAD R6, R2.reuse, R5, R6 ;  /* 0x0000000502067224 */ /* 0x040fe200078e0206 */
[----:B------:R-:W-:Y:S01]  /*7510*/  ISETP.GT.U32.AND P6, PT, R2, R12, PT ;  /* 0x0000000c0200720c */ /* 0x000fe20003fc4070 */
[----:B------:R-:W-:Y:S01]  /*7520*/  IMAD.MOV R8, RZ, RZ, -R8 ;  /* 0x000000ffff087224 */ /* 0x000fe200078e0a08 */
[----:B------:R-:W-:Y:S01]  /*7530*/  STL [R1+0x564], R9 ;  /* 0x0005640901007387 */ /* 0x000fe20000100800 */
[----:B------:R-:W-:-:S04]  /*7540*/  IMAD.HI.U32 R5, R4, R10, RZ ;  /* 0x0000000a04057227 */ /* 0x000fc800078e00ff */
[----:B------:R-:W-:Y:S01]  /*7550*/  @!P2 IMAD.IADD R7, R7, 0x1, -R2 ;  /* 0x000000010707a824 */ /* 0x000fe200078e0a02 */
[----:B------:R-:W-:Y:S01]  /*7560*/  ISETP.GE.AND P2, PT, R247, RZ, PT ;  /* 0x000000fff700720c */ /* 0x000fe20003f46270 */
[C---:B------:R-:W-:Y:S02]  /*7570*/  IMAD R0, R2.reuse, R8, R0 ;  /* 0x0000000802007224 */ /* 0x040fe400078e0200 */
[----:B------:R-:W-:Y:S02]  /*7580*/  IMAD.MOV R5, RZ, RZ, -R5 ;  /* 0x000000ffff057224 */ /* 0x000fe400078e0a05 */
[----:B------:R-:W-:Y:S01]  /*7590*/  @!P4 IMAD.MOV R7, RZ, RZ, -R7 ;  /* 0x000000ffff07c224 */ /* 0x000fe200078e0a07 */
[C---:B------:R-:W-:Y:S01]  /*75a0*/  ISETP.GT.U32.AND P4, PT, R2.reuse, R0, PT ;  /* 0x000000000200720c */ /* 0x040fe20003f84070 */
[C---:B------:R-:W-:Y:S02]  /*75b0*/  IMAD R10, R2.reuse, R5, R10 ;  /* 0x00000005020a7224 */ /* 0x040fe400078e020a */
[--C-:B------:R-:W-:Y:S01]  /*75c0*/  @!P5 IMAD.IADD R13, R13, 0x1, -R2.reuse ;  /* 0x000000010d0dd824 */ /* 0x100fe200078e0a02 */
[----:B------:R0:W-:Y:S01]  /*75d0*/  STL [R1+0x560], R7 ;  /* 0x0005600701007387 */ /* 0x0001e20000100800 */
[C---:B------:R-:W-:Y:S01]  /*75e0*/  VIADD R239, R3.reuse, 0x1a5 ;  /* 0x000001a503ef7836 */ /* 0x040fe20000000000 */
[----:B------:R-:W-:Y:S01]  /*75f0*/  ISETP.GT.U32.AND P5, PT, R2, R10, PT ;  /* 0x0000000a0200720c */ /* 0x000fe20003fa4070 */
[----:B------:R-:W-:Y:S01]  /*7600*/  @!P6 IMAD.IADD R12, R12, 0x1, -R2 ;  /* 0x000000010c0ce824 */ /* 0x000fe200078e0a02 */
[----:B------:R-:W-:Y:S01]  /*7610*/  ISETP.GT.U32.AND P6, PT, R2, R6, PT ;  /* 0x000000060200720c */ /* 0x000fe20003fc4070 */
[----:B------:R-:W-:-:S02]  /*7620*/  VIADD R245, R3, 0x1a4 ;  /* 0x000001a403f57836 */ /* 0x000fc40000000000 */
[----:B------:R-:W-:Y:S02]  /*7630*/  IMAD.MOV.U32 R14, RZ, RZ, R12 ;  /* 0x000000ffff0e7224 */ /* 0x000fe400078e000c */
[----:B------:R-:W-:Y:S01]  /*7640*/  @!P4 IMAD.IADD R0, R0, 0x1, -R2 ;  /* 0x000000010000c824 */ /* 0x000fe200078e0a02 */
[----:B0-----:R-:W-:Y:S01]  /*7650*/  IABS R7, R239 ;  /* 0x000000ef00077213 */ /* 0x001fe20000000000 */
[----:B------:R-:W-:Y:S01]  /*7660*/  VIADD R238, R3, 0x1a6 ;  /* 0x000001a603ee7836 */ /* 0x000fe20000000000 */
[----:B------:R-:W-:Y:S01]  /*7670*/  IABS R5, R245 ;  /* 0x000000f500057213 */ /* 0x000fe20000000000 */
[----:B------:R-:W-:Y:S01]  /*7680*/  @!P3 IMAD.MOV R14, RZ, RZ, -R14 ;  /* 0x000000ffff0eb224 */ /* 0x000fe200078e0a0e */
[----:B------:R-:W-:Y:S01]  /*7690*/  ISETP.GT.U32.AND P3, PT, R2, R0, PT ;  /* 0x000000000200720c */ /* 0x000fe20003f64070 */
[----:B------:R-:W-:Y:S01]  /*76a0*/  IMAD.HI.U32 R11, R4, R7, RZ ;  /* 0x00000007040b7227 */ /* 0x000fe200078e00ff */
[----:B------:R-:W-:Y:S02]  /*76b0*/  ISETP.GT.U32.AND P4, PT, R2, R13, PT ;  /* 0x0000000d0200720c */ /* 0x000fe40003f84070 */
[----:B------:R-:W-:Y:S01]  /*76c0*/  IABS R9, R238 ;  /* 0x000000ee00097213 */ /* 0x000fe20000000000 */
[----:B------:R-:W-:Y:S01]  /*76d0*/  @!P5 IMAD.IADD R10, R10, 0x1, -R2 ;  /* 0x000000010a0ad824 */ /* 0x000fe200078e0a02 */
[----:B------:R0:W-:Y:S01]  /*76e0*/  STL [R1+0x55c], R14 ;  /* 0x00055c0e01007387 */ /* 0x0001e20000100800 */
[----:B------:R-:W-:-:S02]  /*76f0*/  IMAD.MOV R11, RZ, RZ, -R11 ;  /* 0x000000ffff0b7224 */ /* 0x000fc400078e0a0b */
[----:B------:R-:W-:Y:S01]  /*7700*/  @!P6 IMAD.IADD R6, R6, 0x1, -R2 ;  /* 0x000000010606e824 */ /* 0x000fe200078e0a02 */
[C---:B------:R-:W-:Y:S01]  /*7710*/  ISETP.GT.U32.AND P5, PT, R2.reuse, R10, PT ;  /* 0x0000000a0200720c */ /* 0x040fe20003fa4070 */
[----:B------:R-:W-:Y:S02]  /*7720*/  IMAD R7, R2, R11, R7 ;  /* 0x0000000b02077224 */ /* 0x000fe400078e0207 */
[----:B------:R-:W-:Y:S01]  /*7730*/  IMAD.HI.U32 R11, R4, R5, RZ ;  /* 0x00000005040b7227 */ /* 0x000fe200078e00ff */
[----:B------:R-:W-:-:S03]  /*7740*/  ISETP.GT.U32.AND P6, PT, R2, R6, PT ;  /* 0x000000060200720c */ /* 0x000fc60003fc4070 */
[----:B------:R-:W-:-:S04]  /*7750*/  IMAD.HI.U32 R8, R4, R9, RZ ;  /* 0x0000000904087227 */ /* 0x000fc800078e00ff */
[----:B------:R-:W-:Y:S02]  /*7760*/  IMAD.MOV R11, RZ, RZ, -R11 ;  /* 0x000000ffff0b7224 */ /* 0x000fe400078e0a0b */
[----:B------:R-:W-:Y:S02]  /*7770*/  IMAD.MOV R8, RZ, RZ, -R8 ;  /* 0x000000ffff087224 */ /* 0x000fe400078e0a08 */
[----:B------:R-:W-:Y:S02]  /*7780*/  VIADD R247, R3, 0x1a3 ;  /* 0x000001a303f77836 */ /* 0x000fe40000000000 */
[--C-:B------:R-:W-:Y:S01]  /*7790*/  @!P3 IMAD.IADD R0, R0, 0x1, -R2.reuse ;  /* 0x000000010000b824 */ /* 0x100fe200078e0a02 */
[C---:B------:R-:W-:Y:S01]  /*77a0*/  ISETP.GT.U32.AND P3, PT, R2.reuse, R7, PT ;  /* 0x000000070200720c */ /* 0x040fe20003f64070 */
[----:B------:R-:W-:Y:S02]  /*77b0*/  IMAD R5, R2, R11, R5 ;  /* 0x0000000b02057224 */ /* 0x000fe400078e0205 */
[----:B------:R-:W-:-:S02]  /*77c0*/  @!P4 IMAD.IADD R13, R13, 0x1, -R2 ;  /* 0x000000010d0dc824 */ /* 0x000fc400078e0a02 */
[----:B------:R-:W-:Y:S01]  /*77d0*/  IMAD R9, R2, R8, R9 ;  /* 0x0000000802097224 */ /* 0x000fe200078e0209 */
[----:B------:R-:W-:Y:S01]  /*77e0*/  IABS R8, R247 ;  /* 0x000000f700087213 */ /* 0x000fe20000000000 */
[--C-:B------:R-:W-:Y:S01]  /*77f0*/  @!P5 IMAD.IADD R10, R10, 0x1, -R2.reuse ;  /* 0x000000010a0ad824 */ /* 0x100fe200078e0a02 */
[C---:B------:R-:W-:Y:S01]  /*7800*/  ISETP.GT.U32.AND P5, PT, R2.reuse, R5, PT ;  /* 0x000000050200720c */ /* 0x040fe20003fa4070 */
[----:B------:R-:W-:Y:S01]  /*7810*/  IMAD.MOV.U32 R15, RZ, RZ, R13 ;  /* 0x000000ffff0f7224 */ /* 0x000fe200078e000d */
[----:B------:R-:W-:Y:S01]  /*7820*/  ISETP.GT.U32.AND P4, PT, R2, R9, PT ;  /* 0x000000090200720c */ /* 0x000fe20003f84070 */
[----:B------:R-:W-:Y:S01]  /*7830*/  @!P6 IMAD.IADD R6, R6, 0x1, -R2 ;  /* 0x000000010606e824 */ /* 0x000fe200078e0a02 */
[----:B------:R-:W-:Y:S01]  /*7840*/  ISETP.GE.AND P6, PT, R237, RZ, PT ;  /* 0x000000ffed00720c */ /* 0x000fe20003fc6270 */
[----:B------:R-:W-:Y:S02]  /*7850*/  VIADD R246, R3, 0x1a2 ;  /* 0x000001a203f67836 */ /* 0x000fe40000000000 */
[----:B0-----:R-:W-:-:S03]  /*7860*/  IMAD.HI.U32 R14, R4, R8, RZ ;  /* 0x00000008040e7227 */ /* 0x001fc600078e00ff */
[----:B------:R-:W-:Y:S01]  /*7870*/  IABS R12, R246 ;  /* 0x000000f6000c7213 */ /* 0x000fe20000000000 */
[----:B------:R-:W-:Y:S02]  /*7880*/  @!P1 IMAD.MOV R15, RZ, RZ, -R15 ;  /* 0x000000ffff0f9224 */ /* 0x000fe400078e0a0f */
[----:B------:R-:W-:Y:S02]  /*7890*/  @!P0 IMAD.MOV R0, RZ, RZ, -R0 ;  /* 0x000000ffff008224 */ /* 0x000fe400078e0a00 */
[----:B------:R-:W-:Y:S01]  /*78a0*/  VIADD R244, R3, 0x1a1 ;  /* 0x000001a103f47836 */ /* 0x000fe20000000000 */
[----:B------:R-:W-:Y:S01]  /*78b0*/  STL [R1+0x558], R15 ;  /* 0x0005580f01007387 */ /* 0x000fe20000100800 */
[----:B------:R-:W-:Y:S02]  /*78c0*/  IMAD.MOV R14, RZ, RZ, -R14 ;  /* 0x000000ffff0e7224 */ /* 0x000fe400078e0a0e */
[----:B------:R-:W-:Y:S01]  /*78d0*/  @!P3 IMAD.IADD R7, R7, 0x1, -R2 ;  /* 0x000000010707b824 */ /* 0x000fe200078e0a02 */
[----:B------:R0:W-:Y:S01]  /*78e0*/  STL [R1+0x554], R0 ;  /* 0x0005540001007387 */ /* 0x0001e20000100800 */
[C---:B------:R-:W-:Y:S01]  /*78f0*/  IMAD R8, R2.reuse, R14, R8 ;  /* 0x0000000e02087224 */ /* 0x040fe200078e0208 */
[----:B------:R-:W-:Y:S01]  /*7900*/  IABS R11, R244 ;  /* 0x000000f4000b7213 */ /* 0x000fe20000000000 */
[----:B------:R-:W-:Y:S01]  /*7910*/  @!P5 IMAD.IADD R5, R5, 0x1, -R2 ;  /* 0x000000010505d824 */ /* 0x000fe200078e0a02 */
[----:B------:R-:W-:Y:S01]  /*7920*/  ISETP.GT.U32.AND P5, PT, R2, R7, PT ;  /* 0x000000070200720c */ /* 0x000fe20003fa4070 */
[----:B------:R-:W-:Y:S01]  /*7930*/  IMAD.HI.U32 R14, R4, R12, RZ ;  /* 0x0000000c040e7227 */ /* 0x000fe200078e00ff */
[----:B------:R-:W-:-:S02]  /*7940*/  ISETP.GE.AND P3, PT, R239, RZ, PT ;  /* 0x000000ffef00720c */ /* 0x000fc40003f66270 */
[----:B------:R-:W-:Y:S01]  /*7950*/  ISETP.GT.U32.AND P0, PT, R2, R5, PT ;  /* 0x000000050200720c */ /* 0x000fe20003f04070 */
[----:B------:R-:W-:Y:S01]  /*7960*/  @!P2 IMAD.MOV R6, RZ, RZ, -R6 ;  /* 0x000000ffff06a224 */ /* 0x000fe200078e0a06 */
[----:B------:R-:W-:Y:S01]  /*7970*/  ISETP.GE.AND P2, PT, R245, RZ, PT ;  /* 0x000000fff500720c */ /* 0x000fe20003f46270 */
[----:B0-----:R-:W-:Y:S02]  /*7980*/  IMAD.MOV.U32 R0, RZ, RZ, R10 ;  /* 0x000000ffff007224 */ /* 0x001fe400078e000a */
[----:B------:R-:W-:Y:S01]  /*7990*/  IMAD.HI.U32 R13, R4, R11, RZ ;  /* 0x0000000b040d7227 */ /* 0x000fe200078e00ff */
[----:B------:R0:W-:Y:S03]  /*79a0*/  STL [R1+0x550], R6 ;  /* 0x0005500601007387 */ /* 0x0001e60000100800 */
[----:B------:R-:W-:Y:S01]  /*79b0*/  @!P6 IMAD.MOV R0, RZ, RZ, -R0 ;  /* 0x000000ffff00e224 */ /* 0x000fe200078e0a00 */
[----:B------:R-:W-:Y:S01]  /*79c0*/  ISETP.GT.U32.AND P6, PT, R2, R8, PT ;  /* 0x000000080200720c */ /* 0x000fe20003fc4070 */
[----:B------:R-:W-:-:S02]  /*79d0*/  IMAD.MOV R14, RZ, RZ, -R14 ;  /* 0x000000ffff0e7224 */ /* 0x000fc400078e0a0e */
[----:B------:R-:W-:Y:S01]  /*79e0*/  @!P4 IMAD.IADD R9, R9, 0x1, -R2 ;  /* 0x000000010909c824 */ /* 0x000fe200078e0a02 */
[----:B------:R1:W-:Y:S01]  /*79f0*/  STL [R1+0x54c], R0 ;  /* 0x00054c0001007387 */ /* 0x0003e20000100800 */
[----:B------:R-:W-:Y:S01]  /*7a00*/  IMAD.MOV R13, RZ, RZ, -R13 ;  /* 0x000000ffff0d7224 */ /* 0x000fe200078e0a0d */
[----:B------:R-:W-:Y:S01]  /*7a10*/  ISETP.GE.AND P4, PT, R238, RZ, PT ;  /* 0x000000ffee00720c */ /* 0x000fe20003f86270 */
[C---:B0-----:R-:W-:Y:S01]  /*7a20*/  IMAD R6, R2.reuse, R14, R12 ;  /* 0x0000000e02067224 */ /* 0x041fe200078e020c */
[C---:B------:R-:W-:Y:S01]  /*7a30*/  ISETP.GT.U32.AND P1, PT, R2.reuse, R9, PT ;  /* 0x000000090200720c */ /* 0x040fe20003f24070 */
[--C-:B------:R-:W-:Y:S02]  /*7a40*/  @!P5 IMAD.IADD R7, R7, 0x1, -R2.reuse ;  /* 0x000000010707d824 */ /* 0x100fe400078e0a02 */
[----:B------:R-:W-:Y:S01]  /*7a50*/  VIADD R245, R3, 0x19f ;  /* 0x0000019f03f57836 */ /* 0x000fe20000000000 */
[----:B------:R-:W-:Y:S01]  /*7a60*/  ISETP.GT.U32.AND P5, PT, R2, R6, PT ;  /* 0x000000060200720c */ /* 0x000fe20003fa4070 */
[----:B------:R-:W-:-:S02]  /*7a70*/  @!P6 IMAD.IADD R8, R8, 0x1, -R2 ;  /* 0x000000010808e824 */ /* 0x000fc400078e0a02 */
[C---:B-1----:R-:W-:Y:S01]  /*7a80*/  IMAD R0, R2.reuse, R13, R11 ;  /* 0x0000000d02007224 */ /* 0x042fe200078e020b */
[----:B------:R-:W-:Y:S01]  /*7a90*/  IABS R11, R245 ;  /* 0x000000f5000b7213 */ /* 0x000fe20000000000 */
[----:B------:R-:W-:Y:S02]  /*7aa0*/  @!P3 IMAD.MOV R7, RZ, RZ, -R7 ;  /* 0x000000ffff07b224 */ /* 0x000fe400078e0a07 */
[--C-:B------:R-:W-:Y:S01]  /*7ab0*/  @!P0 IMAD.IADD R5, R5, 0x1, -R2.reuse ;  /* 0x0000000105058824 */ /* 0x100fe200078e0a02 */
[----:B------:R-:W-:Y:S01]  /*7ac0*/  ISETP.GT.U32.AND P6, PT, R2, R0, PT ;  /* 0x000000000200720c */ /* 0x000fe20003fc4070 */
[--C-:B------:R-:W-:Y:S01]  /*7ad0*/  @!P1 IMAD.IADD R9, R9, 0x1, -R2.reuse ;  /* 0x0000000109099824 */ /* 0x100fe200078e0a02 */
[----:B------:R-:W-:Y:S01]  /*7ae0*/  ISETP.GE.AND P1, PT, R247, RZ, PT ;  /* 0x000000fff700720c */ /* 0x000fe20003f26270 */
[----:B------:R-:W-:Y:S01]  /*7af0*/  VIADD R247, R3, 0x1a0 ;  /* 0x000001a003f77836 */ /* 0x000fe20000000000 */
[----:B------:R-:W-:Y:S01]  /*7b00*/  ISETP.GE.AND P0, PT, R246, RZ, PT ;  /* 0x000000fff600720c */ /* 0x000fe20003f06270 */
[----:B------:R-:W-:Y:S01]  /*7b10*/  @!P5 IMAD.IADD R6, R6, 0x1, -R2 ;  /* 0x000000010606d824 */ /* 0x000fe200078e0a02 */
[----:B------:R-:W-:Y:S01]  /*7b20*/  ISETP.GT.U32.AND P5, PT, R2, R8, PT ;  /* 0x000000080200720c */ /* 0x000fe20003fa4070 */
[----:B------:R-:W-:Y:S01]  /*7b30*/  IMAD.MOV.U32 R13, RZ, RZ, R9 ;  /* 0x000000ffff0d7224 */ /* 0x000fe200078e0009 */
[----:B------:R-:W-:Y:S01]  /*7b40*/  IABS R15, R247 ;  /* 0x000000f7000f7213 */ /* 0x000fe20000000000 */
[----:B------:R-:W-:-:S04]  /*7b50*/  IMAD.HI.U32 R12, R4, R11, RZ ;  /* 0x0000000b040c7227 */ /* 0x000fc800078e00ff */
[----:B------:R-:W-:Y:S01]  /*7b60*/  @!P6 IMAD.IADD R0, R0, 0x1, -R2 ;  /* 0x000000010000e824 */ /* 0x000fe200078e0a02 */
[----:B------:R-:W-:Y:S01]  /*7b70*/  ISETP.GT.U32.AND P6, PT, R2, R6, PT ;  /* 0x000000060200720c */ /* 0x000fe20003fc4070 */
[----:B------:R-:W-:Y:S01]  /*7b80*/  @!P4 IMAD.MOV R13, RZ, RZ, -R13 ;  /* 0x000000ffff0dc224 */ /* 0x000fe200078e0a0d */
[----:B------:R-:W-:Y:S01]  /*7b90*/  ISETP.GE.AND P4, PT, R244, RZ, PT ;  /* 0x000000fff400720c */ /* 0x000fe20003f86270 */
[----:B------:R-:W-:Y:S01]  /*7ba0*/  IMAD.HI.U32 R9, R4, R15, RZ ;  /* 0x0000000f04097227 */ /* 0x000fe200078e00ff */
[----:B------:R-:W-:Y:S02]  /*7bb0*/  ISETP.GT.U32.AND P3, PT, R2, R0, PT ;  /* 0x000000000200720c */ /* 0x000fe40003f64070 */
[----:B------:R-:W-:Y:S01]  /*7bc0*/  STL [R1+0x548], R13 ;  /* 0x0005480d01007387 */ /* 0x000fe20000100800 */
[----:B------:R-:W-:Y:S02]  /*7bd0*/  IMAD.MOV R12, RZ, RZ, -R12 ;  /* 0x000000ffff0c7224 */ /* 0x000fe400078e0a0c */
[----:B------:R-:W-:Y:S01]  /*7be0*/  VIADD R246, R3, 0x19e ;  /* 0x0000019e03f67836 */ /* 0x000fe20000000000 */
[----:B------:R0:W-:Y:S01]  /*7bf0*/  STL [R1+0x544], R7 ;  /* 0x0005440701007387 */ /* 0x0001e20000100800 */
[----:B------:R-:W-:-:S02]  /*7c00*/  IMAD.MOV R9, RZ, RZ, -R9 ;  /* 0x000000ffff097224 */ /* 0x000fc400078e0a09 */
[--C-:B------:R-:W-:Y:S01]  /*7c10*/  @!P6 IMAD.IADD R6, R6, 0x1, -R2.reuse ;  /* 0x000000010606e824 */ /* 0x100fe200078e0a02 */
[----:B------:R-:W-:Y:S01]  /*7c20*/  IABS R10, R246 ;  /* 0x000000f6000a7213 */ /* 0x000fe20000000000 */
[----:B------:R-:W-:Y:S02]  /*7c30*/  IMAD R15, R2, R9, R15 ;  /* 0x00000009020f7224 */ /* 0x000fe400078e020f */
[----:B------:R-:W-:Y:S02]  /*7c40*/  @!P5 IMAD.IADD R8, R8, 0x1, -R2 ;  /* 0x000000010808d824 */ /* 0x000fe400078e0a02 */
[----:B------:R-:W-:Y:S01]  /*7c50*/  IMAD.HI.U32 R9, R4, R10, RZ ;  /* 0x0000000a04097227 */ /* 0x000fe200078e00ff */
[----:B------:R-:W-:-:S03]  /*7c60*/  ISETP.GT.U32.AND P5, PT, R2, R15, PT ;  /* 0x0000000f0200720c */ /* 0x000fc60003fa4070 */
[C---:B0-----:R-:W-:Y:S01]  /*7c70*/  IMAD R7, R2.reuse, R12, R11 ;  /* 0x0000000c02077224 */ /* 0x041fe200078e020b */
[----:B------:R-:W-:Y:S01]  /*7c80*/  IABS R12, R231 ;  /* 0x000000e7000c7213 */ /* 0x000fe20000000000 */
[----:B------:R-:W-:Y:S02]  /*7c90*/  IMAD.MOV R9, RZ, RZ, -R9 ;  /* 0x000000ffff097224 */ /* 0x000fe400078e0a09 */
[----:B------:R-:W-:Y:S01]  /*7ca0*/  @!P2 IMAD.MOV R5, RZ, RZ, -R5 ;  /* 0x000000ffff05a224 */ /* 0x000fe200078e0a05 */
[C---:B------:R-:W-:Y:S01]  /*7cb0*/  ISETP.GT.U32.AND P6, PT, R2.reuse, R7, PT ;  /* 0x000000070200720c */ /* 0x040fe20003fc4070 */
[----:B------:R-:W-:Y:S01]  /*7cc0*/  IMAD R10, R2, R9, R10 ;  /* 0x00000009020a7224 */ /* 0x000fe200078e020a */
[----:B------:R-:W-:Y:S01]  /*7cd0*/  ISETP.GE.AND P2, PT, R247, RZ, PT ;  /* 0x000000fff700720c */ /* 0x000fe20003f46270 */
[----:B------:R-:W-:Y:S01]  /*7ce0*/  VIADD R247, R3, 0x19d ;  /* 0x0000019d03f77836 */ /* 0x000fe20000000000 */
[----:B------:R0:W-:Y:S01]  /*7cf0*/  STL [R1+0x540], R5 ;  /* 0x0005400501007387 */ /* 0x0001e20000100800 */
[----:B------:R-:W-:Y:S01]  /*7d00*/  @!P3 IMAD.IADD R0, R0, 0x1, -R2 ;  /* 0x000000010000b824 */ /* 0x000fe200078e0a02 */
[----:B------:R-:W-:Y:S01]  /*7d10*/  ISETP.GT.U32.AND P3, PT, R2, R10, PT ;  /* 0x0000000a0200720c */ /* 0x000fe20003f64070 */
[----:B------:R-:W-:Y:S01]  /*7d20*/  IMAD.MOV.U32 R13, RZ, RZ, R8 ;  /* 0x000000ffff0d7224 */ /* 0x000fe200078e0008 */
[----:B------:R-:W-:Y:S01]  /*7d30*/  IABS R14, R247 ;  /* 0x000000f7000e7213 */ /* 0x000fe20000000000 */
[----:B------:R-:W-:-:S02]  /*7d40*/  @!P5 IMAD.IADD R15, R15, 0x1, -R2 ;  /* 0x000000010f0fd824 */ /* 0x000fc400078e0a02 */
[----:B------:R-:W-:Y:S01]  /*7d50*/  @!P1 IMAD.MOV R13, RZ, RZ, -R13 ;  /* 0x000000ffff0d9224 */ /* 0x000fe200078e0a0d */
[----:B------:R-:W-:Y:S01]  /*7d60*/  ISETP.GE.AND P1, PT, R245, RZ, PT ;  /* 0x000000fff500720c */ /* 0x000fe20003f26270 */
[----:B------:R-:W-:Y:S01]  /*7d70*/  @!P6 IMAD.IADD R7, R7, 0x1, -R2 ;  /* 0x000000010707e824 */ /* 0x000fe200078e0a02 */
[----:B------:R-:W-:Y:S01]  /*7d80*/  ISETP.GT.U32.AND P5, PT, R2, R15, PT ;  /* 0x0000000f0200720c */ /* 0x000fe20003fa4070 */
[----:B0-----:R-:W-:Y:S01]  /*7d90*/  IMAD.MOV.U32 R5, RZ, RZ, R6 ;  /* 0x000000ffff057224 */ /* 0x001fe200078e0006 */
[----:B------:R0:W-:Y:S01]  /*7da0*/  STL [R1+0x53c], R13 ;  /* 0x00053c0d01007387 */ /* 0x0001e20000100800 */
[----:B------:R-:W-:Y:S01]  /*7db0*/  IMAD.HI.U32 R6, R4, R14, RZ ;  /* 0x0000000e04067227 */ /* 0x000fe200078e00ff */
[----:B------:R-:W-:-:S03]  /*7dc0*/  ISETP.GT.U32.AND P6, PT, R2, R7, PT ;  /* 0x000000070200720c */ /* 0x000fc60003fc4070 */
[----:B------:R-:W-:Y:S02]  /*7dd0*/  VIADD R245, R3, 0x19c ;  /* 0x0000019c03f57836 */ /* 0x000fe40000000000 */
[----:B------:R-:W-:Y:S02]  /*7de0*/  IMAD.MOV R6, RZ, RZ, -R6 ;  /* 0x000000ffff067224 */ /* 0x000fe400078e0a06 */
[----:B------:R-:W-:Y:S01]  /*7df0*/  @!P0 IMAD.MOV R5, RZ, RZ, -R5 ;  /* 0x000000ffff058224 */ /* 0x000fe200078e0a05 */
[----:B0-----:R-:W-:Y:S01]  /*7e00*/  IABS R13, R245 ;  /* 0x000000f5000d7213 */ /* 0x001fe20000000000 */
[----:B------:R-:W-:Y:S01]  /*7e10*/  IMAD R14, R2, R6, R14 ;  /* 0x00000006020e7224 */ /* 0x000fe200078e020e */
[----:B------:R-:W-:Y:S01]  /*7e20*/  ISETP.GE.AND P0, PT, R246, RZ, PT ;  /* 0x000000fff600720c */ /* 0x000fe20003f06270 */
[--C-:B------:R-:W-:Y:S01]  /*7e30*/  @!P3 IMAD.IADD R10, R10, 0x1, -R2.reuse ;  /* 0x000000010a0ab824 */ /* 0x100fe200078e0a02 */
[----:B------:R0:W-:Y:S01]  /*7e40*/  STL [R1+0x538], R5 ;  /* 0x0005380501007387 */ /* 0x0001e20000100800 */
[----:B------:R-:W-:Y:S01]  /*7e50*/  @!P6 IMAD.IADD R7, R7, 0x1, -R2 ;  /* 0x000000010707e824 */ /* 0x000fe200078e0a02 */
[----:B------:R-:W-:Y:S01]  /*7e60*/  ISETP.GT.U32.AND P6, PT, R2, R14, PT ;  /* 0x0000000e0200720c */ /* 0x000fe20003fc4070 */
[----:B------:R-:W-:Y:S01]  /*7e70*/  IMAD.HI.U32 R6, R4, R12, RZ ;  /* 0x0000000c04067227 */ /* 0x000fe200078e00ff */
[----:B------:R-:W-:-:S03]  /*7e80*/  ISETP.GT.U32.AND P3, PT, R2, R10, PT ;  /* 0x0000000a0200720c */ /* 0x000fc60003f64070 */
[----:B------:R-:W-:Y:S01]  /*7e90*/  @!P5 IMAD.IADD R15, R15, 0x1, -R2 ;  /* 0x000000010f0fd824 */ /* 0x000fe200078e0a02 */
[----:B------:R-:W-:Y:S01]  /*7ea0*/  ISETP.GE.AND P5, PT, R247, RZ, PT ;  /* 0x000000fff700720c */ /* 0x000fe20003fa6270 */
[----:B------:R-:W-:Y:S02]  /*7eb0*/  VIADD R247, R3, 0x199 ;  /* 0x0000019903f77836 */ /* 0x000fe40000000000 */
[----:B0-----:R-:W-:-:S04]  /*7ec0*/  IMAD.HI.U32 R5, R4, R13, RZ ;  /* 0x0000000d04057227 */ /* 0x001fc800078e00ff */
[----:B------:R-:W-:Y:S02]  /*7ed0*/  IMAD.MOV R8, RZ, RZ, -R5 ;  /* 0x000000ffff087224 */ /* 0x000fe400078e0a05 */
[----:B------:R-:W-:Y:S02]  /*7ee0*/  IMAD.MOV R6, RZ, RZ, -R6 ;  /* 0x000000ffff067224 */ /* 0x000fe400078e0a06 */
[----:B------:R-:W-:Y:S02]  /*7ef0*/  VIADD R236, R3, 0x19a ;  /* 0x0000019a03ec7836 */ /* 0x000fe40000000000 */
[C---:B------:R-:W-:Y:S01]  /*7f00*/  IMAD R13, R2.reuse, R8, R13 ;  /* 0x00000008020d7224 */ /* 0x040fe200078e020d */
[----:B------:R-:W-:Y:S01]  /*7f10*/  IABS R8, R247 ;  /* 0x000000f700087213 */ /* 0x000fe20000000000 */
[----:B------:R-:W-:Y:S01]  /*7f20*/  IMAD R12, R2, R6, R12 ;  /* 0x00000006020c7224 */ /* 0x000fe200078e020c */
[----:B------:R-:W-:Y:S01]  /*7f30*/  IABS R11, R236 ;  /* 0x000000ec000b7213 */ /* 0x000fe20000000000 */
[----:B------:R-:W-:-:S02]  /*7f40*/  @!P6 IMAD.IADD R14, R14, 0x1, -R2 ;  /* 0x000000010e0ee824 */ /* 0x000fc400078e0a02 */
[----:B------:R-:W-:Y:S01]  /*7f50*/  @!P3 IMAD.IADD R10, R10, 0x1, -R2 ;  /* 0x000000010a0ab824 */ /* 0x000fe200078e0a02 */
[----:B------:R-:W-:Y:S01]  /*7f60*/  ISETP.GT.U32.AND P6, PT, R2, R12, PT ;  /* 0x0000000c0200720c */ /* 0x000fe20003fc4070 */
[----:B------:R-:W-:Y:S01]  /*7f70*/  IMAD.HI.U32 R16, R4, R8, RZ ;  /* 0x0000000804107227 */ /* 0x000fe200078e00ff */
[----:B------:R-:W-:-:S03]  /*7f80*/  ISETP.GT.U32.AND P3, PT, R2, R13, PT ;  /* 0x0000000d0200720c */ /* 0x000fc60003f64070 */
[----:B------:R-:W-:-:S04]  /*7f90*/  IMAD.HI.U32 R5, R4, R11, RZ ;  /* 0x0000000b04057227 */ /* 0x000fc800078e00ff */
[----:B------:R-:W-:Y:S02]  /*7fa0*/  IMAD.MOV R16, RZ, RZ, -R16 ;  /* 0x000000ffff107224 */ /* 0x000fe400078e0a10 */
[----:B------:R-:W-:Y:S02]  /*7fb0*/  IMAD.MOV R5, RZ, RZ, -R5 ;  /* 0x000000ffff057224 */ /* 0x000fe400078e0a05 */
[----:B------:R-:W-:Y:S02]  /*7fc0*/  VIADD R237, R3, 0x198 ;  /* 0x0000019803ed7836 */ /* 0x000fe40000000000 */
[C---:B------:R-:W-:Y:S02]  /*7fd0*/  IMAD R8, R2.reuse, R16, R8 ;  /* 0x0000001002087224 */ /* 0x040fe400078e0208 */
[----:B------:R-:W-:Y:S01]  /*7fe0*/  IMAD R11, R2, R5, R11 ;  /* 0x00000005020b7224 */ /* 0x000fe200078e020b */
[----:B------:R-:W-:Y:S01]  /*7ff0*/  IABS R9, R237 ;  /* 0x000000ed00097213 */ /* 0x000fe20000000000 */
[--C-:B------:R-:W-:Y:S01]  /*8000*/  @!P6 IMAD.IADD R12, R12, 0x1, -R2.reuse ;  /* 0x000000010c0ce824 */ /* 0x100fe200078e0a02 */
[C---:B------:R-:W-:Y:S01]  /*8010*/  ISETP.GT.U32.AND P6, PT, R2.reuse, R8, PT ;  /* 0x000000080200720c */ /* 0x040fe20003fc4070 */
[----:B------:R-:W-:Y:S01]  /*8020*/  @!P3 IMAD.IADD R13, R13, 0x1, -R2 ;  /* 0x000000010d0db824 */ /* 0x000fe200078e0a02 */
[C---:B------:R-:W-:Y:S01]  /*8030*/  ISETP.GT.U32.AND P3, PT, R2.reuse, R11, PT ;  /* 0x0000000b0200720c */ /* 0x040fe20003f64070 */
[----:B------:R-:W-:Y:S01]  /*8040*/  @!P4 IMAD.MOV R0, RZ, RZ, -R0 ;  /* 0x000000ffff00c224 */ /* 0x000fe200078e0a00 */
[----:B------:R-:W-:Y:S01]  /*8050*/  ISETP.GT.U32.AND P4, PT, R2, R14, PT ;  /* 0x0000000e0200720c */ /* 0x000fe20003f84070 */
[----:B------:R-:W-:-:S03]  /*8060*/  IMAD.HI.U32 R20, R4, R9, RZ ;  /* 0x0000000904147227 */ /* 0x000fc600078e00ff */
[----:B------:R0:W-:Y:S01]  /*8070*/  STL [R1+0x534], R0 ;  /* 0x0005340001007387 */ /* 0x0001e20000100800 */
[C---:B------:R-:W-:Y:S02]  /*8080*/  VIADD R238, R3.reuse, 0x197 ;  /* 0x0000019703ee7836 */ /* 0x040fe40000000000 */
[C---:B------:R-:W-:Y:S02]  /*8090*/  VIADD R239, R3.reuse, 0x196 ;  /* 0x0000019603ef7836 */ /* 0x040fe40000000000 */
[----:B------:R-:W-:Y:S01]  /*80a0*/  VIADD R246, R3, 0x195 ;  /* 0x0000019503f67836 */ /* 0x000fe20000000000 */
[----:B------:R-:W-:Y:S01]  /*80b0*/  IABS R6, R238 ;  /* 0x000000ee00067213 */ /* 0x000fe20000000000 */
[----:B------:R-:W-:Y:S01]  /*80c0*/  IMAD.MOV R20, RZ, RZ, -R20 ;  /* 0x000000ffff147224 */ /* 0x000fe200078e0a14 */
[----:B------:R-:W-:Y:S01]  /*80d0*/  IABS R5, R239 ;  /* 0x000000ef00057213 */ /* 0x000fe20000000000 */
[----:B------:R-:W-:Y:S01]  /*80e0*/  @!P6 IMAD.IADD R8, R8, 0x1, -R2 ;  /* 0x000000010808e824 */ /* 0x000fe200078e0a02 */
[----:B------:R-:W-:Y:S01]  /*80f0*/  IABS R16, R246 ;  /* 0x000000f600107213 */ /* 0x000fe20000000000 */
[----:B------:R-:W-:-:S02]  /*8100*/  IMAD R9, R2, R20, R9 ;  /* 0x0000001402097224 */ /* 0x000fc400078e0209 */
[----:B------:R-:W-:Y:S01]  /*8110*/  @!P2 IMAD.MOV R15, RZ, RZ, -R15 ;  /* 0x000000ffff0fa224 */ /* 0x000fe200078e0a0f */
[C---:B------:R-:W-:Y:S01]  /*8120*/  ISETP.GT.U32.AND P2, PT, R2.reuse, R13, PT ;  /* 0x0000000d0200720c */ /* 0x040fe20003f44070 */
[----:B------:R-:W-:Y:S01]  /*8130*/  @!P3 IMAD.IADD R11, R11, 0x1, -R2 ;  /* 0x000000010b0bb824 */ /* 0x000fe200078e0a02 */
[C---:B------:R-:W-:Y:S01]  /*8140*/  ISETP.GT.U32.AND P6, PT, R2.reuse, R8, PT ;  /* 0x000000080200720c */ /* 0x040fe20003fc4070 */
[----:B0-----:R-:W-:Y:S01]  /*8150*/  IMAD.MOV.U32 R0, RZ, RZ, R10 ;  /* 0x000000ffff007224 */ /* 0x001fe200078e000a */
[----:B------:R-:W-:Y:S01]  /*8160*/  STL [R1+0x530], R15 ;  /* 0x0005300f01007387 */ /* 0x000fe20000100800 */
[----:B------:R-:W-:Y:S01]  /*8170*/  @!P1 IMAD.MOV R7, RZ, RZ, -R7 ;  /* 0x000000ffff079224 */ /* 0x000fe200078e0a07 */
[----:B------:R-:W-:Y:S01]  /*8180*/  ISETP.GT.U32.AND P1, PT, R2, R12, PT ;  /* 0x0000000c0200720c */ /* 0x000fe20003f24070 */
[C---:B------:R-:W-:Y:S01]  /*8190*/  IMAD.HI.U32 R19, R4.reuse, R6, RZ ;  /* 0x0000000604137227 */ /* 0x040fe200078e00ff */
[----:B------:R-:W-:Y:S02]  /*81a0*/  ISETP.GE.AND P3, PT, R245, RZ, PT ;  /* 0x000000fff500720c */ /* 0x000fe40003f66270 */
[----:B------:R-:W-:Y:S01]  /*81b0*/  STL [R1+0x52c], R7 ;  /* 0x00052c0701007387 */ /* 0x000fe20000100800 */
[----:B------:R-:W-:-:S04]  /*81c0*/  IMAD.HI.U32 R18, R4, R5, RZ ;  /* 0x0000000504127227 */ /* 0x000fc800078e00ff */
[----:B------:R-:W-:Y:S01]  /*81d0*/  @!P4 IMAD.IADD R14, R14, 0x1, -R2 ;  /* 0x000000010e0ec824 */ /* 0x000fe200078e0a02 */
[----:B------:R-:W-:Y:S01]  /*81e0*/  ISETP.GT.U32.AND P4, PT, R2, R9, PT ;  /* 0x000000090200720c */ /* 0x000fe20003f84070 */
[----:B------:R-:W-:-:S04]  /*81f0*/  IMAD.HI.U32 R17, R4, R16, RZ ;  /* 0x0000001004117227 */ /* 0x000fc800078e00ff */
[----:B------:R-:W-:Y:S01]  /*8200*/  @!P0 IMAD.MOV R0, RZ, RZ, -R0 ;  /* 0x000000ffff008224 */ /* 0x000fe200078e0a00 */
[C---:B------:R-:W-:Y:S01]  /*8210*/  ISETP.GT.U32.AND P0, PT, R2.reuse, R11, PT ;  /* 0x0000000b0200720c */ /* 0x040fe20003f04070 */
[----:B------:R-:W-:Y:S02]  /*8220*/  IMAD.MOV R19, RZ, RZ, -R19 ;  /* 0x000000ffff137224 */ /* 0x000fe400078e0a13 */
[----:B------:R-:W-:Y:S01]  /*8230*/  IMAD.MOV R18, RZ, RZ, -R18 ;  /* 0x000000ffff127224 */ /* 0x000fe200078e0a12 */
[----:B------:R0:W-:Y:S01]  /*8240*/  STL [R1+0x528], R0 ;  /* 0x0005280001007387 */ /* 0x0001e20000100800 */
[----:B------:R-:W-:Y:S02]  /*8250*/  IMAD.MOV R17, RZ, RZ, -R17 ;  /* 0x000000ffff117224 */ /* 0x000fe400078e0a11 */
[----:B------:R-:W-:Y:S02]  /*8260*/  VIADD R244, R3, 0x194 ;  /* 0x0000019403f47836 */ /* 0x000fe40000000000 */
[----:B------:R-:W-:-:S02]  /*8270*/  IMAD R6, R2, R19, R6 ;  /* 0x0000001302067224 */ /* 0x000fc400078e0206 */
[C---:B------:R-:W-:Y:S01]  /*8280*/  IMAD R5, R2.reuse, R18, R5 ;  /* 0x0000001202057224 */ /* 0x040fe200078e0205 */
[----:B------:R-:W-:Y:S01]  /*8290*/  IABS R10, R244 ;  /* 0x000000f4000a7213 */ /* 0x000fe20000000000 */
[----:B------:R-:W-:Y:S01]  /*82a0*/  @!P2 IMAD.IADD R13, R13, 0x1, -R2 ;  /* 0x000000010d0da824 */ /* 0x000fe200078e0a02 */
[C---:B------:R-:W-:Y:S01]  /*82b0*/  ISETP.GT.U32.AND P2, PT, R2.reuse, R6, PT ;  /* 0x000000060200720c */ /* 0x040fe20003f44070 */
[----:B0-----:R-:W-:Y:S02]  /*82c0*/  IMAD R0, R2, R17, R16 ;  /* 0x0000001102007224 */ /* 0x001fe400078e0210 */
[--C-:B------:R-:W-:Y:S01]  /*82d0*/  @!P1 IMAD.IADD R12, R12, 0x1, -R2.reuse ;  /* 0x000000010c0c9824 */ /* 0x100fe200078e0a02 */
[----:B------:R-:W-:Y:S01]  /*82e0*/  ISETP.GT.U32.AND P1, PT, R2, R5, PT ;  /* 0x000000050200720c */ /* 0x000fe20003f24070 */
[--C-:B------:R-:W-:Y:S01]  /*82f0*/  @!P6 IMAD.IADD R8, R8, 0x1, -R2.reuse ;  /* 0x000000010808e824 */ /* 0x100fe200078e0a02 */
[----:B------:R-:W-:Y:S01]  /*8300*/  ISETP.GT.U32.AND P6, PT, R2, R0, PT ;  /* 0x000000000200720c */ /* 0x000fe20003fc4070 */
[--C-:B------:R-:W-:Y:S01]  /*8310*/  @!P4 IMAD.IADD R9, R9, 0x1, -R2.reuse ;  /* 0x000000010909c824 */ /* 0x100fe200078e0a02 */
[----:B------:R-:W-:Y:S01]  /*8320*/  ISETP.GE.AND P4, PT, R236, RZ, PT ;  /* 0x000000ffec00720c */ /* 0x000fe20003f86270 */
[----:B------:R-:W-:Y:S01]  /*8330*/  @!P0 IMAD.IADD R11, R11, 0x1, -R2 ;  /* 0x000000010b0b8824 */ /* 0x000fe200078e0a02 */
[----:B------:R-:W-:Y:S01]  /*8340*/  ISETP.GE.AND P0, PT, R231, RZ, PT ;  /* 0x000000ffe700720c */ /* 0x000fe20003f06270 */
[----:B------:R-:W-:-:S04]  /*8350*/  IMAD.HI.U32 R16, R4, R10, RZ ;  /* 0x0000000a04107227 */ /* 0x000fc800078e00ff */
[----:B------:R-:W-:Y:S02]  /*8360*/  IMAD.MOV R16, RZ, RZ, -R16 ;  /* 0x000000ffff107224 */ /* 0x000fe400078e0a10 */
[----:B------:R-:W-:Y:S01]  /*8370*/  @!P2 IMAD.IADD R6, R6, 0x1, -R2 ;  /* 0x000000010606a824 */ /* 0x000fe200078e0a02 */
[----:B------:R-:W-:Y:S01]  /*8380*/  ISETP.GE.AND P2, PT, R247, RZ, PT ;  /* 0x000000fff700720c */ /* 0x000fe20003f46270 */
[----:B------:R-:W-:Y:S02]  /*8390*/  IMAD R10, R2, R16, R10 ;  /* 0x00000010020a7224 */ /* 0x000fe400078e020a */
[--C-:B------:R-:W-:Y:S01]  /*83a0*/  @!P1 IMAD.IADD R5, R5, 0x1, -R2.reuse ;  /* 0x0000000105059824 */ /* 0x100fe200078e0a02 */
[----:B------:R-:W-:Y:S01]  /*83b0*/  ISETP.GE.AND P1, PT, R237, RZ, PT ;  /* 0x000000ffed00720c */ /* 0x000fe20003f26270 */
[C---:B------:R-:W-:Y:S02]  /*83c0*/  VIADD R245, R3.reuse, 0x193 ;  /* 0x0000019303f57836 */ /* 0x040fe40000000000 */
[----:B------:R-:W-:Y:S01]  /*83d0*/  @!P6 IMAD.IADD R0, R0, 0x1, -R2 ;  /* 0x000000010000e824 */ /* 0x000fe200078e0a02 */
[C---:B------:R-:W-:Y:S01]  /*83e0*/  ISETP.GT.U32.AND P6, PT, R2.reuse, R9, PT ;  /* 0x000000090200720c */ /* 0x040fe20003fc4070 */
[----:B------:R-:W-:Y:S01]  /*83f0*/  @!P4 IMAD.MOV R11, RZ, RZ, -R11 ;  /* 0x000000ffff0bc224 */ /* 0x000fe200078e0a0b */
[C---:B------:R-:W-:Y:S01]  /*8400*/  ISETP.GT.U32.AND P4, PT, R2.reuse, R10, PT ;  /* 0x0000000a0200720c */ /* 0x040fe20003f84070 */
[----:B------:R-:W-:Y:S01]  /*8410*/  @!P3 IMAD.MOV R13, RZ, RZ, -R13 ;  /* 0x000000ffff0db224 */ /* 0x000fe200078e0a0d */
[C---:B------:R-:W-:Y:S01]  /*8420*/  ISETP.GT.U32.AND P3, PT, R2.reuse, R6, PT ;  /* 0x000000060200720c */ /* 0x040fe20003f64070 */
[----:B------:R-:W-:Y:S01]  /*8430*/  @!P0 IMAD.MOV R12, RZ, RZ, -R12 ;  /* 0x000000ffff0c8224 */ /* 0x000fe200078e0a0c */
[C---:B------:R-:W-:Y:S01]  /*8440*/  ISETP.GT.U32.AND P0, PT, R2.reuse, R5, PT ;  /* 0x000000050200720c */ /* 0x040fe20003f04070 */
[----:B------:R-:W-:Y:S01]  /*8450*/  @!P5 IMAD.MOV R14, RZ, RZ, -R14 ;  /* 0x000000ffff0ed224 */ /* 0x000fe200078e0a0e */
[----:B------:R-:W-:Y:S01]  /*8460*/  IABS R7, R245 ;  /* 0x000000f500077213 */ /* 0x000fe20000000000 */
[----:B------:R-:W-:Y:S01]  /*8470*/  VIADD R247, R3, 0x192 ;  /* 0x0000019203f77836 */ /* 0x000fe20000000000 */
[----:B------:R-:W-:Y:S01]  /*8480*/  ISETP.GT.U32.AND P5, PT, R2, R0, PT ;  /* 0x000000000200720c */ /* 0x000fe20003fa4070 */
[----:B------:R-:W-:Y:S01]  /*8490*/  @!P2 IMAD.MOV R8, RZ, RZ, -R8 ;  /* 0x000000ffff08a224 */ /* 0x000fe200078e0a08 */
[----:B------:R-:W-:Y:S01]  /*84a0*/  ISETP.GE.AND P2, PT, R238, RZ, PT ;  /* 0x000000ffee00720c */ /* 0x000fe20003f46270 */
[----:B------:R-:W-:Y:S01]  /*84b0*/  IMAD.HI.U32 R15, R4, R7, RZ ;  /* 0x00000007040f7227 */ /* 0x000fe200078e00ff */
[----:B------:R-:W-:Y:S03]  /*84c0*/  STL [R1+0x524], R14 ;  /* 0x0005240e01007387 */ /* 0x000fe60000100800 */
[----:B------:R-:W-:Y:S01]  /*84d0*/  IMAD.MOV R15, RZ, RZ, -R15 ;  /* 0x000000ffff0f7224 */ /* 0x000fe200078e0a0f */
[----:B------:R-:W-:Y:S01]  /*84e0*/  STL [R1+0x520], R13 ;  /* 0x0005200d01007387 */ /* 0x000fe20000100800 */
[----:B------:R-:W-:-:S02]  /*84f0*/  @!P6 IMAD.IADD R9, R9, 0x1, -R2 ;  /* 0x000000010909e824 */ /* 0x000fc400078e0a02 */
[--C-:B------:R-:W-:Y:S01]  /*8500*/  @!P4 IMAD.IADD R10, R10, 0x1, -R2.reuse ;  /* 0x000000010a0ac824 */ /* 0x100fe200078e0a02 */
[----:B------:R0:W-:Y:S01]  /*8510*/  STL [R1+0x51c], R12 ;  /* 0x00051c0c01007387 */ /* 0x0001e20000100800 */
[--C-:B------:R-:W-:Y:S01]  /*8520*/  @!P3 IMAD.IADD R6, R6, 0x1, -R2.reuse ;  /* 0x000000010606b824 */ /* 0x100fe200078e0a02 */
[----:B------:R-:W-:Y:S01]  /*8530*/  ISETP.GE.AND P3, PT, R239, RZ, PT ;  /* 0x000000ffef00720c */ /* 0x000fe20003f66270 */
[----:B------:R-:W-:Y:S01]  /*8540*/  @!P0 IMAD.IADD R5, R5, 0x1, -R2 ;  /* 0x0000000105058824 */ /* 0x000fe200078e0a02 */
[----:B------:R-:W-:Y:S01]  /*8550*/  ISETP.GE.AND P0, PT, R246, RZ, PT ;  /* 0x000000fff600720c */ /* 0x000fe20003f06270 */
[C---:B------:R-:W-:Y:S01]  /*8560*/  IMAD R7, R2.reuse, R15, R7 ;  /* 0x0000000f02077224 */ /* 0x040fe200078e0207 */
[----:B------:R-:W-:Y:S01]  /*8570*/  IABS R15, R247 ;  /* 0x000000f7000f7213 */ /* 0x000fe20000000000 */
[----:B------:R-:W-:Y:S01]  /*8580*/  VIADD R246, R3, 0x191 ;  /* 0x0000019103f67836 */ /* 0x000fe20000000000 */
[----:B------:R1:W-:Y:S01]  /*8590*/  STL [R1+0x518], R11 ;  /* 0x0005180b01007387 */ /* 0x0003e20000100800 */
[----:B------:R-:W-:Y:S01]  /*85a0*/  @!P1 IMAD.MOV R9, RZ, RZ, -R9 ;  /* 0x000000ffff099224 */ /* 0x000fe200078e0a09 */
[C---:B------:R-:W-:Y:S01]  /*85b0*/  ISETP.GT.U32.AND P1, PT, R2.reuse, R10, PT ;  /* 0x0000000a0200720c */ /* 0x040fe20003f24070 */
[----:B0-----:R-:W-:Y:S01]  /*85c0*/  IMAD.MOV.U32 R12, RZ, RZ, R6 ;  /* 0x000000ffff0c7224 */ /* 0x001fe200078e0006 */
[----:B------:R0:W-:Y:S01]  /*85d0*/  STL [R1+0x514], R8 ;  /* 0x0005140801007387 */ /* 0x0001e20000100800 */
[----:B------:R-:W-:Y:S01]  /*85e0*/  ISETP.GT.U32.AND P6, PT, R2, R7, PT ;  /* 0x000000070200720c */ /* 0x000fe20003fc4070 */
[----:B------:R-:W-:Y:S01]  /*85f0*/  @!P5 IMAD.IADD R0, R0, 0x1, -R2 ;  /* 0x000000010000d824 */ /* 0x000fe200078e0a02 */
[----:B------:R-:W-:Y:S01]  /*8600*/  ISETP.GE.AND P5, PT, R244, RZ, PT ;  /* 0x000000fff400720c */ /* 0x000fe20003fa6270 */
[----:B------:R-:W-:Y:S01]  /*8610*/  @!P2 IMAD.MOV R12, RZ, RZ, -R12 ;  /* 0x000000ffff0ca224 */ /* 0x000fe200078e0a0c */
[----:B------:R-:W-:Y:S01]  /*8620*/  STL [R1+0x50c], R9 ;  /* 0x00050c0901007387 */ /* 0x000fe20000100800 */
[----:B-1----:R-:W-:Y:S01]  /*8630*/  IABS R11, R246 ;  /* 0x000000f6000b7213 */ /* 0x002fe20000000000 */
[----:B------:R-:W-:Y:S01]  /*8640*/  @!P3 IMAD.MOV R5, RZ, RZ, -R5 ;  /* 0x000000ffff05b224 */ /* 0x000fe200078e0a05 */
[----:B------:R-:W-:Y:S01]  /*8650*/  ISETP.GE.AND P3, PT, R247, RZ, PT ;  /* 0x000000fff700720c */ /* 0x000fe20003f66270 */
[----:B------:R-:W-:Y:S01]  /*8660*/  @!P0 IMAD.MOV R0, RZ, RZ, -R0 ;  /* 0x000000ffff008224 */ /* 0x000fe200078e0a00 */
[----:B------:R-:W-:Y:S01]  /*8670*/  STL [R1+0x508], R12 ;  /* 0x0005080c01007387 */ /* 0x000fe20000100800 */
[----:B0-----:R-:W-:Y:S01]  /*8680*/  IMAD.HI.U32 R8, R4, R15, RZ ;  /* 0x0000000f04087227 */ /* 0x001fe200078e00ff */
[----:B------:R-:W-:-:S02]  /*8690*/  ISETP.GE.AND P0, PT, R246, RZ, PT ;  /* 0x000000fff600720c */ /* 0x000fc40003f06270 */
[----:B------:R-:W-:Y:S01]  /*86a0*/  STL [R1+0x504], R5 ;  /* 0x0005040501007387 */ /* 0x000fe20000100800 */
[----:B------:R-:W-:Y:S01]  /*86b0*/  IMAD.MOV R8, RZ, RZ, -R8 ;  /* 0x000000ffff087224 */ /* 0x000fe200078e0a08 */
[----:B------:R-:W-:Y:S01]  /*86c0*/  ISETP.GE.AND P4, PT, R245, RZ, PT ;  /* 0x000000fff500720c */ /* 0x000fe20003f86270 */
[----:B------:R-:W-:Y:S01]  /*86d0*/  IMAD.HI.U32 R6, R4, R11, RZ ;  /* 0x0000000b04067227 */ /* 0x000fe200078e00ff */
[----:B------:R0:W-:Y:S03]  /*86e0*/  STL [R1+0x500], R0 ;  /* 0x0005000001007387 */ /* 0x0001e60000100800 */
[----:B------:R-:W-:Y:S02]  /*86f0*/  IMAD R8, R2, R8, R15 ;  /* 0x0000000802087224 */ /* 0x000fe400078e020f */
[----:B------:R-:W-:Y:S02]  /*8700*/  IMAD.MOV R6, RZ, RZ, -R6 ;  /* 0x000000ffff067224 */ /* 0x000fe400078e0a06 */
[----:B------:R-:W-:-:S02]  /*8710*/  @!P1 IMAD.IADD R10, R10, 0x1, -R2 ;  /* 0x000000010a0a9824 */ /* 0x000fc400078e0a02 */
[----:B------:R-:W-:Y:S01]  /*8720*/  @!P6 IMAD.IADD R7, R7, 0x1, -R2 ;  /* 0x000000010707e824 */ /* 0x000fe200078e0a02 */
[C---:B------:R-:W-:Y:S01]  /*8730*/  ISETP.GT.U32.AND P6, PT, R2.reuse, R8, PT ;  /* 0x000000080200720c */ /* 0x040fe20003fc4070 */
[C---:B0-----:R-:W-:Y:S02]  /*8740*/  IMAD R0, R2.reuse, R6, R11 ;  /* 0x0000000602007224 */ /* 0x041fe400078e020b */
[----:B------:R-:W-:Y:S01]  /*8750*/  IMAD.MOV.U32 R9, RZ, RZ, R10 ;  /* 0x000000ffff097224 */ /* 0x000fe200078e000a */
[C---:B------:R-:W-:Y:S01]  /*8760*/  ISETP.GT.U32.AND P2, PT, R2.reuse, R7, PT ;  /* 0x000000070200720c */ /* 0x040fe20003f44070 */
[C---:B------:R-:W-:Y:S02]  /*8770*/  VIADD R247, R3.reuse, 0x190 ;  /* 0x0000019003f77836 */ /* 0x040fe40000000000 */
[----:B------:R-:W-:Y:S01]  /*8780*/  @!P5 IMAD.MOV R9, RZ, RZ, -R9 ;  /* 0x000000ffff09d224 */ /* 0x000fe200078e0a09 */
[----:B------:R-:W-:Y:S01]  /*8790*/  ISETP.GT.U32.AND P5, PT, R2, R0, PT ;  /* 0x000000000200720c */ /* 0x000fe20003fa4070 */
[C---:B------:R-:W-:Y:S01]  /*87a0*/  VIADD R246, R3.reuse, 0x18e ;  /* 0x0000018e03f67836 */ /* 0x040fe20000000000 */
[----:B------:R-:W-:Y:S01]  /*87b0*/  IABS R12, R247 ;  /* 0x000000f7000c7213 */ /* 0x000fe20000000000 */
[----:B------:R-:W-:Y:S01]  /*87c0*/  VIADD R238, R3, 0x18c ;  /* 0x0000018c03ee7836 */ /* 0x000fe20000000000 */
[----:B------:R-:W-:Y:S01]  /*87d0*/  ISETP.GE.AND P1, PT, R247, RZ, PT ;  /* 0x000000fff700720c */ /* 0x000fe20003f26270 */
[----:B------:R-:W-:Y:S01]  /*87e0*/  @!P6 IMAD.IADD R8, R8, 0x1, -R2 ;  /* 0x000000010808e824 */ /* 0x000fe200078e0a02 */
[----:B------:R-:W-:Y:S01]  /*87f0*/  IABS R10, R246 ;  /* 0x000000f6000a7213 */ /* 0x000fe20000000000 */
[----:B------:R-:W-:Y:S01]  /*8800*/  VIADD R247, R3, 0x18f ;  /* 0x0000018f03f77836 */ /* 0x000fe20000000000 */
[----:B------:R0:W-:Y:S01]  /*8810*/  STL [R1+0x4fc], R9 ;  /* 0x0004fc0901007387 */ /* 0x0001e20000100800 */
[----:B------:R-:W-:Y:S01]  /*8820*/  IMAD.HI.U32 R5, R4, R12, RZ ;  /* 0x0000000c04057227 */ /* 0x000fe200078e00ff */
[----:B------:R-:W-:-:S02]  /*8830*/  ISETP.GT.U32.AND P6, PT, R2, R8, PT ;  /* 0x000000080200720c */ /* 0x000fc40003fc4070 */
[----:B------:R-:W-:Y:S01]  /*8840*/  IABS R11, R247 ;  /* 0x000000f7000b7213 */ /* 0x000fe20000000000 */
[--C-:B------:R-:W-:Y:S02]  /*8850*/  @!P5 IMAD.IADD R0, R0, 0x1, -R2.reuse ;  /* 0x000000010000d824 */ /* 0x100fe400078e0a02 */
[----:B------:R-:W-:Y:S02]  /*8860*/  IMAD.MOV R5, RZ, RZ, -R5 ;  /* 0x000000ffff057224 */ /* 0x000fe400078e0a05 */
[----:B------:R-:W-:Y:S01]  /*8870*/  @!P2 IMAD.IADD R7, R7, 0x1, -R2 ;  /* 0x000000010707a824 */ /* 0x000fe200078e0a02 */
[C---:B------:R-:W-:Y:S01]  /*8880*/  ISETP.GT.U32.AND P5, PT, R2.reuse, R0, PT ;  /* 0x000000000200720c */ /* 0x040fe20003fa4070 */
[----:B------:R-:W-:Y:S01]  /*8890*/  IMAD R12, R2, R5, R12 ;  /* 0x00000005020c7224 */ /* 0x000fe200078e020c */
[----:B------:R-:W-:Y:S01]  /*88a0*/  ISETP.GE.AND P2, PT, R247, RZ, PT ;  /* 0x000000fff700720c */ /* 0x000fe20003f46270 */
[----:B------:R-:W-:Y:S01]  /*88b0*/  IMAD.HI.U32 R5, R4, R11, RZ ;  /* 0x0000000b04057227 */ /* 0x000fe200078e00ff */
[----:B0-----:R-:W-:-:S03]  /*88c0*/  IABS R9, R238 ;  /* 0x000000ee00097213 */ /* 0x001fc60000000000 */
[----:B------:R-:W-:Y:S02]  /*88d0*/  VIADD R247, R3, 0x18d ;  /* 0x0000018d03f77836 */ /* 0x000fe40000000000 */
[----:B------:R-:W-:Y:S02]  /*88e0*/  IMAD.MOV R5, RZ, RZ, -R5 ;  /* 0x000000ffff057224 */ /* 0x000fe400078e0a05 */
[----:B------:R-:W-:Y:S01]  /*88f0*/  IMAD.HI.U32 R14, R4, R10, RZ ;  /* 0x0000000a040e7227 */ /* 0x000fe200078e00ff */
[----:B------:R-:W-:-:S03]  /*8900*/  IABS R6, R247 ;  /* 0x000000f700067213 */ /* 0x000fc60000000000 */
[----:B------:R-:W-:Y:S01]  /*8910*/  @!P6 IMAD.IADD R8, R8, 0x1, -R2 ;  /* 0x000000010808e824 */ /* 0x000fe200078e0a02 */
[C---:B------:R-:W-:Y:S01]  /*8920*/  ISETP.GT.U32.AND P6, PT, R2.reuse, R12, PT ;  /* 0x0000000c0200720c */ /* 0x040fe20003fc4070 */
[----:B------:R-:W-:Y:S02]  /*8930*/  IMAD R11, R2, R5, R11 ;  /* 0x00000005020b7224 */ /* 0x000fe400078e020b */
[----:B------:R-:W-:Y:S02]  /*8940*/  IMAD.MOV R14, RZ, RZ, -R14 ;  /* 0x000000ffff0e7224 */ /* 0x000fe400078e0a0e */
[----:B------:R-:W-:Y:S01]  /*8950*/  @!P4 IMAD.MOV R7, RZ, RZ, -R7 ;  /* 0x000000ffff07c224 */ /* 0x000fe200078e0a07 */
[----:B------:R-:W-:Y:S01]  /*8960*/  ISETP.GE.AND P4, PT, R246, RZ, PT ;  /* 0x000000fff600720c */ /* 0x000fe20003f86270 */
[----:B------:R-:W-:-:S03]  /*8970*/  IMAD.HI.U32 R13, R4, R6, RZ ;  /* 0x00000006040d7227 */ /* 0x000fc600078e00ff */
[----:B------:R0:W-:Y:S01]  /*8980*/  STL [R1+0x4f8], R7 ;  /* 0x0004f80701007387 */ /* 0x0001e20000100800 */
[----:B------:R-:W-:Y:S02]  /*8990*/  IMAD R10, R2, R14, R10 ;  /* 0x0000000e020a7224 */ /* 0x000fe400078e020a */
[----:B------:R-:W-:Y:S01]  /*89a0*/  @!P5 IMAD.IADD R0, R0, 0x1, -R2 ;  /* 0x000000010000d824 */ /* 0x000fe200078e0a02 */
[C---:B------:R-:W-:Y:S01]  /*89b0*/  ISETP.GT.U32.AND P5, PT, R2.reuse, R11, PT ;  /* 0x0000000b0200720c */ /* 0x040fe20003fa4070 */
[----:B------:R-:W-:Y:S02]  /*89c0*/  IMAD.MOV.U32 R16, RZ, RZ, R8 ;  /* 0x000000ffff107224 */ /* 0x000fe400078e0008 */
[----:B------:R-:W-:Y:S02]  /*89d0*/  IMAD.MOV R13, RZ, RZ, -R13 ;  /* 0x000000ffff0d7224 */ /* 0x000fe400078e0a0d */
[----:B------:R-:W-:Y:S01]  /*89e0*/  @!P3 IMAD.MOV R16, RZ, RZ, -R16 ;  /* 0x000000ffff10b224 */ /* 0x000fe200078e0a10 */
[----:B------:R-:W-:Y:S01]  /*89f0*/  ISETP.GT.U32.AND P3, PT, R2, R10, PT ;  /* 0x0000000a0200720c */ /* 0x000fe20003f64070 */
[----:B0-----:R-:W-:-:S03]  /*8a00*/  IMAD.HI.U32 R7, R4, R9, RZ ;  /* 0x0000000904077227 */ /* 0x001fc600078e00ff */
[----:B------:R-:W-:Y:S01]  /*8a10*/  STL [R1+0x4f4], R16 ;  /* 0x0004f41001007387 */ /* 0x000fe20000100800 */
[----:B------:R-:W-:Y:S02]  /*8a20*/  IMAD R6, R2, R13, R6 ;  /* 0x0000000d02067224 */ /* 0x000fe400078e0206 */
[----:B------:R-:W-:Y:S02]  /*8a30*/  @!P6 IMAD.IADD R12, R12, 0x1, -R2 ;  /* 0x000000010c0ce824 */ /* 0x000fe400078e0a02 */
[----:B------:R-:W-:Y:S02]  /*8a40*/  IMAD.MOV R13, RZ, RZ, -R7 ;  /* 0x000000ffff0d7224 */ /* 0x000fe400078e0a07 */
[----:B------:R-:W-:Y:S01]  /*8a50*/  IMAD.MOV.U32 R15, RZ, RZ, R0 ;  /* 0x000000ffff0f7224 */ /* 0x000fe200078e0000 */
[C---:B------:R-:W-:Y:S01]  /*8a60*/  ISETP.GT.U32.AND P6, PT, R2.reuse, R12, PT ;  /* 0x0000000c0200720c */ /* 0x040fe20003fc4070 */
[----:B------:R-:W-:Y:S02]  /*8a70*/  VIADD R244, R3, 0x18b ;  /* 0x0000018b03f47836 */ /* 0x000fe40000000000 */
[----:B------:R-:W-:-:S02]  /*8a80*/  IMAD R9, R2, R13, R9 ;  /* 0x0000000d02097224 */ /* 0x000fc400078e0209 */
[----:B------:R-:W-:Y:S01]  /*8a90*/  @!P0 IMAD.MOV R15, RZ, RZ, -R15 ;  /* 0x000000ffff0f8224 */ /* 0x000fe200078e0a0f */
[----:B------:R-:W-:Y:S01]  /*8aa0*/  ISETP.GT.U32.AND P0, PT, R2, R6, PT ;  /* 0x000000060200720c */ /* 0x000fe20003f04070 */
[--C-:B------:R-:W-:Y:S01]  /*8ab0*/  @!P5 IMAD.IADD R11, R11, 0x1, -R2.reuse ;  /* 0x000000010b0bd824 */ /* 0x100fe200078e0a02 */
[----:B------:R-:W-:Y:S01]  /*8ac0*/  IABS R5, R244 ;  /* 0x000000f400057213 */ /* 0x000fe20000000000 */
[----:B------:R-:W-:Y:S01]  /*8ad0*/  @!P3 IMAD.IADD R10, R10, 0x1, -R2 ;  /* 0x000000010a0ab824 */ /* 0x000fe200078e0a02 */
[C---:B------:R-:W-:Y:S01]  /*8ae0*/  ISETP.GT.U32.AND P5, PT, R2.reuse, R9, PT ;  /* 0x000000090200720c */ /* 0x040fe20003fa4070 */
[C---:B------:R-:W-:Y:S01]  /*8af0*/  VIADD R239, R3.reuse, 0x189 ;  /* 0x0000018903ef7836 */ /* 0x040fe20000000000 */
[----:B------:R-:W-:Y:S01]  /*8b00*/  ISETP.GT.U32.AND P3, PT, R2, R11, PT ;  /* 0x0000000b0200720c */ /* 0x000fe20003f64070 */
[----:B------:R-:W-:Y:S01]  /*8b10*/  IMAD.HI.U32 R7, R4, R5, RZ ;  /* 0x0000000504077227 */ /* 0x000fe200078e00ff */
[----:B------:R0:W-:Y:S02]  /*8b20*/  STL [R1+0x4e8], R15 ;  /* 0x0004e80f01007387 */ /* 0x0001e40000100800 */
[----:B------:R-:W-:Y:S01]  /*8b30*/  IABS R13, R239 ;  /* 0x000000ef000d7213 */ /* 0x000fe20000000000 */
[----:B------:R-:W-:-:S02]  /*8b40*/  VIADD R245, R3, 0x18a ;  /* 0x0000018a03f57836 */ /* 0x000fc40000000000 */
[----:B------:R-:W-:Y:S02]  /*8b50*/  IMAD.MOV R7, RZ, RZ, -R7 ;  /* 0x000000ffff077224 */ /* 0x000fe400078e0a07 */
[--C-:B------:R-:W-:Y:S01]  /*8b60*/  @!P6 IMAD.IADD R12, R12, 0x1, -R2.reuse ;  /* 0x000000010c0ce824 */ /* 0x100fe200078e0a02 */
[----:B------:R-:W-:Y:S01]  /*8b70*/  IABS R8, R245 ;  /* 0x000000f500087213 */ /* 0x000fe20000000000 */
[----:B------:R-:W-:Y:S01]  /*8b80*/  @!P0 IMAD.IADD R6, R6, 0x1, -R2 ;  /* 0x0000000106068824 */ /* 0x000fe200078e0a02 */
[C---:B------:R-:W-:Y:S01]  /*8b90*/  ISETP.GT.U32.AND P0, PT, R2.reuse, R10, PT ;  /* 0x0000000a0200720c */ /* 0x040fe20003f04070 */
[C---:B------:R-:W-:Y:S01]  /*8ba0*/  IMAD R0, R2.reuse, R7, R5 ;  /* 0x0000000702007224 */ /* 0x040fe200078e0205 */
[----:B------:R-:W-:Y:S01]  /*8bb0*/  ISETP.GE.AND P6, PT, R247, RZ, PT ;  /* 0x000000fff700720c */ /* 0x000fe20003fc6270 */
[----:B------:R-:W-:Y:S02]  /*8bc0*/  IMAD.MOV.U32 R14, RZ, RZ, R12 ;  /* 0x000000ffff0e7224 */ /* 0x000fe400078e000c */
[----:B------:R-:W-:Y:S01]  /*8bd0*/  @!P5 IMAD.IADD R9, R9, 0x1, -R2 ;  /* 0x000000010909d824 */ /* 0x000fe200078e0a02 */
[----:B------:R-:W-:Y:S01]  /*8be0*/  ISETP.GT.U32.AND P5, PT, R2, R6, PT ;  /* 0x000000060200720c */ /* 0x000fe20003fa4070 */
[----:B------:R-:W-:-:S02]  /*8bf0*/  IMAD.MOV.U32 R12, RZ, RZ, R13 ;  /* 0x000000ffff0c7224 */ /* 0x000fc400078e000d */
[----:B------:R-:W-:Y:S01]  /*8c00*/  @!P3 IMAD.IADD R11, R11, 0x1, -R2 ;  /* 0x000000010b0bb824 */ /* 0x000fe200078e0a02 */
[----:B------:R-:W-:Y:S01]  /*8c10*/  ISETP.GT.U32.AND P3, PT, R2, R0, PT ;  /* 0x000000000200720c */ /* 0x000fe20003f64070 */
[----:B------:R-:W-:-:S04]  /*8c20*/  IMAD.HI.U32 R13, R4, R8, RZ ;  /* 0x00000008040d7227 */ /* 0x000fc800078e00ff */
[----:B------:R-:W-:Y:S02]  /*8c30*/  IMAD.MOV R13, RZ, RZ, -R13 ;  /* 0x000000ffff0d7224 */ /* 0x000fe400078e0a0d */
[----:B------:R-:W-:Y:S02]  /*8c40*/  VIADD R246, R3, 0x188 ;  /* 0x0000018803f67836 */ /* 0x000fe40000000000 */
[----:B------:R-:W-:Y:S02]  /*8c50*/  IMAD R8, R2, R13, R8 ;  /* 0x0000000d02087224 */ /* 0x000fe400078e0208 */
[----:B------:R-:W-:Y:S01]  /*8c60*/  @!P1 IMAD.MOV R14, RZ, RZ, -R14 ;  /* 0x000000ffff0e9224 */ /* 0x000fe200078e0a0e */
[----:B------:R-:W-:Y:S01]  /*8c70*/  IABS R7, R246 ;  /* 0x000000f600077213 */ /* 0x000fe20000000000 */
[--C-:B------:R-:W-:Y:S01]  /*8c80*/  @!P5 IMAD.IADD R6, R6, 0x1, -R2.reuse ;  /* 0x000000010606d824 */ /* 0x100fe200078e0a02 */
[----:B------:R-:W-:Y:S01]  /*8c90*/  ISETP.GT.U32.AND P5, PT, R2, R8, PT ;  /* 0x000000080200720c */ /* 0x000fe20003fa4070 */
[----:B------:R-:W-:Y:S01]  /*8ca0*/  @!P3 IMAD.IADD R0, R0, 0x1, -R2 ;  /* 0x000000010000b824 */ /* 0x000fe200078e0a02 */
[----:B------:R-:W-:Y:S01]  /*8cb0*/  ISETP.GE.AND P3, PT, R245, RZ, PT ;  /* 0x000000fff500720c */ /* 0x000fe20003f66270 */
[----:B0-----:R-:W-:Y:S01]  /*8cc0*/  IMAD.HI.U32 R15, R4, R12, RZ ;  /* 0x0000000c040f7227 */ /* 0x001fe200078e00ff */
[----:B------:R0:W-:Y:S01]  /*8cd0*/  STL [R1+0x4e4], R14 ;  /* 0x0004e40e01007387 */ /* 0x0001e20000100800 */
[----:B------:R-:W-:-:S02]  /*8ce0*/  ISETP.GT.U32.AND P1, PT, R2, R9, PT ;  /* 0x000000090200720c */ /* 0x000fc40003f24070 */
[C---:B------:R-:W-:Y:S02]  /*8cf0*/  VIADD R245, R3.reuse, 0x185 ;  /* 0x0000018503f57836 */ /* 0x040fe40000000000 */
[----:B------:R-:W-:Y:S02]  /*8d00*/  VIADD R247, R3, 0x187 ;  /* 0x0000018703f77836 */ /* 0x000fe40000000000 */
[----:B------:R-:W-:Y:S02]  /*8d10*/  IMAD.MOV R15, RZ, RZ, -R15 ;  /* 0x000000ffff0f7224 */ /* 0x000fe400078e0a0f */
[----:B------:R-:W-:Y:S01]  /*8d20*/  IMAD.MOV.U32 R17, RZ, RZ, R11 ;  /* 0x000000ffff117224 */ /* 0x000fe200078e000b */
[----:B------:R-:W-:Y:S01]  /*8d30*/  IABS R11, R245 ;  /* 0x000000f5000b7213 */ /* 0x000fe20000000000 */
[----:B0-----:R-:W-:Y:S01]  /*8d40*/  IMAD.HI.U32 R14, R4, R7, RZ ;  /* 0x00000007040e7227 */ /* 0x001fe200078e00ff */
[----:B------:R-:W-:-:S03]  /*8d50*/  IABS R5, R247 ;  /* 0x000000f700057213 */ /* 0x000fc60000000000 */
[----:B------:R-:W-:Y:S01]  /*8d60*/  @!P0 IMAD.IADD R10, R10, 0x1, -R2 ;  /* 0x000000010a0a8824 */ /* 0x000fe200078e0a02 */
[----:B------:R-:W-:Y:S01]  /*8d70*/  ISETP.GE.AND P0, PT, R238, RZ, PT ;  /* 0x000000ffee00720c */ /* 0x000fe20003f06270 */
[----:B------:R-:W-:Y:S02]  /*8d80*/  IMAD.MOV R14, RZ, RZ, -R14 ;  /* 0x000000ffff0e7224 */ /* 0x000fe400078e0a0e */
[C---:B------:R-:W-:Y:S02]  /*8d90*/  IMAD R12, R2.reuse, R15, R12 ;  /* 0x0000000f020c7224 */ /* 0x040fe400078e020c */
[----:B------:R-:W-:Y:S02]  /*8da0*/  IMAD.MOV.U32 R16, RZ, RZ, R10 ;  /* 0x000000ffff107224 */ /* 0x000fe400078e000a */
[----:B------:R-:W-:Y:S02]  /*8db0*/  IMAD.MOV.U32 R10, RZ, RZ, R11 ;  /* 0x000000ffff0a7224 */ /* 0x000fe400078e000b */
[----:B------:R-:W-:-:S02]  /*8dc0*/  IMAD R7, R2, R14, R7 ;  /* 0x0000000e02077224 */ /* 0x000fc400078e0207 */
[----:B------:R-:W-:Y:S01]  /*8dd0*/  @!P5 IMAD.IADD R8, R8, 0x1, -R2 ;  /* 0x000000010808d824 */ /* 0x000fe200078e0a02 */
[C---:B------:R-:W-:Y:S01]  /*8de0*/  ISETP.GT.U32.AND P5, PT, R2.reuse, R12, PT ;  /* 0x0000000c0200720c */ /* 0x040fe20003fa4070 */
[----:B------:R-:W-:Y:S01]  /*8df0*/  @!P2 IMAD.MOV R17, RZ, RZ, -R17 ;  /* 0x000000ffff11a224 */ /* 0x000fe200078e0a11 */
[----:B------:R-:W-:Y:S01]  /*8e00*/  ISETP.GT.U32.AND P2, PT, R2, R0, PT ;  /* 0x000000000200720c */ /* 0x000fe20003f44070 */
[----:B------:R-:W-:Y:S02]  /*8e10*/  IMAD.MOV.U32 R11, RZ, RZ, R6 ;  /* 0x000000ffff0b7224 */ /* 0x000fe400078e0006 */
[----:B------:R-:W-:Y:S01]  /*8e20*/  IMAD.HI.U32 R13, R4, R5, RZ ;  /* 0x00000005040d7227 */ /* 0x000fe200078e00ff */
[----:B------:R-:W-:Y:S03]  /*8e30*/  STL [R1+0x4dc], R17 ;  /* 0x0004dc1101007387 */ /* 0x000fe60000100800 */
[----:B------:R-:W-:Y:S01]  /*8e40*/  @!P6 IMAD.MOV R11, RZ, RZ, -R11 ;  /* 0x000000ffff0be224 */ /* 0x000fe200078e0a0b */
[----:B------:R-:W-:Y:S01]  /*8e50*/  ISETP.GT.U32.AND P6, PT, R2, R7, PT ;  /* 0x000000070200720c */ /* 0x000fe20003fc4070 */
[----:B------:R-:W-:-:S02]  /*8e60*/  IMAD.MOV R13, RZ, RZ, -R13 ;  /* 0x000000ffff0d7224 */ /* 0x000fc400078e0a0d */
[----:B------:R-:W-:Y:S01]  /*8e70*/  @!P1 IMAD.IADD R9, R9, 0x1, -R2 ;  /* 0x0000000109099824 */ /* 0x000fe200078e0a02 */
[----:B------:R-:W-:Y:S01]  /*8e80*/  ISETP.GE.AND P1, PT, R244, RZ, PT ;  /* 0x000000fff400720c */ /* 0x000fe20003f26270 */
[----:B------:R-:W-:Y:S02]  /*8e90*/  VIADD R244, R3, 0x186 ;  /* 0x0000018603f47836 */ /* 0x000fe40000000000 */
[----:B------:R-:W-:Y:S02]  /*8ea0*/  IMAD R5, R2, R13, R5 ;  /* 0x0000000d02057224 */ /* 0x000fe400078e0205 */
[----:B------:R-:W-:Y:S01]  /*8eb0*/  @!P4 IMAD.MOV R16, RZ, RZ, -R16 ;  /* 0x000000ffff10c224 */ /* 0x000fe200078e0a10 */
[----:B------:R-:W-:Y:S01]  /*8ec0*/  IABS R13, R244 ;  /* 0x000000f4000d7213 */ /* 0x000fe20000000000 */
[--C-:B------:R-:W-:Y:S01]  /*8ed0*/  @!P2 IMAD.IADD R0, R0, 0x1, -R2.reuse ;  /* 0x000000010000a824 */ /* 0x100fe200078e0a02 */
[----:B------:R-:W-:Y:S01]  /*8ee0*/  ISETP.GT.U32.AND P2, PT, R2, R5, PT ;  /* 0x000000050200720c */ /* 0x000fe20003f44070 */
[--C-:B------:R-:W-:Y:S01]  /*8ef0*/  @!P5 IMAD.IADD R12, R12, 0x1, -R2.reuse ;  /* 0x000000010c0cd824 */ /* 0x100fe200078e0a02 */
[----:B------:R-:W-:Y:S01]  /*8f00*/  STL [R1+0x4d8], R16 ;  /* 0x0004d81001007387 */ /* 0x000fe20000100800 */
[----:B------:R-:W-:Y:S01]  /*8f10*/  @!P0 IMAD.MOV R9, RZ, RZ, -R9 ;  /* 0x000000ffff098224 */ /* 0x000fe200078e0a09 */
[C---:B------:R-:W-:Y:S01]  /*8f20*/  ISETP.GT.U32.AND P4, PT, R2.reuse, R8, PT ;  /* 0x000000080200720c */ /* 0x040fe20003f84070 */
[----:B------:R-:W-:Y:S01]  /*8f30*/  @!P6 IMAD.IADD R7, R7, 0x1, -R2 ;  /* 0x000000010707e824 */ /* 0x000fe200078e0a02 */
[----:B------:R0:W-:Y:S01]  /*8f40*/  STL [R1+0x4d4], R11 ;  /* 0x0004d40b01007387 */ /* 0x0001e20000100800 */
[----:B------:R-:W-:Y:S01]  /*8f50*/  ISETP.GT.U32.AND P6, PT, R2, R12, PT ;  /* 0x0000000c0200720c */ /* 0x000fe20003fc4070 */
[----:B------:R-:W-:Y:S01]  /*8f60*/  IMAD.HI.U32 R6, R4, R13, RZ ;  /* 0x0000000d04067227 */ /* 0x000fe200078e00ff */
[----:B------:R-:W-:Y:S01]  /*8f70*/  ISETP.GE.AND P0, PT, R239, RZ, PT ;  /* 0x000000ffef00720c */ /* 0x000fe20003f06270 */
[----:B------:R1:W-:Y:S01]  /*8f80*/  STL [R1+0x4d0], R9 ;  /* 0x0004d00901007387 */ /* 0x0003e20000100800 */
[----:B------:R-:W-:Y:S01]  /*8f90*/  ISETP.GE.AND P5, PT, R247, RZ, PT ;  /* 0x000000fff700720c */ /* 0x000fe20003fa6270 */
[----:B------:R-:W-:-:S02]  /*8fa0*/  VIADD R238, R3, 0x184 ;  /* 0x0000018403ee7836 */ /* 0x000fc40000000000 */
[----:B------:R-:W-:Y:S02]  /*8fb0*/  IMAD.MOV R6, RZ, RZ, -R6 ;  /* 0x000000ffff067224 */ /* 0x000fe400078e0a06 */
[----:B0-----:R-:W-:Y:S01]  /*8fc0*/  IMAD.MOV.U32 R11, RZ, RZ, R0 ;  /* 0x000000ffff0b7224 */ /* 0x001fe200078e0000 */
[----:B------:R-:W-:Y:S01]  /*8fd0*/  IABS R0, R238 ;  /* 0x000000ee00007213 */ /* 0x000fe20000000000 */
[----:B------:R-:W-:Y:S02]  /*8fe0*/  IMAD R13, R2, R6, R13 ;  /* 0x00000006020d7224 */ /* 0x000fe400078e020d */
[----:B-1----:R-:W-:-:S04]  /*8ff0*/  IMAD.HI.U32 R9, R4, R10, RZ ;  /* 0x0000000a04097227 */ /* 0x002fc800078e00ff */
[----:B------:R-:W-:Y:S02]  /*9000*/  IMAD.MOV R9, RZ, RZ, -R9 ;  /* 0x000000ffff097224 */ /* 0x000fe400078e0a09 */
[----:B------:R-:W-:Y:S01]  /*9010*/  @!P2 IMAD.IADD R5, R5, 0x1, -R2 ;  /* 0x000000010505a824 */ /* 0x000fe200078e0a02 */
[C---:B------:R-:W-:Y:S01]  /*9020*/  ISETP.GT.U32.AND P2, PT, R2.reuse, R7, PT ;  /* 0x000000070200720c */ /* 0x040fe20003f44070 */
[----:B------:R-:W-:Y:S02]  /*9030*/  @!P1 IMAD.MOV R11, RZ, RZ, -R11 ;  /* 0x000000ffff0b9224 */ /* 0x000fe400078e0a0b */
[C---:B------:R-:W-:Y:S01]  /*9040*/  IMAD R9, R2.reuse, R9, R10 ;  /* 0x0000000902097224 */ /* 0x040fe200078e020a */
[----:B------:R-:W-:Y:S01]  /*9050*/  ISETP.GT.U32.AND P1, PT, R2, R5, PT ;  /* 0x000000050200720c */ /* 0x000fe20003f24070 */
[----:B------:R-:W-:Y:S01]  /*9060*/  VIADD R239, R3, 0x183 ;  /* 0x0000018303ef7836 */ /* 0x000fe20000000000 */
[----:B------:R0:W-:Y:S01]  /*9070*/  STL [R1+0x4c8], R11 ;  /* 0x0004c80b01007387 */ /* 0x0001e20000100800 */
[----:B------:R-:W-:-:S02]  /*9080*/  IMAD.MOV.U32 R10, RZ, RZ, R0 ;  /* 0x000000ffff0a7224 */ /* 0x000fc400078e0000 */
[----:B------:R-:W-:Y:S01]  /*9090*/  @!P6 IMAD.IADD R12, R12, 0x1, -R2 ;  /* 0x000000010c0ce824 */ /* 0x000fe200078e0a02 */
[----:B------:R-:W-:Y:S01]  /*90a0*/  ISETP.GT.U32.AND P6, PT, R2, R13, PT ;  /* 0x0000000d0200720c */ /* 0x000fe20003fc4070 */
[----:B------:R-:W-:Y:S02]  /*90b0*/  VIADD R247, R3, 0x182 ;  /* 0x0000018203f77836 */ /* 0x000fe40000000000 */
[----:B------:R-:W-:Y:S01]  /*90c0*/  IMAD.HI.U32 R14, R4, R10, RZ ;  /* 0x0000000a040e7227 */ /* 0x000fe200078e00ff */
[----:B0-----:R-:W-:-:S03]  /*90d0*/  IABS R11, R239 ;  /* 0x000000ef000b7213 */ /* 0x001fc60000000000 */
[----:B------:R-:W-:Y:S01]  /*90e0*/  @!P4 IMAD.IADD R8, R8, 0x1, -R2 ;  /* 0x000000010808c824 */ /* 0x000fe200078e0a02 */
[----:B------:R-:W-:Y:S01]  /*90f0*/  ISETP.GE.AND P4, PT, R246, RZ, PT ;  /* 0x000000fff600720c */ /* 0x000fe20003f86270 */
[----:B------:R-:W-:Y:S01]  /*9100*/  IMAD.MOV R14, RZ, RZ, -R14 ;  /* 0x000000ffff0e7224 */ /* 0x000fe200078e0a0e */
[----:B------:R-:W-:Y:S01]  /*9110*/  IABS R6, R247 ;  /* 0x000000f700067213 */ /* 0x000fe20000000000 */
[----:B------:R-:W-:-:S04]  /*9120*/  IMAD.HI.U32 R16, R4, R11, RZ ;  /* 0x0000000b04107227 */ /* 0x000fc800078e00ff */
[----:B------:R-:W-:Y:S01]  /*9130*/  @!P2 IMAD.IADD R7, R7, 0x1, -R2 ;  /* 0x000000010707a824 */ /* 0x000fe200078e0a02 */
[C---:B------:R-:W-:Y:S01]  /*9140*/  ISETP.GT.U32.AND P2, PT, R2.reuse, R9, PT ;  /* 0x000000090200720c */ /* 0x040fe20003f44070 */
[----:B------:R-:W-:Y:S02]  /*9150*/  IMAD R10, R2, R14, R10 ;  /* 0x0000000e020a7224 */ /* 0x000fe400078e020a */
[----:B------:R-:W-:-:S04]  /*9160*/  IMAD.HI.U32 R15, R4, R6, RZ ;  /* 0x00000006040f7227 */ /* 0x000fc800078e00ff */
[----:B------:R-:W-:Y:S02]  /*9170*/  IMAD.MOV R16, RZ, RZ, -R16 ;  /* 0x000000ffff107224 */ /* 0x000fe400078e0a10 */
[----:B------:R-:W-:Y:S02]  /*9180*/  @!P3 IMAD.MOV R8, RZ, RZ, -R8 ;  /* 0x000000ffff08b224 */ /* 0x000fe400078e0a08 */
[--C-:B------:R-:W-:Y:S01]  /*9190*/  @!P6 IMAD.IADD R13, R13, 0x1, -R2.reuse ;  /* 0x000000010d0de824 */ /* 0x100fe200078e0a02 */
[----:B------:R-:W-:Y:S01]  /*91a0*/  ISETP.GT.U32.AND P6, PT, R2, R10, PT ;  /* 0x0000000a0200720c */ /* 0x000fe20003fc4070 */
[----:B------:R-:W-:Y:S01]  /*91b0*/  VIADD R246, R3, 0x181 ;  /* 0x0000018103f67836 */ /* 0x000fe20000000000 */
[----:B------:R0:W-:Y:S01]  /*91c0*/  STL [R1+0x4c4], R8 ;  /* 0x0004c40801007387 */ /* 0x0001e20000100800 */
[----:B------:R-:W-:Y:S01]  /*91d0*/  @!P1 IMAD.IADD R5, R5, 0x1, -R2 ;  /* 0x0000000105059824 */ /* 0x000fe200078e0a02 */
[----:B------:R-:W-:Y:S01]  /*91e0*/  ISETP.GE.AND P1, PT, R244, RZ, PT ;  /* 0x000000fff400720c */ /* 0x000fe20003f26270 */
[----:B------:R-:W-:Y:S01]  /*91f0*/  IMAD.MOV R15, RZ, RZ, -R15 ;  /* 0x000000ffff0f7224 */ /* 0x000fe200078e0a0f */
[----:B------:R-:W-:Y:S01]  /*9200*/  IABS R0, R246 ;  /* 0x000000f600007213 */ /* 0x000fe20000000000 */
[C---:B------:R-:W-:Y:S01]  /*9210*/  IMAD R11, R2.reuse, R16, R11 ;  /* 0x00000010020b7224 */ /* 0x040fe200078e020b */
[C---:B------:R-:W-:Y:S01]  /*9220*/  ISETP.GT.U32.AND P3, PT, R2.reuse, R13, PT ;  /* 0x0000000d0200720c */ /* 0x040fe20003f64070 */
[----:B------:R-:W-:-:S02]  /*9230*/  IMAD R6, R2, R15, R6 ;  /* 0x0000000f02067224 */ /* 0x000fc400078e0206 */
[----:B------:R-:W-:Y:S01]  /*9240*/  @!P4 IMAD.MOV R7, RZ, RZ, -R7 ;  /* 0x000000ffff07c224 */ /* 0x000fe200078e0a07 */
[C---:B------:R-:W-:Y:S01]  /*9250*/  ISETP.GT.U32.AND P4, PT, R2.reuse, R11, PT ;  /* 0x0000000b0200720c */ /* 0x040fe20003f84070 */
[----:B0-----:R-:W-:Y:S02]  /*9260*/  IMAD.MOV.U32 R8, RZ, RZ, R5 ;  /* 0x000000ffff087224 */ /* 0x001fe400078e0005 */
[----:B------:R-:W-:Y:S01]  /*9270*/  @!P2 IMAD.IADD R9, R9, 0x1, -R2 ;  /* 0x000000010909a824 */ /* 0x000fe200078e0a02 */
[----:B------:R-:W-:Y:S01]  /*9280*/  ISETP.GE.AND P2, PT, R245, RZ, PT ;  /* 0x000000fff500720c */ /* 0x000fe20003f46270 */
[----:B------:R-:W-:Y:S01]  /*9290*/  @!P5 IMAD.MOV R8, RZ, RZ, -R8 ;  /* 0x000000ffff08d224 */ /* 0x000fe200078e0a08 */
[----:B------:R-:W-:Y:S01]  /*92a0*/  ISETP.GT.U32.AND P5, PT, R2, R6, PT ;  /* 0x000000060200720c */ /* 0x000fe20003fa4070 */
[----:B------:R-:W-:Y:S02]  /*92b0*/  VIADD R244, R3, 0x180 ;  /* 0x0000018003f47836 */ /* 0x000fe40000000000 */
[----:B------:R-:W-:-:S03]  /*92c0*/  IMAD.HI.U32 R14, R4, R0, RZ ;  /* 0x00000000040e7227 */ /* 0x000fc600078e00ff */
[----:B------:R-:W-:Y:S01]  /*92d0*/  IABS R15, R244 ;  /* 0x000000f4000f7213 */ /* 0x000fe20000000000 */
[----:B------:R-:W-:Y:S02]  /*92e0*/  @!P0 IMAD.MOV R12, RZ, RZ, -R12 ;  /* 0x000000ffff0c8224 */ /* 0x000fe400078e0a0c */
[----:B------:R-:W-:Y:S01]  /*92f0*/  @!P6 IMAD.IADD R10, R10, 0x1, -R2 ;  /* 0x000000010a0ae824 */ /* 0x000fe200078e0a02 */
[C---:B------:R-:W-:Y:S01]  /*9300*/  ISETP.GT.U32.AND P6, PT, R2.reuse, R9, PT ;  /* 0x000000090200720c */ /* 0x040fe20003fc4070 */
[----:B------:R-:W-:Y:S01]  /*9310*/  IMAD.MOV R14, RZ, RZ, -R14 ;  /* 0x000000ffff0e7224 */ /* 0x000fe200078e0a0e */
[----:B------:R-:W-:Y:S01]  /*9320*/  STL [R1+0x4c0], R12 ;  /* 0x0004c00c01007387 */ /* 0x000fe20000100800 */
[----:B------:R-:W-:Y:S01]  /*9330*/  VIADD R245, R3, 0x17f ;  /* 0x0000017f03f57836 */ /* 0x000fe20000000000 */
[C---:B------:R-:W-:Y:S01]  /*9340*/  ISETP.GT.U32.AND P0, PT, R2.reuse, R10, PT ;  /* 0x0000000a0200720c */ /* 0x040fe20003f04070 */
[----:B------:R-:W-:Y:S01]  /*9350*/  IMAD R0, R2, R14, R0 ;  /* 0x0000000e02007224 */ /* 0x000fe200078e0200 */
[----:B------:R0:W-:Y:S01]  /*9360*/  STL [R1+0x4bc], R7 ;  /* 0x0004bc0701007387 */ /* 0x0001e20000100800 */
[--C-:B------:R-:W-:Y:S01]  /*9370*/  @!P4 IMAD.IADD R11, R11, 0x1, -R2.reuse ;  /* 0x000000010b0bc824 */ /* 0x100fe200078e0a02 */
[----:B------:R-:W-:Y:S01]  /*9380*/  IABS R14, R245 ;  /* 0x000000f5000e7213 */ /* 0x000fe20000000000 */
[--C-:B------:R-:W-:Y:S01]  /*9390*/  @!P5 IMAD.IADD R6, R6, 0x1, -R2.reuse ;  /* 0x000000010606d824 */ /* 0x100fe200078e0a02 */
[----:B------:R1:W-:Y:S01]  /*93a0*/  STL [R1+0x4b4], R8 ;  /* 0x0004b40801007387 */ /* 0x0003e20000100800 */
[----:B------:R-:W-:Y:S01]  /*93b0*/  @!P3 IMAD.IADD R13, R13, 0x1, -R2 ;  /* 0x000000010d0db824 */ /* 0x000fe200078e0a02 */
[----:B------:R-:W-:Y:S01]  /*93c0*/  ISETP.GT.U32.AND P5, PT, R2, R11, PT ;  /* 0x0000000b0200720c */ /* 0x000fe20003fa4070 */
[----:B------:R-:W-:Y:S01]  /*93d0*/  IMAD.HI.U32 R5, R4, R14, RZ ;  /* 0x0000000e04057227 */ /* 0x000fe200078e00ff */
[----:B------:R-:W-:-:S02]  /*93e0*/  ISETP.GT.U32.AND P3, PT, R2, R0, PT ;  /* 0x000000000200720c */ /* 0x000fc40003f64070 */
[----:B------:R-:W-:Y:S01]  /*93f0*/  ISETP.GE.AND P4, PT, R247, RZ, PT ;  /* 0x000000fff700720c */ /* 0x000fe20003f86270 */
[----:B0-----:R-:W-:-:S04]  /*9400*/  IMAD.HI.U32 R7, R4, R15, RZ ;  /* 0x0000000f04077227 */ /* 0x001fc800078e00ff */
[----:B------:R-:W-:Y:S02]  /*9410*/  IMAD.MOV R7, RZ, RZ, -R7 ;  /* 0x000000ffff077224 */ /* 0x000fe400078e0a07 */
[----:B------:R-:W-:Y:S01]  /*9420*/  @!P6 IMAD.IADD R9, R9, 0x1, -R2 ;  /* 0x000000010909e824 */ /* 0x000fe200078e0a02 */
[----:B------:R-:W-:Y:S01]  /*9430*/  ISETP.GE.AND P6, PT, R238, RZ, PT ;  /* 0x000000ffee00720c */ /* 0x000fe20003fc6270 */
[C---:B------:R-:W-:Y:S02]  /*9440*/  IMAD R7, R2.reuse, R7, R15 ;  /* 0x0000000702077224 */ /* 0x040fe400078e020f */
[----:B------:R-:W-:Y:S02]  /*9450*/  IMAD.MOV R5, RZ, RZ, -R5 ;  /* 0x000000ffff057224 */ /* 0x000fe400078e0a05 */
[----:B------:R-:W-:Y:S01]  /*9460*/  @!P2 IMAD.MOV R9, RZ, RZ, -R9 ;  /* 0x000000ffff09a224 */ /* 0x000fe200078e0a09 */
[C---:B------:R-:W-:Y:S01]  /*9470*/  ISETP.GT.U32.AND P2, PT, R2.reuse, R7, PT ;  /* 0x000000070200720c */ /* 0x040fe20003f44070 */
[----:B------:R-:W-:-:S02]  /*9480*/  IMAD R5, R2, R5, R14 ;  /* 0x0000000502057224 */ /* 0x000fc400078e020e */
[----:B-1----:R-:W-:Y:S02]  /*9490*/  IMAD.MOV.U32 R8, RZ, RZ, R13 ;  /* 0x000000ffff087224 */ /* 0x002fe400078e000d */
[----:B------:R-:W-:Y:S01]  /*94a0*/  @!P0 IMAD.IADD R10, R10, 0x1, -R2 ;  /* 0x000000010a0a8824 */ /* 0x000fe200078e0a02 */
[----:B------:R-:W-:Y:S01]  /*94b0*/  ISETP.GE.AND P0, PT, R239, RZ, PT ;  /* 0x000000ffef00720c */ /* 0x000fe20003f06270 */
[----:B------:R-:W-:Y:S01]  /*94c0*/  @!P1 IMAD.MOV R8, RZ, RZ, -R8 ;  /* 0x000000ffff089224 */ /* 0x000fe200078e0a08 */
[C---:B------:R-:W-:Y:S01]  /*94d0*/  ISETP.GT.U32.AND P1, PT, R2.reuse, R6, PT ;  /* 0x000000060200720c */ /* 0x040fe20003f24070 */
[----:B------:R-:W-:Y:S01]  /*94e0*/  @!P5 IMAD.IADD R11, R11, 0x1, -R2 ;  /* 0x000000010b0bd824 */ /* 0x000fe200078e0a02 */
[----:B------:R-:W-:Y:S01]  /*94f0*/  ISETP.GT.U32.AND P5, PT, R2, R5, PT ;  /* 0x000000050200720c */ /* 0x000fe20003fa4070 */
[C---:B------:R-:W-:Y:S01]  /*9500*/  VIADD R247, R3.reuse, 0x17e ;  /* 0x0000017e03f77836 */ /* 0x040fe20000000000 */
[----:B------:R0:W-:Y:S01]  /*9510*/  STL [R1+0x498], R8 ;  /* 0x0004980801007387 */ /* 0x0001e20000100800 */
[----:B------:R-:W-:Y:S01]  /*9520*/  @!P6 IMAD.MOV R10, RZ, RZ, -R10 ;  /* 0x000000ffff0ae224 */ /* 0x000fe200078e0a0a */
[----:B------:R-:W-:Y:S01]  /*9530*/  ISETP.GE.AND P6, PT, R246, RZ, PT ;  /* 0x000000fff600720c */ /* 0x000fe20003fc6270 */
[----:B------:R-:W-:Y:S01]  /*9540*/  @!P3 IMAD.IADD R0, R0, 0x1, -R2 ;  /* 0x000000010000b824 */ /* 0x000fe200078e0a02 */
[----:B------:R1:W-:Y:S01]  /*9550*/  STL [R1+0x490], R9 ;  /* 0x0004900901007387 */ /* 0x0003e20000100800 */
[----:B------:R-:W-:-:S02]  /*9560*/  VIADD R246, R3, 0x17d ;  /* 0x0000017d03f67836 */ /* 0x000fc40000000000 */
[--C-:B------:R-:W-:Y:S01]  /*9570*/  @!P2 IMAD.IADD R7, R7, 0x1, -R2.reuse ;  /* 0x000000010707a824 */ /* 0x100fe200078e0a02 */
[----:B------:R-:W-:Y:S01]  /*9580*/  ISETP.GT.U32.AND P3, PT, R2, R0, PT ;  /* 0x000000000200720c */ /* 0x000fe20003f64070 */
[----:B------:R-:W-:Y:S01]  /*9590*/  @!P0 IMAD.MOV R11, RZ, RZ, -R11 ;  /* 0x000000ffff0b8224 */ /* 0x000fe200078e0a0b */
[----:B0-----:R-:W-:Y:S01]  /*95a0*/  IABS R8, R247 ;  /* 0x000000f700087213 */ /* 0x001fe20000000000 */
[----:B------:R0:W-:Y:S01]  /*95b0*/  STL [R1+0x48c], R10 ;  /* 0x00048c0a01007387 */ /* 0x0001e20000100800 */
[--C-:B------:R-:W-:Y:S01]  /*95c0*/  @!P1 IMAD.IADD R6, R6, 0x1, -R2.reuse ;  /* 0x0000000106069824 */ /* 0x100fe200078e0a02 */
[----:B------:R-:W-:Y:S01]  /*95d0*/  ISETP.GT.U32.AND P0, PT, R2, R7, PT ;  /* 0x000000070200720c */ /* 0x000fe20003f04070 */
[----:B------:R-:W-:Y:S01]  /*95e0*/  @!P5 IMAD.IADD R5, R5, 0x1, -R2 ;  /* 0x000000010505d824 */ /* 0x000fe200078e0a02 */
[----:B------:R-:W-:Y:S01]  /*95f0*/  ISETP.GE.AND P2, PT, R247, RZ, PT ;  /* 0x000000fff700720c */ /* 0x000fe20003f46270 */
[----:B-1----:R-:W-:Y:S01]  /*9600*/  IMAD.HI.U32 R9, R4, R8, RZ ;  /* 0x0000000804097227 */ /* 0x002fe200078e00ff */
[----:B------:R1:W-:Y:S01]  /*9610*/  STL [R1+0x488], R11 ;  /* 0x0004880b01007387 */ /* 0x0003e20000100800 */
[----:B------:R-:W-:-:S02]  /*9620*/  ISETP.GE.AND P1, PT, R244, RZ, PT ;  /* 0x000000fff400720c */ /* 0x000fc40003f26270 */
[----:B------:R-:W-:Y:S01]  /*9630*/  IMAD.MOV R12, RZ, RZ, -R9 ;  /* 0x000000ffff0c7224 */ /* 0x000fe200078e0a09 */
[----:B0-----:R-:W-:Y:S01]  /*9640*/  IABS R10, R246 ;  /* 0x000000f6000a7213 */ /* 0x001fe20000000000 */
[----:B------:R-:W-:Y:S01]  /*9650*/  VIADD R247, R3, 0x17c ;  /* 0x0000017c03f77836 */ /* 0x000fe20000000000 */
[C---:B------:R-:W-:Y:S01]  /*9660*/  ISETP.GT.U32.AND P5, PT, R2.reuse, R5, PT ;  /* 0x000000050200720c */ /* 0x040fe20003fa4070 */
[----:B------:R-:W-:Y:S02]  /*9670*/  IMAD R8, R2, R12, R8 ;  /* 0x0000000c02087224 */ /* 0x000fe400078e0208 */
[----:B------:R-:W-:Y:S02]  /*9680*/  IMAD.MOV.U32 R9, RZ, RZ, R10 ;  /* 0x000000ffff097224 */ /* 0x000fe400078e000a */
[----:B-1----:R-:W-:Y:S01]  /*9690*/  IMAD.MOV.U32 R11, RZ, RZ, R6 ;  /* 0x000000ffff0b7224 */ /* 0x002fe200078e0006 */
[----:B------:R-:W-:Y:S01]  /*96a0*/  IABS R6, R247 ;  /* 0x000000f700067213 */ /* 0x000fe20000000000 */
[----:B------:R-:W-:-:S04]  /*96b0*/  IMAD.HI.U32 R10, R4, R9, RZ ;  /* 0x00000009040a7227 */ /* 0x000fc800078e00ff */
[----:B------:R-:W-:Y:S01]  /*96c0*/  @!P4 IMAD.MOV R11, RZ, RZ, -R11 ;  /* 0x000000ffff0bc224 */ /* 0x000fe200078e0a0b */
[----:B------:R-:W-:Y:S01]  /*96d0*/  ISETP.GT.U32.AND P4, PT, R2, R8, PT ;  /* 0x000000080200720c */ /* 0x000fe20003f84070 */
[----:B------:R-:W-:Y:S01]  /*96e0*/  @!P3 IMAD.IADD R0, R0, 0x1, -R2 ;  /* 0x000000010000b824 */ /* 0x000fe200078e0a02 */
[----:B------:R-:W-:Y:S01]  /*96f0*/  ISETP.GE.AND P3, PT, R245, RZ, PT ;  /* 0x000000fff500720c */ /* 0x000fe20003f66270 */
[----:B------:R-:W-:Y:S01]  /*9700*/  IMAD.MOV R10, RZ, RZ, -R10 ;  /* 0x000000ffff0a7224 */ /* 0x000fe200078e0a0a */
[----:B------:R0:W-:Y:S01]  /*9710*/  STL [R1+0x484], R11 ;  /* 0x0004840b01007387 */ /* 0x0001e20000100800 */
[----:B------:R-:W-:Y:S01]  /*9720*/  @!P0 IMAD.IADD R7, R7, 0x1, -R2 ;  /* 0x0000000107078824 */ /* 0x000fe200078e0a02 */
[----:B------:R-:W-:Y:S01]  /*9730*/  ISETP.GE.AND P0, PT, R247, RZ, PT ;  /* 0x000000fff700720c */ /* 0x000fe20003f06270 */
[----:B------:R-:W-:Y:S02]  /*9740*/  IMAD R9, R2, R10, R9 ;  /* 0x0000000a02097224 */ /* 0x000fe400078e0209 */
[----:B------:R-:W-:-:S02]  /*9750*/  IMAD.MOV.U32 R12, RZ, RZ, R7 ;  /* 0x000000ffff0c7224 */ /* 0x000fc400078e0007 */
[--C-:B------:R-:W-:Y:S01]  /*9760*/  @!P5 IMAD.IADD R5, R5, 0x1, -R2.reuse ;  /* 0x000000010505d824 */ /* 0x100fe200078e0a02 */
[----:B------:R-:W-:Y:S01]  /*9770*/  ISETP.GT.U32.AND P5, PT, R2, R9, PT ;  /* 0x000000090200720c */ /* 0x000fe20003fa4070 */
[----:B------:R-:W-:Y:S02]  /*9780*/  @!P4 IMAD.IADD R8, R8, 0x1, -R2 ;  /* 0x000000010808c824 */ /* 0x000fe400078e0a02 */
[----:B0-----:R-:W-:-:S04]  /*9790*/  IMAD.HI.U32 R11, R4, R6, RZ ;  /* 0x00000006040b7227 */ /* 0x001fc800078e00ff */
[----:B------:R-:W-:Y:S02]  /*97a0*/  IMAD.MOV R7, RZ, RZ, -R11 ;  /* 0x000000ffff077224 */ /* 0x000fe400078e0a0b */
[----:B------:R-:W-:Y:S02]  /*97b0*/  IMAD.MOV.U32 R11, RZ, RZ, R5 ;  /* 0x000000ffff0b7224 */ /* 0x000fe400078e0005 */
[----:B------:R-:W-:Y:S02]  /*97c0*/  IMAD R6, R2, R7, R6 ;  /* 0x0000000702067224 */ /* 0x000fe400078e0206 */
[----:B------:R-:W-:Y:S01]  /*97d0*/  @!P6 IMAD.MOV R0, RZ, RZ, -R0 ;  /* 0x000000ffff00e224 */ /* 0x000fe200078e0a00 */
[----:B------:R-:W-:Y:S01]  /*97e0*/  ISETP.GE.AND P6, PT, R246, RZ, PT ;  /* 0x000000fff600720c */ /* 0x000fe20003fc6270 */
[----:B------:R-:W-:Y:S01]  /*97f0*/  @!P3 IMAD.MOV R11, RZ, RZ, -R11 ;  /* 0x000000ffff0bb224 */ /* 0x000fe200078e0a0b */
[C---:B------:R-:W-:Y:S01]  /*9800*/  ISETP.GT.U32.AND P3, PT, R2.reuse, R6, PT ;  /* 0x000000060200720c */ /* 0x040fe20003f64070 */
[C---:B------:R-:W-:Y:S01]  /*9810*/  VIADD R246, R3.reuse, 0x17a ;  /* 0x0000017a03f67836 */ /* 0x040fe20000000000 */
[----:B------:R0:W-:Y:S01]  /*9820*/  STL [R1+0x480], R0 ;  /* 0x0004800001007387 */ /* 0x0001e20000100800 */
[----:B------:R-:W-:Y:S01]  /*9830*/  @!P1 IMAD.MOV R12, RZ, RZ, -R12 ;  /* 0x000000ffff0c9224 */ /* 0x000fe200078e0a0c */
[----:B------:R-:W-:Y:S01]  /*9840*/  ISETP.GT.U32.AND P1, PT, R2, R8, PT ;  /* 0x000000080200720c */ /* 0x000fe20003f24070 */
[----:B------:R-:W-:-:S02]  /*9850*/  VIADD R247, R3, 0x17b ;  /* 0x0000017b03f77836 */ /* 0x000fc40000000000 */
[--C-:B------:R-:W-:Y:S01]  /*9860*/  @!P5 IMAD.IADD R9, R9, 0x1, -R2.reuse ;  /* 0x000000010909d824 */ /* 0x100fe200078e0a02 */
[----:B------:R1:W-:Y:S01]  /*9870*/  STL [R1+0x47c], R12 ;  /* 0x00047c0c01007387 */ /* 0x0003e20000100800 */
[C---:B------:R-:W-:Y:S01]  /*9880*/  VIADD R244, R3.reuse, 0x178 ;  /* 0x0000017803f47836 */ /* 0x040fe20000000000 */
[----:B------:R-:W-:Y:S01]  /*9890*/  IABS R10, R247 ;  /* 0x000000f7000a7213 */ /* 0x000fe20000000000 */
[----:B------:R-:W-:Y:S01]  /*98a0*/  VIADD R245, R3, 0x177 ;  /* 0x0000017703f57836 */ /* 0x000fe20000000000 */
[----:B0-----:R-:W-:Y:S01]  /*98b0*/  IABS R0, R246 ;  /* 0x000000f600007213 */ /* 0x001fe20000000000 */
[----:B------:R-:W-:Y:S01]  /*98c0*/  @!P3 IMAD.IADD R6, R6, 0x1, -R2 ;  /* 0x000000010606b824 */ /* 0x000fe200078e0a02 */
[----:B------:R-:W-:Y:S01]  /*98d0*/  ISETP.GE.AND P4, PT, R247, RZ, PT ;  /* 0x000000fff700720c */ /* 0x000fe20003f86270 */
[----:B------:R-:W-:Y:S01]  /*98e0*/  VIADD R247, R3, 0x179 ;  /* 0x0000017903f77836 */ /* 0x000fe20000000000 */
[----:B------:R-:W-:Y:S01]  /*98f0*/  ISETP.GT.U32.AND P5, PT, R2, R9, PT ;  /* 0x000000090200720c */ /* 0x000fe20003fa4070 */
[----:B------:R-:W-:Y:S01]  /*9900*/  IMAD.HI.U32 R5, R4, R0, RZ ;  /* 0x0000000004057227 */ /* 0x000fe200078e00ff */
[----:B------:R0:W-:Y:S01]  /*9910*/  STL [R1+0x3fc], R11 ;  /* 0x0003fc0b01007387 */ /* 0x0001e20000100800 */
[----:B------:R-:W-:-:S02]  /*9920*/  ISETP.GT.U32.AND P3, PT, R2, R6, PT ;  /* 0x000000060200720c */ /* 0x000fc40003f64070 */
[----:B------:R-:W-:Y:S01]  /*9930*/  IMAD.MOV R5, RZ, RZ, -R5 ;  /* 0x000000ffff057224 */ /* 0x000fe200078e0a05 */
[----:B------:R-:W-:Y:S01]  /*9940*/  IABS R7, R244 ;  /* 0x000000f400077213 */ /* 0x000fe20000000000 */
[----:B------:R-:W-:Y:S01]  /*9950*/  @!P1 IMAD.IADD R8, R8, 0x1, -R2 ;  /* 0x0000000108089824 */ /* 0x000fe200078e0a02 */
[----:B------:R-:W-:Y:S01]  /*9960*/  ISETP.GE.AND P1, PT, R246, RZ, PT ;  /* 0x000000fff600720c */ /* 0x000fe20003f26270 */
[----:B-1----:R-:W-:Y:S01]  /*9970*/  IMAD.HI.U32 R12, R4, R10, RZ ;  /* 0x0000000a040c7227 */ /* 0x002fe200078e00ff */
[----:B0-----:R-:W-:-:S03]  /*9980*/  IABS R11, R247 ;  /* 0x000000f7000b7213 */ /* 0x001fc60000000000 */
[C---:B------:R-:W-:Y:S02]  /*9990*/  IMAD R0, R2.reuse, R5, R0 ;  /* 0x0000000502007224 */ /* 0x040fe400078e0200 */
[----:B------:R-:W-:Y:S02]  /*99a0*/  IMAD.MOV.U32 R14, RZ, RZ, R8 ;  /* 0x000000ffff0e7224 */ /* 0x000fe400078e0008 */
[----:B------:R-:W-:Y:S02]  /*99b0*/  IMAD.MOV R12, RZ, RZ, -R12 ;  /* 0x000000ffff0c7224 */ /* 0x000fe400078e0a0c */
[----:B------:R-:W-:Y:S01]  /*99c0*/  @!P2 IMAD.MOV R14, RZ, RZ, -R14 ;  /* 0x000000ffff0ea224 */ /* 0x000fe200078e0a0e */
[C---:B------:R-:W-:Y:S01]  /*99d0*/  ISETP.GT.U32.AND P2, PT, R2.reuse, R0, PT ;  /* 0x000000000200720c */ /* 0x040fe20003f44070 */
[----:B------:R-:W-:Y:S02]  /*99e0*/  IMAD.MOV.U32 R5, RZ, RZ, R11 ;  /* 0x000000ffff057224 */ /* 0x000fe400078e000b */
[----:B------:R-:W-:Y:S01]  /*99f0*/  IMAD R10, R2, R12, R10 ;  /* 0x0000000c020a7224 */ /* 0x000fe200078e020a */
[----:B------:R-:W-:Y:S01]  /*9a00*/  STL [R1+0x3f8], R14 ;  /* 0x0003f80e01007387 */ /* 0x000fe20000100800 */
[----:B------:R-:W-:-:S02]  /*9a10*/  @!P5 IMAD.IADD R9, R9, 0x1, -R2 ;  /* 0x000000010909d824 */ /* 0x000fc400078e0a02 */
[----:B------:R-:W-:Y:S01]  /*9a20*/  IMAD.HI.U32 R8, R4, R7, RZ ;  /* 0x0000000704087227 */ /* 0x000fe200078e00ff */
[----:B------:R-:W-:-:S03]  /*9a30*/  ISETP.GT.U32.AND P5, PT, R2, R10, PT ;  /* 0x0000000a0200720c */ /* 0x000fc60003fa4070 */
[----:B------:R-:W-:-:S04]  /*9a40*/  IMAD.HI.U32 R11, R4, R5, RZ ;  /* 0x00000005040b7227 */ /* 0x000fc800078e00ff */
[----:B------:R-:W-:Y:S02]  /*9a50*/  IMAD.MOV.U32 R13, RZ, RZ, R9 ;  /* 0x000000ffff0d7224 */ /* 0x000fe400078e0009 */
[----:B------:R-:W-:Y:S02]  /*9a60*/  IMAD.MOV R9, RZ, RZ, -R8 ;  /* 0x000000ffff097224 */ /* 0x000fe400078e0a08 */
[----:B------:R-:W-:Y:S02]  /*9a70*/  @!P3 IMAD.IADD R6, R6, 0x1, -R2 ;  /* 0x000000010606b824 */ /* 0x000fe400078e0a02 */
[----:B------:R-:W-:Y:S02]  /*9a80*/  IMAD.MOV R11, RZ, RZ, -R11 ;  /* 0x000000ffff0b7224 */ /* 0x000fe400078e0a0b */
[----:B------:R-:W-:Y:S02]  /*9a90*/  IMAD R7, R2, R9, R7 ;  /* 0x0000000902077224 */ /* 0x000fe400078e0207 */
[----:B------:R-:W-:-:S02]  /*9aa0*/  IMAD.MOV.U32 R12, RZ, RZ, R6 ;  /* 0x000000ffff0c7224 */ /* 0x000fc400078e0006 */
[----:B------:R-:W-:Y:S01]  /*9ab0*/  IMAD R8, R2, R11, R5 ;  /* 0x0000000b02087224 */ /* 0x000fe200078e0205 */
[----:B------:R-:W-:Y:S01]  /*9ac0*/  IABS R11, R245 ;  /* 0x000000f5000b7213 */ /* 0x000fe20000000000 */
[----:B------:R-:W-:Y:S02]  /*9ad0*/  @!P2 IMAD.IADD R0, R0, 0x1, -R2 ;  /* 0x000000010000a824 */ /* 0x000fe400078e0a02 */
[----:B------:R-:W-:Y:S01]  /*9ae0*/  @!P0 IMAD.MOV R12, RZ, RZ, -R12 ;  /* 0x000000ffff0c8224 */ /* 0x000fe200078e0a0c */
[----:B------:R-:W-:Y:S01]  /*9af0*/  ISETP.GT.U32.AND P0, PT, R2, R7, PT ;  /* 0x000000070200720c */ /* 0x000fe20003f04070 */
[----:B------:R-:W-:Y:S01]  /*9b00*/  IMAD.HI.U32 R6, R4, R11, RZ ;  /* 0x0000000b04067227 */ /* 0x000fe200078e00ff */
[C---:B------:R-:W-:Y:S02]  /*9b10*/  ISETP.GT.U32.AND P2, PT, R2.reuse, R0, PT ;  /* 0x000000000200720c */ /* 0x040fe40003f44070 */
[----:B------:R-:W-:Y:S01]  /*9b20*/  ISETP.GT.U32.AND P3, PT, R2, R8, PT ;  /* 0x000000080200720c */ /* 0x000fe20003f64070 */
[----:B------:R-:W-:-:S02]  /*9b30*/  @!P5 IMAD.IADD R10, R10, 0x1, -R2 ;  /* 0x000000010a0ad824 */ /* 0x000fc400078e0a02 */
[----:B------:R-:W-:Y:S02]  /*9b40*/  IMAD.MOV R6, RZ, RZ, -R6 ;  /* 0x000000ffff067224 */ /* 0x000fe400078e0a06 */
[----:B------:R-:W-:Y:S01]  /*9b50*/  VIADD R246, R3, 0x176 ;  /* 0x0000017603f67836 */ /* 0x000fe20000000000 */
[C---:B------:R-:W-:Y:S01]  /*9b60*/  ISETP.GT.U32.AND P5, PT, R2.reuse, R10, PT ;  /* 0x0000000a0200720c */ /* 0x040fe20003fa4070 */
[----:B------:R-:W-:Y:S02]  /*9b70*/  IMAD R6, R2, R6, R11 ;  /* 0x0000000602067224 */ /* 0x000fe400078e020b */
[--C-:B------:R-:W-:Y:S01]  /*9b80*/  @!P0 IMAD.IADD R7, R7, 0x1, -R2.reuse ;  /* 0x0000000107078824 */ /* 0x100fe200078e0a02 */
[----:B------:R-:W-:Y:S01]  /*9b90*/  IABS R9, R246 ;  /* 0x000000f600097213 */ /* 0x000fe20000000000 */
[----:B------:R-:W-:Y:S01]  /*9ba0*/  @!P2 IMAD.IADD R0, R0, 0x1, -R2 ;  /* 0x000000010000a824 */ /* 0x000fe200078e0a02 */
[C---:B------:R-:W-:Y:S01]  /*9bb0*/  ISETP.GT.U32.AND P2, PT, R2.reuse, R6, PT ;  /* 0x000000060200720c */ /* 0x040fe20003f44070 */
[----:B------:R-:W-:Y:S01]  /*9bc0*/  @!P6 IMAD.MOV R13, RZ, RZ, -R13 ;  /* 0x000000ffff0de224 */ /* 0x000fe200078e0a0d */
[----:B------:R-:W-:Y:S01]  /*9bd0*/  ISETP.GT.U32.AND P0, PT, R2, R7, PT ;  /* 0x000000070200720c */ /* 0x000fe20003f04070 */
[----:B------:R-:W-:Y:S01]  /*9be0*/  IMAD.HI.U32 R11, R4, R9, RZ ;  /* 0x00000009040b7227 */ /* 0x000fe200078e00ff */
[----:B------:R-:W-:-:S02]  /*9bf0*/  ISETP.GE.AND P6, PT, R247, RZ, PT ;  /* 0x000000fff700720c */ /* 0x000fc40003fc6270 */
[----:B------:R0:W-:Y:S01]  /*9c00*/  STL [R1+0x3f4], R13 ;  /* 0x0003f40d01007387 */ /* 0x0001e20000100800 */
[----:B------:R-:W-:Y:S02]  /*9c10*/  VIADD R247, R3, 0x175 ;  /* 0x0000017503f77836 */ /* 0x000fe40000000000 */
[--C-:B------:R-:W-:Y:S01]  /*9c20*/  @!P5 IMAD.IADD R10, R10, 0x1, -R2.reuse ;  /* 0x000000010a0ad824 */ /* 0x100fe200078e0a02 */
[----:B------:R1:W-:Y:S01]  /*9c30*/  STL [R1+0x3f0], R12 ;  /* 0x0003f00c01007387 */ /* 0x0003e20000100800 */
[----:B------:R-:W-:Y:S01]  /*9c40*/  IMAD.MOV R11, RZ, RZ, -R11 ;  /* 0x000000ffff0b7224 */ /* 0x000fe200078e0a0b */
[----:B------:R-:W-:Y:S01]  /*9c50*/  IABS R5, R247 ;  /* 0x000000f700057213 */ /* 0x000fe20000000000 */
[--C-:B------:R-:W-:Y:S01]  /*9c60*/  @!P2 IMAD.IADD R6, R6, 0x1, -R2.reuse ;  /* 0x000000010606a824 */ /* 0x100fe200078e0a02 */
[----:B------:R-:W-:Y:S01]  /*9c70*/  ISETP.GE.AND P5, PT, R244, RZ, PT ;  /* 0x000000fff400720c */ /* 0x000fe20003fa6270 */
[----:B------:R-:W-:Y:S02]  /*9c80*/  @!P3 IMAD.IADD R8, R8, 0x1, -R2 ;  /* 0x000000010808b824 */ /* 0x000fe400078e0a02 */
[----:B0-----:R-:W-:Y:S01]  /*9c90*/  IMAD.MOV.U32 R13, RZ, RZ, R10 ;  /* 0x000000ffff0d7224 */ /* 0x001fe200078e000a */
[C---:B------:R-:W-:Y:S01]  /*9ca0*/  ISETP.GT.U32.AND P2, PT, R2.reuse, R6, PT ;  /* 0x000000060200720c */ /* 0x040fe20003f44070 */
[----:B------:R-:W-:Y:S01]  /*9cb0*/  @!P0 IMAD.IADD R7, R7, 0x1, -R2 ;  /* 0x0000000107078824 */ /* 0x000fe200078e0a02 */
[----:B------:R-:W-:Y:S01]  /*9cc0*/  ISETP.GT.U32.AND P3, PT, R2, R8, PT ;  /* 0x000000080200720c */ /* 0x000fe20003f64070 */
[----:B-1----:R-:W-:-:S02]  /*9cd0*/  IMAD.MOV.U32 R12, RZ, RZ, R0 ;  /* 0x000000ffff0c7224 */ /* 0x002fc400078e0000 */
[----:B------:R-:W-:Y:S02]  /*9ce0*/  IMAD R0, R2, R11, R9 ;  /* 0x0000000b02007224 */ /* 0x000fe400078e0209 */
[----:B------:R-:W-:Y:S01]  /*9cf0*/  @!P1 IMAD.MOV R12, RZ, RZ, -R12 ;  /* 0x000000ffff0c9224 */ /* 0x000fe200078e0a0c */
[----:B------:R-:W-:Y:S01]  /*9d00*/  ISETP.GE.AND P1, PT, R246, RZ, PT ;  /* 0x000000fff600720c */ /* 0x000fe20003f26270 */
[----:B------:R-:W-:Y:S01]  /*9d10*/  VIADD R246, R3, 0x174 ;  /* 0x0000017403f67836 */ /* 0x000fe20000000000 */
[----:B------:R-:W-:Y:S01]  /*9d20*/  ISETP.GT.U32.AND P0, PT, R2, R0, PT ;  /* 0x000000000200720c */ /* 0x000fe20003f04070 */
[----:B------:R-:W-:Y:S01]  /*9d30*/  @!P4 IMAD.MOV R13, RZ, RZ, -R13 ;  /* 0x000000ffff0dc224 */ /* 0x000fe200078e0a0d */
[----:B------:R-:W-:Y:S01]  /*9d40*/  ISETP.GE.AND P4, PT, R245, RZ, PT ;  /* 0x000000fff500720c */ /* 0x000fe20003f86270 */
[----:B------:R-:W-:Y:S01]  /*9d50*/  IMAD.HI.U32 R10, R4, R5, RZ ;  /* 0x00000005040a7227 */ /* 0x000fe200078e00ff */
[----:B------:R-:W-:Y:S02]  /*9d60*/  IABS R9, R246 ;  /* 0x000000f600097213 */ /* 0x000fe40000000000 */
[----:B------:R-:W-:Y:S01]  /*9d70*/  STL [R1+0x3ec], R13 ;  /* 0x0003ec0d01007387 */ /* 0x000fe20000100800 */
[----:B------:R-:W-:-:S02]  /*9d80*/  IMAD.MOV R10, RZ, RZ, -R10 ;  /* 0x000000ffff0a7224 */ /* 0x000fc400078e0a0a */
[--C-:B------:R-:W-:Y:S01]  /*9d90*/  @!P2 IMAD.IADD R6, R6, 0x1, -R2.reuse ;  /* 0x000000010606a824 */ /* 0x100fe200078e0a02 */
[----:B------:R0:W-:Y:S01]  /*9da0*/  STL [R1+0x3e8], R12 ;  /* 0x0003e80c01007387 */ /* 0x0001e20000100800 */
[----:B------:R-:W-:Y:S02]  /*9db0*/  IMAD R5, R2, R10, R5 ;  /* 0x0000000a02057224 */ /* 0x000fe400078e0205 */
[--C-:B------:R-:W-:Y:S02]  /*9dc0*/  @!P0 IMAD.IADD R0, R0, 0x1, -R2.reuse ;  /* 0x0000000100008824 */ /* 0x100fe400078e0a02 */
[----:B------:R-:W-:Y:S01]  /*9dd0*/  @!P3 IMAD.IADD R8, R8, 0x1, -R2 ;  /* 0x000000010808b824 */ /* 0x000fe200078e0a02 */
[----:B------:R-:W-:Y:S01]  /*9de0*/  ISETP.GE.AND P3, PT, R247, RZ, PT ;  /* 0x000000fff700720c */ /* 0x000fe20003f66270 */
[----:B------:R-:W-:Y:S01]  /*9df0*/  @!P4 IMAD.MOV R6, RZ, RZ, -R6 ;  /* 0x000000ffff06c224 */ /* 0x000fe200078e0a06 */
[----:B------:R-:W-:Y:S01]  /*9e00*/  ISETP.GT.U32.AND P0, PT, R2, R0, PT ;  /* 0x000000000200720c */ /* 0x000fe20003f04070 */
[----:B------:R-:W-:Y:S01]  /*9e10*/  @!P6 IMAD.MOV R8, RZ, RZ, -R8 ;  /* 0x000000ffff08e224 */ /* 0x000fe200078e0a08 */
[----:B------:R-:W-:Y:S01]  /*9e20*/  ISETP.GE.AND P6, PT, R246, RZ, PT ;  /* 0x000000fff600720c */ /* 0x000fe20003fc6270 */
[----:B0-----:R-:W-:-:S02]  /*9e30*/  IMAD.MOV.U32 R12, RZ, RZ, R7 ;  /* 0x000000ffff0c7224 */ /* 0x001fc400078e0007 */
[----:B------:R-:W-:Y:S01]  /*9e40*/  IMAD.HI.U32 R7, R4, R9, RZ ;  /* 0x0000000904077227 */ /* 0x000fe200078e00ff */
[----:B------:R0:W-:Y:S03]  /*9e50*/  STL [R1+0x3e4], R8 ;  /* 0x0003e40801007387 */ /* 0x0001e60000100800 */
[----:B------:R-:W-:Y:S02]  /*9e60*/  IMAD.MOV R7, RZ, RZ, -R7 ;  /* 0x000000ffff077224 */ /* 0x000fe400078e0a07 */
[----:B------:R-:W-:Y:S01]  /*9e70*/  @!P5 IMAD.MOV R12, RZ, RZ, -R12 ;  /* 0x000000ffff0cd224 */ /* 0x000fe200078e0a0c */
[C---:B------:R-:W-:Y:S01]  /*9e80*/  ISETP.GT.U32.AND P5, PT, R2.reuse, R5, PT ;  /* 0x000000050200720c */ /* 0x040fe20003fa4070 */
[C---:B------:R-:W-:Y:S02]  /*9e90*/  IMAD R9, R2.reuse, R7, R9 ;  /* 0x0000000702097224 */ /* 0x040fe400078e0209 */
[C---:B------:R-:W-:Y:S01]  /*9ea0*/  VIADD R247, R3.reuse, 0x173 ;  /* 0x0000017303f77836 */ /* 0x040fe20000000000 */
[----:B------:R1:W-:Y:S01]  /*9eb0*/  STL [R1+0x3e0], R12 ;  /* 0x0003e00c01007387 */ /* 0x0003e20000100800 */
[C---:B------:R-:W-:Y:S01]  /*9ec0*/  VIADD R244, R3.reuse, 0x172 ;  /* 0x0000017203f47836 */ /* 0x040fe20000000000 */
[----:B------:R-:W-:Y:S01]  /*9ed0*/  ISETP.GT.U32.AND P4, PT, R2, R9, PT ;  /* 0x000000090200720c */ /* 0x000fe20003f84070 */
[----:B------:R-:W-:Y:S01]  /*9ee0*/  @!P0 IMAD.IADD R0, R0, 0x1, -R2 ;  /* 0x0000000100008824 */ /* 0x000fe200078e0a02 */
[----:B0-----:R-:W-:Y:S01]  /*9ef0*/  IABS R8, R247 ;  /* 0x000000f700087213 */ /* 0x001fe20000000000 */
[----:B------:R-:W-:Y:S01]  /*9f00*/  VIADD R245, R3, 0x170 ;  /* 0x0000017003f57836 */ /* 0x000fe20000000000 */
[----:B------:R-:W-:Y:S01]  /*9f10*/  IABS R10, R244 ;  /* 0x000000f4000a7213 */ /* 0x000fe20000000000 */
[----:B------:R-:W-:Y:S01]  /*9f20*/  IMAD.MOV.U32 R13, RZ, RZ, R0 ;  /* 0x000000ffff0d7224 */ /* 0x000fe200078e0000 */
[----:B------:R-:W-:Y:S01]  /*9f30*/  ISETP.GE.AND P2, PT, R247, RZ, PT ;  /* 0x000000fff700720c */ /* 0x000fe20003f46270 */
[----:B------:R-:W-:Y:S01]  /*9f40*/  @!P5 IMAD.IADD R5, R5, 0x1, -R2 ;  /* 0x000000010505d824 */ /* 0x000fe200078e0a02 */
[----:B------:R0:W-:Y:S01]  /*9f50*/  STL [R1+0x218], R6 ;  /* 0x0002180601007387 */ /* 0x0001e20000100800 */
[----:B-1----:R-:W-:-:S03]  /*9f60*/  IMAD.HI.U32 R12, R4, R8, RZ ;  /* 0x00000008040c7227 */ /* 0x002fc600078e00ff */
[----:B------:R-:W-:Y:S01]  /*9f70*/  ISETP.GT.U32.AND P5, PT, R2, R5, PT ;  /* 0x000000050200720c */ /* 0x000fe20003fa4070 */
[----:B------:R-:W-:Y:S02]  /*9f80*/  VIADD R247, R3, 0x171 ;  /* 0x0000017103f77836 */ /* 0x000fe40000000000 */
[----:B------:R-:W-:-:S03]  /*9f90*/  IMAD.HI.U32 R11, R4, R10, RZ ;  /* 0x0000000a040b7227 */ /* 0x000fc600078e00ff */
[----:B------:R-:W-:Y:S01]  /*9fa0*/  IABS R7, R247 ;  /* 0x000000f700077213 */ /* 0x000fe20000000000 */
[----:B------:R-:W-:Y:S02]  /*9fb0*/  @!P4 IMAD.IADD R9, R9, 0x1, -R2 ;  /* 0x000000010909c824 */ /* 0x000fe400078e0a02 */
[----:B------:R-:W-:Y:S02]  /*9fc0*/  IMAD.MOV R12, RZ, RZ, -R12 ;  /* 0x000000ffff0c7224 */ /* 0x000fe400078e0a0c */
[----:B------:R-:W-:Y:S01]  /*9fd0*/  IMAD.MOV R11, RZ, RZ, -R11 ;  /* 0x000000ffff0b7224 */ /* 0x000fe200078e0a0b */
[C---:B------:R-:W-:Y:S01]  /*9fe0*/  ISETP.GT.U32.AND P4, PT, R2.reuse, R9, PT ;  /* 0x000000090200720c */ /* 0x040fe20003f84070 */
[----:B------:R-:W-:Y:S02]  /*9ff0*/  IMAD R8, R2, R12, R8 ;  /* 0x0000000c02087224 */ /* 0x000fe400078e0208 */
[----:B------:R-:W-:Y:S01]  /*a000*/  @!P1 IMAD.MOV R13, RZ, RZ, -R13 ;  /* 0x000000ffff0d9224 */ /* 0x000fe200078e0a0d */
[----:B------:R-:W-:Y:S01]  /*a010*/  ISETP.GE.AND P1, PT, R244, RZ, PT ;  /* 0x000000fff400720c */ /* 0x000fe20003f26270 */
[----:B0-----:R-:W-:Y:S01]  /*a020*/  IMAD R6, R2, R11, R10 ;  /* 0x0000000b02067224 */ /* 0x001fe200078e020a */
[----:B------:R-:W-:Y:S01]  /*a030*/  IABS R10, R245 ;  /* 0x000000f5000a7213 */ /* 0x000fe20000000000 */
[----:B------:R-:W-:Y:S01]  /*a040*/  IMAD.HI.U32 R11, R4, R7, RZ ;  /* 0x00000007040b7227 */ /* 0x000fe200078e00ff */
[C---:B------:R-:W-:Y:S01]  /*a050*/  ISETP.GT.U32.AND P0, PT, R2.reuse, R8, PT ;  /* 0x000000080200720c */ /* 0x040fe20003f04070 */
[----:B------:R0:W-:Y:S02]  /*a060*/  STL [R1+0x214], R13 ;  /* 0x0002140d01007387 */ /* 0x0001e40000100800 */
[--C-:B------:R-:W-:Y:S01]  /*a070*/  @!P5 IMAD.IADD R5, R5, 0x1, -R2.reuse ;  /* 0x000000010505d824 */ /* 0x100fe200078e0a02 */
[----:B------:R-:W-:Y:S01]  /*a080*/  ISETP.GT.U32.AND P5, PT, R2, R6, PT ;  /* 0x000000060200720c */ /* 0x000fe20003fa4070 */
[----:B------:R-:W-:-:S02]  /*a090*/  @!P4 IMAD.IADD R9, R9, 0x1, -R2 ;  /* 0x000000010909c824 */ /* 0x000fc400078e0a02 */
[----:B------:R-:W-:Y:S02]  /*a0a0*/  @!P3 IMAD.MOV R5, RZ, RZ, -R5 ;  /* 0x000000ffff05b224 */ /* 0x000fe400078e0a05 */
[----:B------:R-:W-:Y:S02]  /*a0b0*/  VIADD R246, R3, 0x16f ;  /* 0x0000016f03f67836 */ /* 0x000fe40000000000 */
[----:B0-----:R-:W-:Y:S01]  /*a0c0*/  IMAD.MOV R13, RZ, RZ, -R11 ;  /* 0x000000ffff0d7224 */ /* 0x001fe200078e0a0b */
[----:B------:R0:W-:Y:S01]  /*a0d0*/  STL [R1+0x210], R5 ;  /* 0x0002100501007387 */ /* 0x0001e20000100800 */
[----:B------:R-:W-:Y:S01]  /*a0e0*/  IMAD.HI.U32 R11, R4, R10, RZ ;  /* 0x0000000a040b7227 */ /* 0x000fe200078e00ff */
[----:B------:R-:W-:-:S03]  /*a0f0*/  IABS R12, R246 ;  /* 0x000000f6000c7213 */ /* 0x000fc60000000000 */
[C---:B------:R-:W-:Y:S02]  /*a100*/  IMAD R7, R2.reuse, R13, R7 ;  /* 0x0000000d02077224 */ /* 0x040fe400078e0207 */
[----:B------:R-:W-:Y:S02]  /*a110*/  IMAD.MOV R11, RZ, RZ, -R11 ;  /* 0x000000ffff0b7224 */ /* 0x000fe400078e0a0b */
[----:B------:R-:W-:Y:S01]  /*a120*/  IMAD.MOV.U32 R13, RZ, RZ, R9 ;  /* 0x000000ffff0d7224 */ /* 0x000fe200078e0009 */
[C---:B------:R-:W-:Y:S01]  /*a130*/  ISETP.GT.U32.AND P4, PT, R2.reuse, R7, PT ;  /* 0x000000070200720c */ /* 0x040fe20003f84070 */
[----:B0-----:R-:W-:Y:S02]  /*a140*/  IMAD R5, R2, R11, R10 ;  /* 0x0000000b02057224 */ /* 0x001fe400078e020a */
[----:B------:R-:W-:Y:S01]  /*a150*/  @!P0 IMAD.IADD R8, R8, 0x1, -R2 ;  /* 0x0000000108088824 */ /* 0x000fe200078e0a02 */
[----:B------:R-:W-:Y:S01]  /*a160*/  ISETP.GE.AND P0, PT, R247, RZ, PT ;  /* 0x000000fff700720c */ /* 0x000fe20003f06270 */
[----:B------:R-:W-:Y:S01]  /*a170*/  @!P6 IMAD.MOV R13, RZ, RZ, -R13 ;  /* 0x000000ffff0de224 */ /* 0x000fe200078e0a0d */
[C---:B------:R-:W-:Y:S01]  /*a180*/  ISETP.GT.U32.AND P6, PT, R2.reuse, R5, PT ;  /* 0x000000050200720c */ /* 0x040fe20003fc4070 */
[----:B------:R-:W-:Y:S01]  /*a190*/  IMAD.MOV.U32 R0, RZ, RZ, R12 ;  /* 0x000000ffff007224 */ /* 0x000fe200078e000c */
[----:B------:R-:W-:Y:S01]  /*a1a0*/  ISETP.GT.U32.AND P3, PT, R2, R8, PT ;  /* 0x000000080200720c */ /* 0x000fe20003f64070 */
[----:B------:R-:W-:Y:S01]  /*a1b0*/  VIADD R247, R3, 0x16e ;  /* 0x0000016e03f77836 */ /* 0x000fe20000000000 */
[----:B------:R0:W-:Y:S01]  /*a1c0*/  STL [R1+0x20c], R13 ;  /* 0x00020c0d01007387 */ /* 0x0001e20000100800 */
[----:B------:R-:W-:-:S03]  /*a1d0*/  IMAD.HI.U32 R12, R4, R0, RZ ;  /* 0x00000000040c7227 */ /* 0x000fc600078e00ff */
[----:B------:R-:W-:Y:S01]  /*a1e0*/  IABS R10, R247 ;  /* 0x000000f7000a7213 */ /* 0x000fe20000000000 */
[----:B------:R-:W-:Y:S01]  /*a1f0*/  @!P4 IMAD.IADD R7, R7, 0x1, -R2 ;  /* 0x000000010707c824 */ /* 0x000fe200078e0a02 */
[----:B------:R-:W-:Y:S01]  /*a200*/  ISETP.GE.AND P4, PT, R246, RZ, PT ;  /* 0x000000fff600720c */ /* 0x000fe20003f86270 */
[----:B------:R-:W-:Y:S02]  /*a210*/  IMAD.MOV R12, RZ, RZ, -R12 ;  /* 0x000000ffff0c7224 */ /* 0x000fe400078e0a0c */
[----:B------:R-:W-:Y:S02]  /*a220*/  VIADD R239, R3, 0x16d ;  /* 0x0000016d03ef7836 */ /* 0x000fe40000000000 */
[----:B------:R-:W-:Y:S01]  /*a230*/  @!P6 IMAD.IADD R5, R5, 0x1, -R2 ;  /* 0x000000010505e824 */ /* 0x000fe200078e0a02 */
[C---:B------:R-:W-:Y:S01]  /*a240*/  ISETP.GT.U32.AND P6, PT, R2.reuse, R7, PT ;  /* 0x000000070200720c */ /* 0x040fe20003fc4070 */
[----:B------:R-:W-:Y:S01]  /*a250*/  IMAD R0, R2, R12, R0 ;  /* 0x0000000c02007224 */ /* 0x000fe200078e0200 */
[----:B------:R-:W-:Y:S01]  /*a260*/  IABS R9, R239 ;  /* 0x000000ef00097213 */ /* 0x000fe20000000000 */
[----:B------:R-:W-:-:S02]  /*a270*/  @!P3 IMAD.IADD R8, R8, 0x1, -R2 ;  /* 0x000000010808b824 */ /* 0x000fc400078e0a02 */
[----:B------:R-:W-:Y:S01]  /*a280*/  IMAD.HI.U32 R12, R4, R10, RZ ;  /* 0x0000000a040c7227 */ /* 0x000fe200078e00ff */
[----:B------:R-:W-:-:S03]  /*a290*/  ISETP.GT.U32.AND P3, PT, R2, R0, PT ;  /* 0x000000000200720c */ /* 0x000fc60003f64070 */
[----:B------:R-:W-:Y:S02]  /*a2a0*/  VIADD R244, R3, 0x16c ;  /* 0x0000016c03f47836 */ /* 0x000fe40000000000 */
[----:B------:R-:W-:Y:S02]  /*a2b0*/  IMAD.MOV R12, RZ, RZ, -R12 ;  /* 0x000000ffff0c7224 */ /* 0x000fe400078e0a0c */
[----:B------:R-:W-:Y:S01]  /*a2c0*/  @!P2 IMAD.MOV R8, RZ, RZ, -R8 ;  /* 0x000000ffff08a224 */ /* 0x000fe200078e0a08 */
[----:B0-----:R-:W-:Y:S01]  /*a2d0*/  IABS R13, R244 ;  /* 0x000000f4000d7213 */ /* 0x001fe20000000000 */
[----:B------:R-:W-:Y:S01]  /*a2e0*/  IMAD.HI.U32 R11, R4, R9, RZ ;  /* 0x00000009040b7227 */ /* 0x000fe200078e00ff */
[----:B------:R-:W-:Y:S02]  /*a2f0*/  ISETP.GT.U32.AND P2, PT, R2, R5, PT ;  /* 0x000000050200720c */ /* 0x000fe40003f44070 */
[----:B------:R0:W-:Y:S01]  /*a300*/  STL [R1+0x208], R8 ;  /* 0x0002080801007387 */ /* 0x0001e20000100800 */
[----:B------:R-:W-:-:S02]  /*a310*/  @!P5 IMAD.IADD R6, R6, 0x1, -R2 ;  /* 0x000000010606d824 */ /* 0x000fc400078e0a02 */
[C---:B------:R-:W-:Y:S02]  /*a320*/  IMAD R10, R2.reuse, R12, R10 ;  /* 0x0000000c020a7224 */ /* 0x040fe400078e020a */
[----:B------:R-:W-:Y:S01]  /*a330*/  IMAD.MOV R11, RZ, RZ, -R11 ;  /* 0x000000ffff0b7224 */ /* 0x000fe200078e0a0b */
[C---:B------:R-:W-:Y:S01]  /*a340*/  ISETP.GT.U32.AND P5, PT, R2.reuse, R6, PT ;  /* 0x000000060200720c */ /* 0x040fe20003fa4070 */
[--C-:B------:R-:W-:Y:S01]  /*a350*/  @!P6 IMAD.IADD R7, R7, 0x1, -R2.reuse ;  /* 0x000000010707e824 */ /* 0x100fe200078e0a02 */
[C---:B------:R-:W-:Y:S01]  /*a360*/  ISETP.GT.U32.AND P6, PT, R2.reuse, R10, PT ;  /* 0x0000000a0200720c */ /* 0x040fe20003fc4070 */
[C---:B------:R-:W-:Y:S02]  /*a370*/  IMAD R9, R2.reuse, R11, R9 ;  /* 0x0000000b02097224 */ /* 0x040fe400078e0209 */
[----:B0-----:R-:W-:Y:S02]  /*a380*/  IMAD.MOV.U32 R8, RZ, RZ, R13 ;  /* 0x000000ffff087224 */ /* 0x001fe400078e000d */
[----:B------:R-:W-:Y:S01]  /*a390*/  @!P2 IMAD.IADD R5, R5, 0x1, -R2 ;  /* 0x000000010505a824 */ /* 0x000fe200078e0a02 */
[----:B------:R-:W-:Y:S01]  /*a3a0*/  ISETP.GT.U32.AND P2, PT, R2, R9, PT ;  /* 0x000000090200720c */ /* 0x000fe20003f44070 */
[----:B------:R-:W-:-:S04]  /*a3b0*/  IMAD.HI.U32 R11, R4, R8, RZ ;  /* 0x00000008040b7227 */ /* 0x000fc800078e00ff */
[----:B------:R-:W-:Y:S02]  /*a3c0*/  IMAD.MOV R11, RZ, RZ, -R11 ;  /* 0x000000ffff0b7224 */ /* 0x000fe400078e0a0b */
[----:B------:R-:W-:Y:S01]  /*a3d0*/  @!P5 IMAD.IADD R6, R6, 0x1, -R2 ;  /* 0x000000010606d824 */ /* 0x000fe200078e0a02 */
[----:B------:R-:W-:Y:S01]  /*a3e0*/  ISETP.GE.AND P5, PT, R245, RZ, PT ;  /* 0x000000fff500720c */ /* 0x000fe20003fa6270 */
[----:B------:R-:W-:Y:S02]  /*a3f0*/  IMAD R8, R2, R11, R8 ;  /* 0x0000000b02087224 */ /* 0x000fe400078e0208 */
[----:B------:R-:W-:Y:S02]  /*a400*/  @!P6 IMAD.IADD R10, R10, 0x1, -R2 ;  /* 0x000000010a0ae824 */ /* 0x000fe400078e0a02 */
[----:B------:R-:W-:Y:S01]  /*a410*/  @!P1 IMAD.MOV R6, RZ, RZ, -R6 ;  /* 0x000000ffff069224 */ /* 0x000fe200078e0a06 */
[----:B------:R-:W-:Y:S01]  /*a420*/  ISETP.GT.U32.AND P6, PT, R2, R8, PT ;  /* 0x000000080200720c */ /* 0x000fe20003fc4070 */
[----:B------:R-:W-:-:S02]  /*a430*/  VIADD R246, R3, 0x16a ;  /* 0x0000016a03f67836 */ /* 0x000fc40000000000 */
[--C-:B------:R-:W-:Y:S01]  /*a440*/  @!P2 IMAD.IADD R9, R9, 0x1, -R2.reuse ;  /* 0x000000010909a824 */ /* 0x100fe200078e0a02 */
[----:B------:R-:W-:Y:S01]  /*a450*/  ISETP.GT.U32.AND P2, PT, R2, R10, PT ;  /* 0x0000000a0200720c */ /* 0x000fe20003f44070 */
[--C-:B------:R-:W-:Y:S01]  /*a460*/  @!P3 IMAD.IADD R0, R0, 0x1, -R2.reuse ;  /* 0x000000010000b824 */ /* 0x100fe200078e0a02 */
[----:B------:R-:W-:Y:S01]  /*a470*/  ISETP.GE.AND P3, PT, R247, RZ, PT ;  /* 0x000000fff700720c */ /* 0x000fe20003f66270 */
[----:B------:R0:W-:Y:S01]  /*a480*/  STL [R1+0x204], R6 ;  /* 0x0002040601007387 */ /* 0x0001e20000100800 */
[C---:B------:R-:W-:Y:S02]  /*a490*/  VIADD R247, R3.reuse, 0x169 ;  /* 0x0000016903f77836 */ /* 0x040fe40000000000 */
[----:B------:R-:W-:Y:S01]  /*a4a0*/  IMAD.MOV.U32 R15, RZ, RZ, R5 ;  /* 0x000000ffff0f7224 */ /* 0x000fe200078e0005 */
[----:B------:R-:W-:Y:S01]  /*a4b0*/  ISETP.GT.U32.AND P1, PT, R2, R0, PT ;  /* 0x000000000200720c */ /* 0x000fe20003f24070 */
[----:B------:R-:W-:Y:S01]  /*a4c0*/  VIADD R245, R3, 0x16b ;  /* 0x0000016b03f57836 */ /* 0x000fe20000000000 */
[----:B------:R-:W-:Y:S01]  /*a4d0*/  IABS R11, R247 ;  /* 0x000000f7000b7213 */ /* 0x000fe20000000000 */
[----:B------:R-:W-:-:S02]  /*a4e0*/  @!P6 IMAD.IADD R8, R8, 0x1, -R2 ;  /* 0x000000010808e824 */ /* 0x000fc400078e0a02 */
[----:B------:R-:W-:Y:S01]  /*a4f0*/  @!P0 IMAD.MOV R7, RZ, RZ, -R7 ;  /* 0x000000ffff078224 */ /* 0x000fe200078e0a07 */
[----:B0-----:R-:W-:Y:S01]  /*a500*/  IABS R6, R246 ;  /* 0x000000f600067213 */ /* 0x001fe20000000000 */
[----:B------:R-:W-:Y:S01]  /*a510*/  IMAD.HI.U32 R5, R4, R11, RZ ;  /* 0x0000000b04057227 */ /* 0x000fe200078e00ff */
[----:B------:R-:W-:Y:S02]  /*a520*/  ISETP.GT.U32.AND P6, PT, R2, R8, PT ;  /* 0x000000080200720c */ /* 0x000fe40003fc4070 */
[----:B------:R-:W-:Y:S01]  /*a530*/  IABS R12, R245 ;  /* 0x000000f5000c7213 */ /* 0x000fe20000000000 */
[----:B------:R-:W-:Y:S01]  /*a540*/  IMAD.HI.U32 R13, R4, R6, RZ ;  /* 0x00000006040d7227 */ /* 0x000fe200078e00ff */
[----:B------:R-:W-:Y:S01]  /*a550*/  ISETP.GE.AND P0, PT, R244, RZ, PT ;  /* 0x000000fff400720c */ /* 0x000fe20003f06270 */
[----:B------:R0:W-:Y:S02]  /*a560*/  STL [R1+0x200], R7 ;  /* 0x0002000701007387 */ /* 0x0001e40000100800 */
[----:B------:R-:W-:-:S02]  /*a570*/  IMAD.MOV R13, RZ, RZ, -R13 ;  /* 0x000000ffff0d7224 */ /* 0x000fc400078e0a0d */
[----:B------:R-:W-:Y:S02]  /*a580*/  @!P2 IMAD.IADD R10, R10, 0x1, -R2 ;  /* 0x000000010a0aa824 */ /* 0x000fe400078e0a02 */
[C---:B------:R-:W-:Y:S02]  /*a590*/  IMAD R6, R2.reuse, R13, R6 ;  /* 0x0000000d02067224 */ /* 0x040fe400078e0206 */
[----:B------:R-:W-:Y:S02]  /*a5a0*/  IMAD.MOV R5, RZ, RZ, -R5 ;  /* 0x000000ffff057224 */ /* 0x000fe400078e0a05 */
[----:B------:R-:W-:Y:S02]  /*a5b0*/  IMAD.MOV.U32 R13, RZ, RZ, R10 ;  /* 0x000000ffff0d7224 */ /* 0x000fe400078e000a */
[C---:B------:R-:W-:Y:S02]  /*a5c0*/  IMAD R5, R2.reuse, R5, R11 ;  /* 0x0000000502057224 */ /* 0x040fe400078e020b */
[----:B------:R-:W-:Y:S01]  /*a5d0*/  @!P3 IMAD.MOV R13, RZ, RZ, -R13 ;  /* 0x000000ffff0db224 */ /* 0x000fe200078e0a0d */
[----:B------:R-:W-:Y:S01]  /*a5e0*/  ISETP.GT.U32.AND P3, PT, R2, R6, PT ;  /* 0x000000060200720c */ /* 0x000fe20003f64070 */
[----:B------:R-:W-:Y:S01]  /*a5f0*/  @!P6 IMAD.IADD R8, R8, 0x1, -R2 ;  /* 0x000000010808e824 */ /* 0x000fe200078e0a02 */
[----:B------:R-:W-:Y:S01]  /*a600*/  ISETP.GT.U32.AND P6, PT, R2, R5, PT ;  /* 0x000000050200720c */ /* 0x000fe20003fc4070 */
[----:B------:R-:W-:-:S04]  /*a610*/  IMAD.HI.U32 R14, R4, R12, RZ ;  /* 0x0000000c040e7227 */ /* 0x000fc800078e00ff */
[----:B------:R-:W-:Y:S01]  /*a620*/  @!P1 IMAD.IADD R0, R0, 0x1, -R2 ;  /* 0x0000000100009824 */ /* 0x000fe200078e0a02 */
[----:B------:R-:W-:Y:S01]  /*a630*/  ISETP.GE.AND P1, PT, R239, RZ, PT ;  /* 0x000000ffef00720c */ /* 0x000fe20003f26270 */
[----:B------:R-:W-:Y:S02]  /*a640*/  IMAD.MOV R14, RZ, RZ, -R14 ;  /* 0x000000ffff0e7224 */ /* 0x000fe400078e0a0e */
[C---:B------:R-:W-:Y:S02]  /*a650*/  VIADD R239, R3.reuse, 0x168 ;  /* 0x0000016803ef7836 */ /* 0x040fe40000000000 */
[----:B------:R-:W-:Y:S02]  /*a660*/  VIADD R244, R3, 0x167 ;  /* 0x0000016703f47836 */ /* 0x000fe40000000000 */
[C---:B0-----:R-:W-:Y:S01]  /*a670*/  IMAD R7, R2.reuse, R14, R12 ;  /* 0x0000000e02077224 */ /* 0x041fe200078e020c */
[----:B------:R-:W-:Y:S01]  /*a680*/  IABS R12, R239 ;  /* 0x000000ef000c7213 */ /* 0x000fe20000000000 */
[----:B------:R-:W-:Y:S01]  /*a690*/  @!P5 IMAD.MOV R15, RZ, RZ, -R15 ;  /* 0x000000ffff0fd224 */ /* 0x000fe200078e0a0f */
[----:B------:R-:W-:Y:S01]  /*a6a0*/  IABS R11, R244 ;  /* 0x000000f4000b7213 */ /* 0x000fe20000000000 */
[----:B------:R-:W-:Y:S01]  /*a6b0*/  @!P4 IMAD.MOV R0, RZ, RZ, -R0 ;  /* 0x000000ffff00c224 */ /* 0x000fe200078e0a00 */
[----:B------:R-:W-:Y:S01]  /*a6c0*/  ISETP.GT.U32.AND P2, PT, R2, R7, PT ;  /* 0x000000070200720c */ /* 0x000fe20003f44070 */
[--C-:B------:R-:W-:Y:S01]  /*a6d0*/  @!P3 IMAD.IADD R6, R6, 0x1, -R2.reuse ;  /* 0x000000010606b824 */ /* 0x100fe200078e0a02 */
[----:B------:R-:W-:Y:S01]  /*a6e0*/  STL [R1+0x1fc], R15 ;  /* 0x0001fc0f01007387 */ /* 0x000fe20000100800 */
[----:B------:R-:W-:Y:S01]  /*a6f0*/  @!P6 IMAD.IADD R5, R5, 0x1, -R2 ;  /* 0x000000010505e824 */ /* 0x000fe200078e0a02 */
[----:B------:R-:W-:Y:S01]  /*a700*/  ISETP.GT.U32.AND P5, PT, R2, R9, PT ;  /* 0x000000090200720c */ /* 0x000fe20003fa4070 */
[----:B------:R-:W-:Y:S01]  /*a710*/  IMAD.HI.U32 R14, R4, R11, RZ ;  /* 0x0000000b040e7227 */ /* 0x000fe200078e00ff */
[----:B------:R0:W-:Y:S01]  /*a720*/  STL [R1+0x1f8], R0 ;  /* 0x0001f80001007387 */ /* 0x0001e20000100800 */
[----:B------:R-:W-:-:S02]  /*a730*/  ISETP.GT.U32.AND P6, PT, R2, R6, PT ;  /* 0x000000060200720c */ /* 0x000fc40003fc4070 */
[----:B------:R-:W-:Y:S01]  /*a740*/  ISETP.GE.AND P4, PT, R245, RZ, PT ;  /* 0x000000fff500720c */ /* 0x000fe20003f86270 */
[----:B------:R-:W-:Y:S01]  /*a750*/  VIADD R245, R3, 0x166 ;  /* 0x0000016603f57836 */ /* 0x000fe20000000000 */
[----:B------:R1:W-:Y:S01]  /*a760*/  STL [R1+0x1f4], R13 ;  /* 0x0001f40d01007387 */ /* 0x0003e20000100800 */
[----:B------:R-:W-:Y:S02]  /*a770*/  IMAD.MOV R14, RZ, RZ, -R14 ;  /* 0x000000ffff0e7224 */ /* 0x000fe400078e0a0e */
[----:B------:R-:W-:Y:S01]  /*a780*/  @!P2 IMAD.IADD R7, R7, 0x1, -R2 ;  /* 0x000000010707a824 */ /* 0x000fe200078e0a02 */
[----:B------:R-:W-:Y:S01]  /*a790*/  ISETP.GE.AND P2, PT, R247, RZ, PT ;  /* 0x000000fff700720c */ /* 0x000fe20003f46270 */
[----:B0-----:R-:W-:-:S03]  /*a7a0*/  IMAD.HI.U32 R0, R4, R12, RZ ;  /* 0x0000000c04007227 */ /* 0x001fc600078e00ff */
[C---:B------:R-:W-:Y:S01]  /*a7b0*/  ISETP.GT.U32.AND P3, PT, R2.reuse, R7, PT ;  /* 0x000000070200720c */ /* 0x040fe20003f64070 */
[----:B------:R-:W-:Y:S02]  /*a7c0*/  IMAD.MOV R0, RZ, RZ, -R0 ;  /* 0x000000ffff007224 */ /* 0x000fe400078e0a00 */
[C---:B------:R-:W-:Y:S02]  /*a7d0*/  IMAD R11, R2.reuse, R14, R11 ;  /* 0x0000000e020b7224 */ /* 0x040fe400078e020b */
[----:B------:R-:W-:Y:S01]  /*a7e0*/  IMAD R0, R2, R0, R12 ;  /* 0x0000000002007224 */ /* 0x000fe200078e020c */
[----:B------:R-:W-:Y:S01]  /*a7f0*/  IABS R12, R245 ;  /* 0x000000f5000c7213 */ /* 0x000fe20000000000 */
[--C-:B------:R-:W-:Y:S01]  /*a800*/  @!P6 IMAD.IADD R6, R6, 0x1, -R2.reuse ;  /* 0x000000010606e824 */ /* 0x100fe200078e0a02 */
[----:B------:R-:W-:Y:S01]  /*a810*/  ISETP.GT.U32.AND P6, PT, R2, R11, PT ;  /* 0x0000000b0200720c */ /* 0x000fe20003fc4070 */
[----:B------:R-:W-:Y:S01]  /*a820*/  @!P5 IMAD.IADD R9, R9, 0x1, -R2 ;  /* 0x000000010909d824 */ /* 0x000fe200078e0a02 */
[----:B------:R-:W-:Y:S01]  /*a830*/  ISETP.GE.AND P5, PT, R246, RZ, PT ;  /* 0x000000fff600720c */ /* 0x000fe20003fa6270 */
[----:B------:R-:W-:-:S04]  /*a840*/  IMAD.HI.U32 R14, R4, R12, RZ ;  /* 0x0000000c040e7227 */ /* 0x000fc800078e00ff */
[----:B------:R-:W-:Y:S01]  /*a850*/  @!P0 IMAD.MOV R8, RZ, RZ, -R8 ;  /* 0x000000ffff088224 */ /* 0x000fe200078e0a08 */
[C---:B------:R-:W-:Y:S01]  /*a860*/  ISETP.GT.U32.AND P0, PT, R2.reuse, R0, PT ;  /* 0x000000000200720c */ /* 0x040fe20003f04070 */
[C---:B------:R-:W-:Y:S02]  /*a870*/  VIADD R247, R3.reuse, 0x164 ;  /* 0x0000016403f77836 */ /* 0x040fe40000000000 */
[----:B------:R-:W-:Y:S02]  /*a880*/  IMAD.MOV R14, RZ, RZ, -R14 ;  /* 0x000000ffff0e7224 */ /* 0x000fe400078e0a0e */
[----:B------:R-:W-:Y:S01]  /*a890*/  @!P1 IMAD.MOV R9, RZ, RZ, -R9 ;  /* 0x000000ffff099224 */ /* 0x000fe200078e0a09 */
[C---:B------:R-:W-:Y:S01]  /*a8a0*/  ISETP.GT.U32.AND P1, PT, R2.reuse, R5, PT ;  /* 0x000000050200720c */ /* 0x040fe20003f24070 */
[----:B------:R-:W-:Y:S01]  /*a8b0*/  VIADD R246, R3, 0x165 ;  /* 0x0000016503f67836 */ /* 0x000fe20000000000 */
[----:B------:R-:W-:Y:S01]  /*a8c0*/  IABS R10, R247 ;  /* 0x000000f7000a7213 */ /* 0x000fe20000000000 */
[C---:B------:R-:W-:Y:S01]  /*a8d0*/  IMAD R12, R2.reuse, R14, R12 ;  /* 0x0000000e020c7224 */ /* 0x040fe200078e020c */
[----:B------:R0:W-:Y:S01]  /*a8e0*/  STL [R1+0x1f0], R9 ;  /* 0x0001f00901007387 */ /* 0x0001e20000100800 */
[--C-:B------:R-:W-:Y:S01]  /*a8f0*/  @!P6 IMAD.IADD R11, R11, 0x1, -R2.reuse ;  /* 0x000000010b0be824 */ /* 0x100fe200078e0a02 */
[----:B-1----:R-:W-:Y:S01]  /*a900*/  IABS R13, R246 ;  /* 0x000000f6000d7213 */ /* 0x002fe20000000000 */
[--C-:B------:R-:W-:Y:S01]  /*a910*/  @!P3 IMAD.IADD R7, R7, 0x1, -R2.reuse ;  /* 0x000000010707b824 */ /* 0x100fe200078e0a02 */
[----:B------:R1:W-:Y:S01]  /*a920*/  STL [R1+0x1ec], R8 ;  /* 0x0001ec0801007387 */ /* 0x0003e20000100800 */
[----:B------:R-:W-:Y:S01]  /*a930*/  ISETP.GT.U32.AND P6, PT, R2, R12, PT ;  /* 0x0000000c0200720c */ /* 0x000fe20003fc4070 */
[--C-:B------:R-:W-:Y:S01]  /*a940*/  @!P0 IMAD.IADD R0, R0, 0x1, -R2.reuse ;  /* 0x0000000100008824 */ /* 0x100fe200078e0a02 */
[----:B------:R-:W-:Y:S01]  /*a950*/  ISETP.GE.AND P3, PT, R239, RZ, PT ;  /* 0x000000ffef00720c */ /* 0x000fe20003f66270 */
[----:B------:R-:W-:Y:S01]  /*a960*/  @!P4 IMAD.MOV R7, RZ, RZ, -R7 ;  /* 0x000000ffff07c224 */ /* 0x000fe200078e0a07 */
[----:B------:R-:W-:Y:S01]  /*a970*/  ISETP.GE.AND P0, PT, R245, RZ, PT ;  /* 0x000000fff500720c */ /* 0x000fe20003f06270 */
[----:B0-----:R-:W-:Y:S01]  /*a980*/  IMAD.MOV.U32 R9, RZ, RZ, R13 ;  /* 0x000000ffff097224 */ /* 0x001fe200078e000d */
[----:B------:R-:W-:Y:S01]  /*a990*/  ISETP.GT.U32.AND P4, PT, R2, R0, PT ;  /* 0x000000000200720c */ /* 0x000fe20003f84070 */
[----:B------:R-:W-:Y:S01]  /*a9a0*/  @!P1 IMAD.IADD R5, R5, 0x1, -R2 ;  /* 0x0000000105059824 */ /* 0x000fe200078e0a02 */
[----:B------:R-:W-:Y:S01]  /*a9b0*/  ISETP.GE.AND P1, PT, R244, RZ, PT ;  /* 0x000000fff400720c */ /* 0x000fe20003f26270 */
[----:B-1----:R-:W-:Y:S01]  /*a9c0*/  IMAD.MOV.U32 R8, RZ, RZ, R10 ;  /* 0x000000ffff087224 */ /* 0x002fe200078e000a */
[----:B------:R-:W-:Y:S01]  /*a9d0*/  STL [R1+0x1e8], R7 ;  /* 0x0001e80701007387 */ /* 0x000fe20000100800 */
[----:B------:R-:W-:Y:S01]  /*a9e0*/  @!P5 IMAD.MOV R6, RZ, RZ, -R6 ;  /* 0x000000ffff06d224 */ /* 0x000fe200078e0a06 */
[----:B------:R-:W-:Y:S01]  /*a9f0*/  ISETP.GT.U32.AND P5, PT, R2, R11, PT ;  /* 0x0000000b0200720c */ /* 0x000fe20003fa4070 */
[----:B------:R-:W-:-:S03]  /*aa00*/  IMAD.HI.U32 R10, R4, R8, RZ ;  /* 0x00000008040a7227 */ /* 0x000fc600078e00ff */
[----:B------:R0:W-:Y:S01]  /*aa10*/  STL [R1+0x1e4], R6 ;  /* 0x0001e40601007387 */ /* 0x0001e20000100800 */
[----:B------:R-:W-:-:S04]  /*aa20*/  IMAD.HI.U32 R13, R4, R9, RZ ;  /* 0x00000009040d7227 */ /* 0x000fc800078e00ff */
[----:B------:R-:W-:Y:S02]  /*aa30*/  IMAD.MOV R10, RZ, RZ, -R10 ;  /* 0x000000ffff0a7224 */ /* 0x000fe400078e0a0a */
[----:B------:R-:W-:Y:S02]  /*aa40*/  VIADD R244, R3, 0x163 ;  /* 0x0000016303f47836 */ /* 0x000fe40000000000 */
[----:B------:R-:W-:Y:S02]  /*aa50*/  IMAD.MOV R13, RZ, RZ, -R13 ;  /* 0x000000ffff0d7224 */ /* 0x000fe400078e0a0d */
[----:B0-----:R-:W-:Y:S01]  /*aa60*/  IMAD R6, R2, R10, R8 ;  /* 0x0000000a02067224 */ /* 0x001fe200078e0208 */
[----:B------:R-:W-:Y:S01]  /*aa70*/  IABS R10, R244 ;  /* 0x000000f4000a7213 */ /* 0x000fe20000000000 */
[----:B------:R-:W-:Y:S02]  /*aa80*/  @!P2 IMAD.MOV R5, RZ, RZ, -R5 ;  /* 0x000000ffff05a224 */ /* 0x000fe400078e0a05 */
[----:B------:R-:W-:-:S02]  /*aa90*/  @!P6 IMAD.IADD R12, R12, 0x1, -R2 ;  /* 0x000000010c0ce824 */ /* 0x000fc400078e0a02 */
[----:B------:R-:W-:Y:S01]  /*aaa0*/  IMAD R9, R2, R13, R9 ;  /* 0x0000000d02097224 */ /* 0x000fe200078e0209 */
[----:B------:R0:W-:Y:S01]  /*aab0*/  STL [R1+0x1e0], R5 ;  /* 0x0001e00501007387 */ /* 0x0001e20000100800 */
[----:B------:R-:W-:Y:S01]  /*aac0*/  @!P4 IMAD.IADD R0, R0, 0x1, -R2 ;  /* 0x000000010000c824 */ /* 0x000fe200078e0a02 */
[C---:B------:R-:W-:Y:S01]  /*aad0*/  ISETP.GT.U32.AND P6, PT, R2.reuse, R12, PT ;  /* 0x0000000c0200720c */ /* 0x040fe20003fc4070 */
[C---:B------:R-:W-:Y:S01]  /*aae0*/  VIADD R239, R3.reuse, 0x161 ;  /* 0x0000016103ef7836 */ /* 0x040fe20000000000 */
[C---:B------:R-:W-:Y:S01]  /*aaf0*/  ISETP.GT.U32.AND P2, PT, R2.reuse, R9, PT ;  /* 0x000000090200720c */ /* 0x040fe20003f44070 */
[----:B------:R-:W-:Y:S01]  /*ab00*/  @!P3 IMAD.MOV R0, RZ, RZ, -R0 ;  /* 0x000000ffff00b224 */ /* 0x000fe200078e0a00 */
[----:B------:R-:W-:Y:S01]  /*ab10*/  ISETP.GT.U32.AND P4, PT, R2, R6, PT ;  /* 0x000000060200720c */ /* 0x000fe20003f84070 */
[----:B------:R-:W-:Y:S01]  /*ab20*/  VIADD R245, R3, 0x162 ;  /* 0x0000016203f57836 */ /* 0x000fe20000000000 */
[----:B------:R-:W-:Y:S01]  /*ab30*/  IABS R13, R239 ;  /* 0x000000ef000d7213 */ /* 0x000fe20000000000 */
[----:B------:R-:W-:Y:S01]  /*ab40*/  @!P5 IMAD.IADD R11, R11, 0x1, -R2 ;  /* 0x000000010b0bd824 */ /* 0x000fe200078e0a02 */
[----:B------:R1:W-:Y:S01]  /*ab50*/  STL [R1+0x1dc], R0 ;  /* 0x0001dc0001007387 */ /* 0x0003e20000100800 */
[----:B0-----:R-:W-:Y:S01]  /*ab60*/  IMAD.HI.U32 R5, R4, R10, RZ ;  /* 0x0000000a04057227 */ /* 0x001fe200078e00ff */
[----:B------:R-:W-:-:S02]  /*ab70*/  IABS R7, R245 ;  /* 0x000000f500077213 */ /* 0x000fc40000000000 */
[----:B------:R-:W-:Y:S01]  /*ab80*/  ISETP.GE.AND P5, PT, R246, RZ, PT ;  /* 0x000000fff600720c */ /* 0x000fe20003fa6270 */
[----:B------:R-:W-:Y:S02]  /*ab90*/  IMAD.MOV R5, RZ, RZ, -R5 ;  /* 0x000000ffff057224 */ /* 0x000fe400078e0a05 */
[----:B------:R-:W-:Y:S02]  /*aba0*/  @!P6 IMAD.IADD R12, R12, 0x1, -R2 ;  /* 0x000000010c0ce824 */ /* 0x000fe400078e0a02 */
[----:B------:R-:W-:Y:S02]  /*abb0*/  IMAD R10, R2, R5, R10 ;  /* 0x00000005020a7224 */ /* 0x000fe400078e020a */
[----:B-1----:R-:W-:-:S03]  /*abc0*/  IMAD.HI.U32 R0, R4, R13, RZ ;  /* 0x0000000d04007227 */ /* 0x002fc600078e00ff */
[----:B------:R-:W-:Y:S01]  /*abd0*/  ISETP.GT.U32.AND P6, PT, R2, R10, PT ;  /* 0x0000000a0200720c */ /* 0x000fe20003fc4070 */
[--C-:B------:R-:W-:Y:S02]  /*abe0*/  @!P2 IMAD.IADD R9, R9, 0x1, -R2.reuse ;  /* 0x000000010909a824 */ /* 0x100fe400078e0a02 */
[----:B------:R-:W-:Y:S01]  /*abf0*/  @!P4 IMAD.IADD R6, R6, 0x1, -R2 ;  /* 0x000000010606c824 */ /* 0x000fe200078e0a02 */
[----:B------:R-:W-:Y:S01]  /*ac00*/  ISETP.GE.AND P4, PT, R247, RZ, PT ;  /* 0x000000fff700720c */ /* 0x000fe20003f86270 */
[----:B------:R-:W-:Y:S01]  /*ac10*/  IMAD.MOV R0, RZ, RZ, -R0 ;  /* 0x000000ffff007224 */ /* 0x000fe200078e0a00 */
[----:B------:R-:W-:Y:S01]  /*ac20*/  ISETP.GT.U32.AND P2, PT, R2, R9, PT ;  /* 0x000000090200720c */ /* 0x000fe20003f44070 */
[----:B------:R-:W-:Y:S01]  /*ac30*/  IMAD.HI.U32 R8, R4, R7, RZ ;  /* 0x0000000704087227 */ /* 0x000fe200078e00ff */
[----:B------:R-:W-:-:S03]  /*ac40*/  ISETP.GT.U32.AND P3, PT, R2, R6, PT ;  /* 0x000000060200720c */ /* 0x000fc60003f64070 */
[----:B------:R-:W-:Y:S02]  /*ac50*/  IMAD R0, R2, R0, R13 ;  /* 0x0000000002007224 */ /* 0x000fe400078e020d */
[----:B------:R-:W-:Y:S02]  /*ac60*/  IMAD.MOV R8, RZ, RZ, -R8 ;  /* 0x000000ffff087224 */ /* 0x000fe400078e0a08 */
[--C-:B------:R-:W-:Y:S01]  /*ac70*/  @!P6 IMAD.IADD R10, R10, 0x1, -R2.reuse ;  /* 0x000000010a0ae824 */ /* 0x100fe200078e0a02 */
[C---:B------:R-:W-:Y:S01]  /*ac80*/  ISETP.GT.U32.AND P6, PT, R2.reuse, R0, PT ;  /* 0x000000000200720c */ /* 0x040fe20003fc4070 */
[----:B------:R-:W-:Y:S02]  /*ac90*/  VIADD R246, R3, 0x160 ;  /* 0x0000016003f67836 */ /* 0x000fe40000000000 */
[----:B------:R-:W-:Y:S02]  /*aca0*/  IMAD R7, R2, R8, R7 ;  /* 0x0000000802077224 */ /* 0x000fe400078e0207 */
[--C-:B------:R-:W-:Y:S01]  /*acb0*/  @!P2 IMAD.IADD R9, R9, 0x1, -R2.reuse ;  /* 0x000000010909a824 */ /* 0x100fe200078e0a02 */
[----:B------:R-:W-:Y:S01]  /*acc0*/  IABS R8, R246 ;  /* 0x000000f600087213 */ /* 0x000fe20000000000 */
[----:B------:R-:W-:Y:S01]  /*acd0*/  @!P3 IMAD.IADD R6, R6, 0x1, -R2 ;  /* 0x000000010606b824 */ /* 0x000fe200078e0a02 */
[----:B------:R-:W-:Y:S01]  /*ace0*/  ISETP.GT.U32.AND P2, PT, R2, R7, PT ;  /* 0x000000070200720c */ /* 0x000fe20003f44070 */
[C---:B------:R-:W-:Y:S01]  /*acf0*/  VIADD R247, R3.reuse, 0x15f ;  /* 0x0000015f03f77836 */ /* 0x040fe20000000000 */
[----:B------:R-:W-:Y:S01]  /*ad00*/  ISETP.GE.AND P3, PT, R244, RZ, PT ;  /* 0x000000fff400720c */ /* 0x000fe20003f66270 */
[----:B------:R-:W-:-:S02]  /*ad10*/  VIADD R244, R3, 0x15e ;  /* 0x0000015e03f47836 */ /* 0x000fc40000000000 */
[----:B------:R-:W-:Y:S01]  /*ad20*/  IMAD.HI.U32 R15, R4, R8, RZ ;  /* 0x00000008040f7227 */ /* 0x000fe200078e00ff */
[----:B------:R-:W-:Y:S02]  /*ad30*/  IABS R5, R247 ;  /* 0x000000f700057213 */ /* 0x000fe40000000000 */
[----:B------:R-:W-:Y:S01]  /*ad40*/  IABS R14, R244 ;  /* 0x000000f4000e7213 */ /* 0x000fe20000000000 */
[----:B------:R-:W-:Y:S02]  /*ad50*/  IMAD.MOV.U32 R16, RZ, RZ, R11 ;  /* 0x000000ffff107224 */ /* 0x000fe400078e000b */
[----:B------:R-:W-:Y:S02]  /*ad60*/  @!P6 IMAD.IADD R0, R0, 0x1, -R2 ;  /* 0x000000010000e824 */ /* 0x000fe400078e0a02 */
[----:B------:R-:W-:Y:S02]  /*ad70*/  IMAD.MOV R15, RZ, RZ, -R15 ;  /* 0x000000ffff0f7224 */ /* 0x000fe400078e0a0f */
[----:B------:R-:W-:Y:S01]  /*ad80*/  @!P1 IMAD.MOV R16, RZ, RZ, -R16 ;  /* 0x000000ffff109224 */ /* 0x000fe200078e0a10 */
[----:B------:R-:W-:Y:S01]  /*ad90*/  ISETP.GT.U32.AND P1, PT, R2, R10, PT ;  /* 0x0000000a0200720c */ /* 0x000fe20003f24070 */
[----:B------:R-:W-:Y:S01]  /*ada0*/  IMAD.HI.U32 R13, R4, R5, RZ ;  /* 0x00000005040d7227 */ /* 0x000fe200078e00ff */
[----:B------:R-:W-:-:S02]  /*adb0*/  ISETP.GT.U32.AND P6, PT, R2, R0, PT ;  /* 0x000000000200720c */ /* 0x000fc40003fc4070 */
[----:B------:R-:W-:Y:S01]  /*adc0*/  STL [R1+0x1d8], R16 ;  /* 0x0001d81001007387 */ /* 0x000fe20000100800 */
[----:B------:R-:W-:-:S04]  /*add0*/  IMAD.HI.U32 R11, R4, R14, RZ ;  /* 0x0000000e040b7227 */ /* 0x000fc800078e00ff */
[----:B------:R-:W-:Y:S02]  /*ade0*/  @!P0 IMAD.MOV R12, RZ, RZ, -R12 ;  /* 0x000000ffff0c8224 */ /* 0x000fe400078e0a0c */
[C---:B------:R-:W-:Y:S02]  /*adf0*/  IMAD R8, R2.reuse, R15, R8 ;  /* 0x0000000f02087224 */ /* 0x040fe400078e0208 */
[----:B------:R-:W-:Y:S01]  /*ae00*/  @!P5 IMAD.MOV R9, RZ, RZ, -R9 ;  /* 0x000000ffff09d224 */ /* 0x000fe200078e0a09 */
[----:B------:R-:W-:Y:S01]  /*ae10*/  STL [R1+0x1d4], R12 ;  /* 0x0001d40c01007387 */ /* 0x000fe20000100800 */
[----:B------:R-:W-:Y:S01]  /*ae20*/  @!P2 IMAD.IADD R7, R7, 0x1, -R2 ;  /* 0x000000010707a824 */ /* 0x000fe200078e0a02 */
[C---:B------:R-:W-:Y:S01]  /*ae30*/  ISETP.GT.U32.AND P5, PT, R2.reuse, R8, PT ;  /* 0x000000080200720c */ /* 0x040fe20003fa4070 */
[----:B------:R-:W-:Y:S01]  /*ae40*/  @!P4 IMAD.MOV R6, RZ, RZ, -R6 ;  /* 0x000000ffff06c224 */ /* 0x000fe200078e0a06 */
[----:B------:R-:W-:Y:S01]  /*ae50*/  STL [R1+0x1d0], R9 ;  /* 0x0001d00901007387 */ /* 0x000fe20000100800 */
[----:B------:R-:W-:Y:S01]  /*ae60*/  IMAD.MOV R13, RZ, RZ, -R13 ;  /* 0x000000ffff0d7224 */ /* 0x000fe200078e0a0d */
[C---:B------:R-:W-:Y:S01]  /*ae70*/  ISETP.GT.U32.AND P0, PT, R2.reuse, R7, PT ;  /* 0x000000070200720c */ /* 0x040fe20003f04070 */
[----:B------:R-:W-:Y:S01]  /*ae80*/  IMAD.MOV R11, RZ, RZ, -R11 ;  /* 0x000000ffff0b7224 */ /* 0x000fe200078e0a0b */
[----:B------:R0:W-:Y:S01]  /*ae90*/  STL [R1+0x1cc], R6 ;  /* 0x0001cc0601007387 */ /* 0x0001e20000100800 */
[----:B------:R-:W-:Y:S01]  /*aea0*/  IMAD R5, R2, R13, R5 ;  /* 0x0000000d02057224 */ /* 0x000fe200078e0205 */
[----:B------:R-:W-:Y:S01]  /*aeb0*/  ISETP.GE.AND P2, PT, R245, RZ, PT ;  /* 0x000000fff500720c */ /* 0x000fe20003f46270 */
[--C-:B------:R-:W-:Y:S01]  /*aec0*/  @!P1 IMAD.IADD R10, R10, 0x1, -R2.reuse ;  /* 0x000000010a0a9824 */ /* 0x100fe200078e0a02 */
[----:B------:R-:W-:Y:S01]  /*aed0*/  ISETP.GE.AND P4, PT, R239, RZ, PT ;  /* 0x000000ffef00720c */ /* 0x000fe20003f86270 */
[----:B------:R-:W-:Y:S01]  /*aee0*/  @!P6 IMAD.IADD R0, R0, 0x1, -R2 ;  /* 0x000000010000e824 */ /* 0x000fe200078e0a02 */
[----:B------:R-:W-:Y:S01]  /*aef0*/  ISETP.GT.U32.AND P1, PT, R2, R5, PT ;  /* 0x000000050200720c */ /* 0x000fe20003f24070 */
[----:B------:R-:W-:-:S02]  /*af00*/  VIADD R245, R3, 0x15d ;  /* 0x0000015d03f57836 */ /* 0x000fc40000000000 */
[----:B------:R-:W-:Y:S01]  /*af10*/  @!P5 IMAD.IADD R8, R8, 0x1, -R2 ;  /* 0x000000010808d824 */ /* 0x000fe200078e0a02 */
[----:B------:R-:W-:Y:S01]  /*af20*/  ISETP.GE.AND P5, PT, R247, RZ, PT ;  /* 0x000000fff700720c */ /* 0x000fe20003fa6270 */
[----:B0-----:R-:W-:Y:S01]  /*af30*/  IMAD R6, R2, R11, R14 ;  /* 0x0000000b02067224 */ /* 0x001fe200078e020e */
[----:B------:R-:W-:Y:S01]  /*af40*/  IABS R13, R245 ;  /* 0x000000f5000d7213 */ /* 0x000fe20000000000 */
[----:B------:R-:W-:Y:S01]  /*af50*/  @!P0 IMAD.IADD R7, R7, 0x1, -R2 ;  /* 0x0000000107078824 */ /* 0x000fe200078e0a02 */
[----:B------:R-:W-:Y:S01]  /*af60*/  ISETP.GE.AND P0, PT, R246, RZ, PT ;  /* 0x000000fff600720c */ /* 0x000fe20003f06270 */
[----:B------:R-:W-:Y:S01]  /*af70*/  @!P3 IMAD.MOV R10, RZ, RZ, -R10 ;  /* 0x000000ffff0ab224 */ /* 0x000fe200078e0a0a */
[C---:B------:R-:W-:Y:S01]  /*af80*/  ISETP.GT.U32.AND P6, PT, R2.reuse, R6, PT ;  /* 0x000000060200720c */ /* 0x040fe20003fc4070 */
[----:B------:R-:W-:Y:S01]  /*af90*/  VIADD R246, R3, 0x15c ;  /* 0x0000015c03f67836 */ /* 0x000fe20000000000 */
[----:B------:R-:W-:Y:S01]  /*afa0*/  ISETP.GT.U32.AND P3, PT, R2, R8, PT ;  /* 0x000000080200720c */ /* 0x000fe20003f64070 */
[----:B------:R-:W-:Y:S01]  /*afb0*/  @!P1 IMAD.IADD R5, R5, 0x1, -R2 ;  /* 0x0000000105059824 */ /* 0x000fe200078e0a02 */
[----:B------:R0:W-:Y:S01]  /*afc0*/  STL [R1+0x1c8], R10 ;  /* 0x0001c80a01007387 */ /* 0x0001e20000100800 */
[----:B------:R-:W-:Y:S01]  /*afd0*/  IMAD.MOV.U32 R12, RZ, RZ, R7 ;  /* 0x000000ffff0c7224 */ /* 0x000fe200078e0007 */
[----:B------:R-:W-:Y:S01]  /*afe0*/  ISETP.GE.AND P1, PT, R244, RZ, PT ;  /* 0x000000fff400720c */ /* 0x000fe20003f26270 */
[----:B------:R-:W-:-:S04]  /*aff0*/  IMAD.HI.U32 R9, R4, R13, RZ ;  /* 0x0000000d04097227 */ /* 0x000fc800078e00ff */
[----:B------:R-:W-:Y:S01]  /*b000*/  @!P2 IMAD.MOV R12, RZ, RZ, -R12 ;  /* 0x000000ffff0ca224 */ /* 0x000fe200078e0a0c */
[----:B------:R-:W-:Y:S01]  /*b010*/  ISETP.GT.U32.AND P2, PT, R2, R5, PT ;  /* 0x000000050200720c */ /* 0x000fe20003f44070 */
[----:B------:R-:W-:Y:S01]  /*b020*/  @!P6 IMAD.IADD R6, R6, 0x1, -R2 ;  /* 0x000000010606e824 */ /* 0x000fe200078e0a02 */
[----:B0-----:R-:W-:Y:S01]  /*b030*/  IABS R10, R246 ;  /* 0x000000f6000a7213 */ /* 0x001fe20000000000 */
[----:B------:R-:W-:Y:S01]  /*b040*/  IMAD.MOV R9, RZ, RZ, -R9 ;  /* 0x000000ffff097224 */ /* 0x000fe200078e0a09 */
[----:B------:R0:W-:Y:S01]  /*b050*/  STL [R1+0x1c4], R12 ;  /* 0x0001c40c01007387 */ /* 0x0001e20000100800 */
[----:B------:R-:W-:Y:S01]  /*b060*/  VIADD R247, R3, 0x15b ;  /* 0x0000015b03f77836 */ /* 0x000fe20000000000 */
[----:B------:R-:W-:Y:S01]  /*b070*/  ISETP.GT.U32.AND P6, PT, R2, R6, PT ;  /* 0x000000060200720c */ /* 0x000fe20003fc4070 */
[----:B------:R-:W-:-:S03]  /*b080*/  IMAD.HI.U32 R7, R4, R10, RZ ;  /* 0x0000000a04077227 */ /* 0x000fc600078e00ff */
[----:B------:R-:W-:Y:S01]  /*b090*/  IABS R11, R247 ;  /* 0x000000f7000b7213 */ /* 0x000fe20000000000 */
[----:B------:R-:W-:Y:S02]  /*b0a0*/  IMAD R9, R2, R9, R13 ;  /* 0x0000000902097224 */ /* 0x000fe400078e020d */
[----:B------:R-:W-:Y:S02]  /*b0b0*/  IMAD.MOV R7, RZ, RZ, -R7 ;  /* 0x000000ffff077224 */ /* 0x000fe400078e0a07 */
[----:B------:R-:W-:Y:S01]  /*b0c0*/  @!P3 IMAD.IADD R8, R8, 0x1, -R2 ;  /* 0x000000010808b824 */ /* 0x000fe200078e0a02 */
[C---:B------:R-:W-:Y:S01]  /*b0d0*/  ISETP.GT.U32.AND P3, PT, R2.reuse, R9, PT ;  /* 0x000000090200720c */ /* 0x040fe20003f64070 */
[----:B------:R-:W-:Y:S02]  /*b0e0*/  IMAD R7, R2, R7, R10 ;  /* 0x0000000702077224 */ /* 0x000fe400078e020a */
[----:B0-----:R-:W-:Y:S02]  /*b0f0*/  IMAD.MOV.U32 R12, RZ, RZ, R8 ;  /* 0x000000ffff0c7224 */ /* 0x001fe400078e0008 */
[----:B------:R-:W-:Y:S01]  /*b100*/  @!P4 IMAD.MOV R0, RZ, RZ, -R0 ;  /* 0x000000ffff00c224 */ /* 0x000fe200078e0a00 */
[----:B------:R-:W-:Y:S01]  /*b110*/  ISETP.GE.AND P4, PT, R245, RZ, PT ;  /* 0x000000fff500720c */ /* 0x000fe20003f86270 */
[--C-:B------:R-:W-:Y:S01]  /*b120*/  @!P2 IMAD.IADD R5, R5, 0x1, -R2.reuse ;  /* 0x000000010505a824 */ /* 0x100fe200078e0a02 */
[----:B------:R-:W-:Y:S01]  /*b130*/  ISETP.GE.AND P2, PT, R247, RZ, PT ;  /* 0x000000fff700720c */ /* 0x000fe20003f46270 */
[----:B------:R-:W-:Y:S01]  /*b140*/  @!P6 IMAD.IADD R6, R6, 0x1, -R2 ;  /* 0x000000010606e824 */ /* 0x000fe200078e0a02 */
[----:B------:R-:W-:Y:S01]  /*b150*/  ISETP.GT.U32.AND P6, PT, R2, R7, PT ;  /* 0x000000070200720c */ /* 0x000fe20003fc4070 */
[----:B------:R-:W-:Y:S01]  /*b160*/  @!P0 IMAD.MOV R12, RZ, RZ, -R12 ;  /* 0x000000ffff0c8224 */ /* 0x000fe200078e0a0c */
[----:B------:R0:W-:Y:S01]  /*b170*/  STL [R1+0x1c0], R0 ;  /* 0x0001c00001007387 */ /* 0x0001e20000100800 */
[----:B------:R-:W-:Y:S01]  /*b180*/  VIADD R247, R3, 0x15a ;  /* 0x0000015a03f77836 */ /* 0x000fe20000000000 */
[----:B------:R-:W-:Y:S01]  /*b190*/  ISETP.GE.AND P0, PT, R246, RZ, PT ;  /* 0x000000fff600720c */ /* 0x000fe20003f06270 */
[----:B------:R-:W-:Y:S01]  /*b1a0*/  @!P3 IMAD.IADD R9, R9, 0x1, -R2 ;  /* 0x000000010909b824 */ /* 0x000fe200078e0a02 */
[----:B------:R1:W-:Y:S01]  /*b1b0*/  STL [R1+0x1bc], R12 ;  /* 0x0001bc0c01007387 */ /* 0x0003e20000100800 */
[----:B------:R-:W-:Y:S01]  /*b1c0*/  VIADD R244, R3, 0x159 ;  /* 0x0000015903f47836 */ /* 0x000fe20000000000 */
[----:B------:R-:W-:Y:S01]  /*b1d0*/  ISETP.GE.AND P3, PT, R247, RZ, PT ;  /* 0x000000fff700720c */ /* 0x000fe20003f66270 */
[----:B------:R-:W-:-:S02]  /*b1e0*/  IMAD.MOV.U32 R14, RZ, RZ, R5 ;  /* 0x000000ffff0e7224 */ /* 0x000fc400078e0005 */
[----:B------:R-:W-:Y:S02]  /*b1f0*/  VIADD R245, R3, 0x158 ;  /* 0x0000015803f57836 */ /* 0x000fe40000000000 */
[----:B0-----:R-:W-:Y:S01]  /*b200*/  IMAD.HI.U32 R0, R4, R11, RZ ;  /* 0x0000000b04007227 */ /* 0x001fe200078e00ff */
[----:B-1----:R-:W-:-:S03]  /*b210*/  IABS R12, R247 ;  /* 0x000000f7000c7213 */ /* 0x002fc60000000000 */
[----:B------:R-:W-:Y:S01]  /*b220*/  IMAD.MOV R0, RZ, RZ, -R0 ;  /* 0x000000ffff007224 */ /* 0x000fe200078e0a00 */
[----:B------:R-:W-:Y:S01]  /*b230*/  IABS R8, R245 ;  /* 0x000000f500087213 */ /* 0x000fe20000000000 */
[----:B------:R-:W-:Y:S02]  /*b240*/  @!P6 IMAD.IADD R7, R7, 0x1, -R2 ;  /* 0x000000010707e824 */ /* 0x000fe400078e0a02 */
[C---:B------:R-:W-:Y:S01]  /*b250*/  IMAD R10, R2.reuse, R0, R11 ;  /* 0x00000000020a7224 */ /* 0x040fe200078e020b */
[----:B------:R-:W-:Y:S01]  /*b260*/  IABS R0, R244 ;  /* 0x000000f400007213 */ /* 0x000fe20000000000 */
[----:B------:R-:W-:Y:S01]  /*b270*/  IMAD.MOV.U32 R11, RZ, RZ, R12 ;  /* 0x000000ffff0b7224 */ /* 0x000fe200078e000c */
[C---:B------:R-:W-:Y:S01]  /*b280*/  ISETP.GT.U32.AND P6, PT, R2.reuse, R7, PT ;  /* 0x000000070200720c */ /* 0x040fe20003fc4070 */
[----:B------:R-:W-:Y:S01]  /*b290*/  @!P5 IMAD.MOV R14, RZ, RZ, -R14 ;  /* 0x000000ffff0ed224 */ /* 0x000fe200078e0a0e */
[----:B------:R-:W-:Y:S01]  /*b2a0*/  ISETP.GT.U32.AND P5, PT, R2, R9, PT ;  /* 0x000000090200720c */ /* 0x000fe20003fa4070 */
[----:B------:R-:W-:-:S03]  /*b2b0*/  IMAD.HI.U32 R13, R4, R11, RZ ;  /* 0x0000000b040d7227 */ /* 0x000fc600078e00ff */
[----:B------:R0:W-:Y:S01]  /*b2c0*/  STL [R1+0x1b8], R14 ;  /* 0x0001b80e01007387 */ /* 0x0001e20000100800 */
[----:B------:R-:W-:-:S04]  /*b2d0*/  IMAD.HI.U32 R5, R4, R0, RZ ;  /* 0x0000000004057227 */ /* 0x000fc800078e00ff */
[----:B------:R-:W-:Y:S02]  /*b2e0*/  IMAD.MOV R13, RZ, RZ, -R13 ;  /* 0x000000ffff0d7224 */ /* 0x000fe400078e0a0d */
[----:B------:R-:W-:Y:S02]  /*b2f0*/  IMAD.MOV R5, RZ, RZ, -R5 ;  /* 0x000000ffff057224 */ /* 0x000fe400078e0a05 */
[C---:B------:R-:W-:Y:S02]  /*b300*/  IMAD R11, R2.reuse, R13, R11 ;  /* 0x0000000d020b7224 */ /* 0x040fe400078e020b */
[----:B0-----:R-:W-:Y:S02]  /*b310*/  IMAD.MOV.U32 R14, RZ, RZ, R6 ;  /* 0x000000ffff0e7224 */ /* 0x001fe400078e0006 */
[C---:B------:R-:W-:Y:S02]  /*b320*/  IMAD R0, R2.reuse, R5, R0 ;  /* 0x0000000502007224 */ /* 0x040fe400078e0200 */
[----:B------:R-:W-:Y:S01]  /*b330*/  @!P1 IMAD.MOV R14, RZ, RZ, -R14 ;  /* 0x000000ffff0e9224 */ /* 0x000fe200078e0a0e */
[C---:B------:R-:W-:Y:S01]  /*b340*/  ISETP.GT.U32.AND P1, PT, R2.reuse, R10, PT ;  /* 0x0000000a0200720c */ /* 0x040fe20003f24070 */
[--C-:B------:R-:W-:Y:S01]  /*b350*/  @!P5 IMAD.IADD R9, R9, 0x1, -R2.reuse ;  /* 0x000000010909d824 */ /* 0x100fe200078e0a02 */
[C---:B------:R-:W-:Y:S01]  /*b360*/  ISETP.GT.U32.AND P5, PT, R2.reuse, R11, PT ;  /* 0x0000000b0200720c */ /* 0x040fe20003fa4070 */
[----:B------:R-:W-:Y:S01]  /*b370*/  VIADD R239, R3, 0x157 ;  /* 0x0000015703ef7836 */ /* 0x000fe20000000000 */
[----:B------:R-:W-:Y:S01]  /*b380*/  STL [R1+0x1b4], R14 ;  /* 0x0001b40e01007387 */ /* 0x000fe20000100800 */
[----:B------:R-:W-:Y:S01]  /*b390*/  @!P6 IMAD.IADD R7, R7, 0x1, -R2 ;  /* 0x000000010707e824 */ /* 0x000fe200078e0a02 */
[----:B------:R-:W-:Y:S01]  /*b3a0*/  ISETP.GT.U32.AND P6, PT, R2, R0, PT ;  /* 0x000000000200720c */ /* 0x000fe20003fc4070 */
[----:B------:R-:W-:Y:S01]  /*b3b0*/  VIADD R246, R3, 0x156 ;  /* 0x0000015603f67836 */ /* 0x000fe20000000000 */
[----:B------:R-:W-:Y:S01]  /*b3c0*/  IABS R12, R239 ;  /* 0x000000ef000c7213 */ /* 0x000fe20000000000 */
[----:B------:R-:W-:-:S03]  /*b3d0*/  IMAD.HI.U32 R13, R4, R8, RZ ;  /* 0x00000008040d7227 */ /* 0x000fc600078e00ff */
[----:B------:R-:W-:Y:S01]  /*b3e0*/  IABS R5, R246 ;  /* 0x000000f600057213 */ /* 0x000fe20000000000 */
[----:B------:R-:W-:Y:S01]  /*b3f0*/  @!P1 IMAD.IADD R10, R10, 0x1, -R2 ;  /* 0x000000010a0a9824 */ /* 0x000fe200078e0a02 */
[----:B------:R-:W-:Y:S01]  /*b400*/  ISETP.GE.AND P1, PT, R244, RZ, PT ;  /* 0x000000fff400720c */ /* 0x000fe20003f26270 */
[----:B------:R-:W-:Y:S02]  /*b410*/  IMAD.MOV.U32 R6, RZ, RZ, R12 ;  /* 0x000000ffff067224 */ /* 0x000fe400078e000c */
[----:B------:R-:W-:Y:S01]  /*b420*/  @!P5 IMAD.IADD R11, R11, 0x1, -R2 ;  /* 0x000000010b0bd824 */ /* 0x000fe200078e0a02 */
[----:B------:R-:W-:Y:S01]  /*b430*/  ISETP.GT.U32.AND P5, PT, R2, R10, PT ;  /* 0x0000000a0200720c */ /* 0x000fe20003fa4070 */
[----:B------:R-:W-:Y:S02]  /*b440*/  IMAD.MOV R13, RZ, RZ, -R13 ;  /* 0x000000ffff0d7224 */ /* 0x000fe400078e0a0d */
[----:B------:R-:W-:-:S04]  /*b450*/  IMAD.HI.U32 R12, R4, R6, RZ ;  /* 0x00000006040c7227 */ /* 0x000fc800078e00ff */
[----:B------:R-:W-:Y:S01]  /*b460*/  @!P6 IMAD.IADD R0, R0, 0x1, -R2 ;  /* 0x000000010000e824 */ /* 0x000fe200078e0a02 */
[C---:B------:R-:W-:Y:S01]  /*b470*/  ISETP.GT.U32.AND P6, PT, R2.reuse, R11, PT ;  /* 0x0000000b0200720c */ /* 0x040fe20003fc4070 */
[----:B------:R-:W-:Y:S02]  /*b480*/  IMAD R8, R2, R13, R8 ;  /* 0x0000000d02087224 */ /* 0x000fe400078e0208 */
[----:B------:R-:W-:Y:S02]  /*b490*/  IMAD.MOV R12, RZ, RZ, -R12 ;  /* 0x000000ffff0c7224 */ /* 0x000fe400078e0a0c */
[----:B------:R-:W-:-:S04]  /*b4a0*/  IMAD.HI.U32 R13, R4, R5, RZ ;  /* 0x00000005040d7227 */ /* 0x000fc800078e00ff */
[----:B------:R-:W-:Y:S01]  /*b4b0*/  @!P4 IMAD.MOV R9, RZ, RZ, -R9 ;  /* 0x000000ffff09c224 */ /* 0x000fe200078e0a09 */
[C---:B------:R-:W-:Y:S01]  /*b4c0*/  ISETP.GT.U32.AND P4, PT, R2.reuse, R0, PT ;  /* 0x000000000200720c */ /* 0x040fe20003f84070 */
[----:B------:R-:W-:Y:S01]  /*b4d0*/  @!P0 IMAD.MOV R7, RZ, RZ, -R7 ;  /* 0x000000ffff078224 */ /* 0x000fe200078e0a07 */
[C---:B------:R-:W-:Y:S01]  /*b4e0*/  ISETP.GT.U32.AND P0, PT, R2.reuse, R8, PT ;  /* 0x000000080200720c */ /* 0x040fe20003f04070 */
[----:B------:R-:W-:Y:S01]  /*b4f0*/  IMAD R6, R2, R12, R6 ;  /* 0x0000000c02067224 */ /* 0x000fe200078e0206 */
[----:B------:R-:W-:Y:S01]  /*b500*/  STL [R1+0x1b0], R9 ;  /* 0x0001b00901007387 */ /* 0x000fe20000100800 */
[----:B------:R-:W-:Y:S02]  /*b510*/  IMAD.MOV R13, RZ, RZ, -R13 ;  /* 0x000000ffff0d7224 */ /* 0x000fe400078e0a0d */
[----:B------:R-:W-:Y:S01]  /*b520*/  @!P5 IMAD.IADD R10, R10, 0x1, -R2 ;  /* 0x000000010a0ad824 */ /* 0x000fe200078e0a02 */
[----:B------:R0:W-:Y:S01]  /*b530*/  STL [R1+0x1ac], R7 ;  /* 0x0001ac0701007387 */ /* 0x0001e20000100800 */
[----:B------:R-:W-:Y:S01]  /*b540*/  ISETP.GT.U32.AND P5, PT, R2, R6, PT ;  /* 0x000000060200720c */ /* 0x000fe20003fa4070 */
[----:B------:R-:W-:-:S02]  /*b550*/  VIADD R247, R3, 0x155 ;  /* 0x0000015503f77836 */ /* 0x000fc40000000000 */
[--C-:B------:R-:W-:Y:S02]  /*b560*/  @!P6 IMAD.IADD R11, R11, 0x1, -R2.reuse ;  /* 0x000000010b0be824 */ /* 0x100fe400078e0a02 */
[----:B------:R-:W-:Y:S01]  /*b570*/  VIADD R244, R3, 0x154 ;  /* 0x0000015403f47836 */ /* 0x000fe20000000000 */
[----:B------:R-:W-:Y:S01]  /*b580*/  IABS R12, R247 ;  /* 0x000000f7000c7213 */ /* 0x000fe20000000000 */
[----:B------:R-:W-:Y:S01]  /*b590*/  @!P0 IMAD.IADD R8, R8, 0x1, -R2 ;  /* 0x0000000108088824 */ /* 0x000fe200078e0a02 */
[----:B------:R-:W-:Y:S01]  /*b5a0*/  ISETP.GE.AND P0, PT, R239, RZ, PT ;  /* 0x000000ffef00720c */ /* 0x000fe20003f06270 */
[----:B0-----:R-:W-:Y:S01]  /*b5b0*/  IMAD R7, R2, R13, R5 ;  /* 0x0000000d02077224 */ /* 0x001fe200078e0205 */
[----:B------:R-:W-:Y:S01]  /*b5c0*/  IABS R9, R244 ;  /* 0x000000f400097213 */ /* 0x000fe20000000000 */
[----:B------:R-:W-:-:S03]  /*b5d0*/  IMAD.HI.U32 R5, R4, R12, RZ ;  /* 0x0000000c04057227 */ /* 0x000fc600078e00ff */
[----:B------:R-:W-:Y:S01]  /*b5e0*/  ISETP.GT.U32.AND P6, PT, R2, R7, PT ;  /* 0x000000070200720c */ /* 0x000fe20003fc4070 */
[--C-:B------:R-:W-:Y:S01]  /*b5f0*/  @!P5 IMAD.IADD R6, R6, 0x1, -R2.reuse ;  /* 0x000000010606d824 */ /* 0x100fe200078e0a02 */
[----:B------:R-:W-:Y:S01]  /*b600*/  ISETP.GT.U32.AND P5, PT, R2, R8, PT ;  /* 0x000000080200720c */ /* 0x000fe20003fa4070 */
[----:B------:R-:W-:Y:S02]  /*b610*/  IMAD.MOV R5, RZ, RZ, -R5 ;  /* 0x000000ffff057224 */ /* 0x000fe400078e0a05 */
[----:B------:R-:W-:Y:S01]  /*b620*/  @!P4 IMAD.IADD R0, R0, 0x1, -R2 ;  /* 0x000000010000c824 */ /* 0x000fe200078e0a02 */
[----:B------:R-:W-:Y:S01]  /*b630*/  ISETP.GE.AND P4, PT, R245, RZ, PT ;  /* 0x000000fff500720c */ /* 0x000fe20003f86270 */
[----:B------:R-:W-:-:S04]  /*b640*/  IMAD.HI.U32 R13, R4, R9, RZ ;  /* 0x00000009040d7227 */ /* 0x000fc800078e00ff */
[C---:B------:R-:W-:Y:S02]  /*b650*/  IMAD R5, R2.reuse, R5, R12 ;  /* 0x0000000502057224 */ /* 0x040fe400078e020c */
[----:B------:R-:W-:Y:S01]  /*b660*/  @!P6 IMAD.IADD R7, R7, 0x1, -R2 ;  /* 0x000000010707e824 */ /* 0x000fe200078e0a02 */
[C---:B------:R-:W-:Y:S01]  /*b670*/  ISETP.GT.U32.AND P6, PT, R2.reuse, R6, PT ;  /* 0x000000060200720c */ /* 0x040fe20003fc4070 */
[----:B------:R-:W-:Y:S02]  /*b680*/  @!P2 IMAD.MOV R10, RZ, RZ, -R10 ;  /* 0x000000ffff0aa224 */ /* 0x000fe400078e0a0a */
[----:B------:R-:W-:Y:S01]  /*b690*/  @!P3 IMAD.MOV R11, RZ, RZ, -R11 ;  /* 0x000000ffff0bb224 */ /* 0x000fe200078e0a0b */
[C---:B------:R-:W-:Y:S01]  /*b6a0*/  ISETP.GT.U32.AND P2, PT, R2.reuse, R7, PT ;  /* 0x000000070200720c */ /* 0x040fe20003f44070 */
[----:B------:R-:W-:Y:S01]  /*b6b0*/  @!P1 IMAD.MOV R0, RZ, RZ, -R0 ;  /* 0x000000ffff009224 */ /* 0x000fe200078e0a00 */
[----:B------:R-:W-:Y:S01]  /*b6c0*/  STL [R1+0x1a8], R10 ;  /* 0x0001a80a01007387 */ /* 0x000fe20000100800 */
[C---:B------:R-:W-:Y:S01]  /*b6d0*/  VIADD R245, R3.reuse, 0x153 ;  /* 0x0000015303f57836 */ /* 0x040fe20000000000 */
[----:B------:R-:W-:Y:S01]  /*b6e0*/  ISETP.GT.U32.AND P1, PT, R2, R5, PT ;  /* 0x000000050200720c */ /* 0x000fe20003f24070 */
[----:B------:R-:W-:Y:S01]  /*b6f0*/  IMAD.MOV R13, RZ, RZ, -R13 ;  /* 0x000000ffff0d7224 */ /* 0x000fe200078e0a0d */
[----:B------:R0:W-:Y:S01]  /*b700*/  STL [R1+0x1a4], R11 ;  /* 0x0001a40b01007387 */ /* 0x0001e20000100800 */
[----:B------:R-:W-:Y:S01]  /*b710*/  ISETP.GE.AND P3, PT, R246, RZ, PT ;  /* 0x000000fff600720c */ /* 0x000fe20003f66270 */
[----:B------:R-:W-:Y:S01]  /*b720*/  VIADD R246, R3, 0x152 ;  /* 0x0000015203f67836 */ /* 0x000fe20000000000 */
[----:B------:R-:W-:Y:S01]  /*b730*/  IABS R12, R245 ;  /* 0x000000f5000c7213 */ /* 0x000fe20000000000 */
[----:B------:R1:W-:Y:S01]  /*b740*/  STL [R1+0x1a0], R0 ;  /* 0x0001a00001007387 */ /* 0x0003e20000100800 */
[----:B------:R-:W-:-:S02]  /*b750*/  @!P6 IMAD.IADD R6, R6, 0x1, -R2 ;  /* 0x000000010606e824 */ /* 0x000fc400078e0a02 */
[--C-:B------:R-:W-:Y:S01]  /*b760*/  @!P5 IMAD.IADD R8, R8, 0x1, -R2.reuse ;  /* 0x000000010808d824 */ /* 0x100fe200078e0a02 */
[----:B------:R-:W-:Y:S01]  /*b770*/  ISETP.GE.AND P5, PT, R247, RZ, PT ;  /* 0x000000fff700720c */ /* 0x000fe20003fa6270 */
[----:B------:R-:W-:Y:S01]  /*b780*/  VIADD R247, R3, 0x151 ;  /* 0x0000015103f77836 */ /* 0x000fe20000000000 */
[----:B0-----:R-:W-:Y:S01]  /*b790*/  IABS R11, R246 ;  /* 0x000000f6000b7213 */ /* 0x001fe20000000000 */
[----:B------:R-:W-:Y:S01]  /*b7a0*/  @!P1 IMAD.IADD R5, R5, 0x1, -R2 ;  /* 0x0000000105059824 */ /* 0x000fe200078e0a02 */
[----:B------:R-:W-:Y:S01]  /*b7b0*/  ISETP.GE.AND P1, PT, R245, RZ, PT ;  /* 0x000000fff500720c */ /* 0x000fe20003f26270 */
[----:B------:R-:W-:Y:S01]  /*b7c0*/  @!P4 IMAD.MOV R8, RZ, RZ, -R8 ;  /* 0x000000ffff08c224 */ /* 0x000fe200078e0a08 */
[----:B------:R-:W-:Y:S01]  /*b7d0*/  IABS R10, R247 ;  /* 0x000000f7000a7213 */ /* 0x000fe20000000000 */
[C---:B-1----:R-:W-:Y:S01]  /*b7e0*/  IMAD R0, R2.reuse, R13, R9 ;  /* 0x0000000d02007224 */ /* 0x042fe200078e0209 */
[----:B------:R-:W-:Y:S01]  /*b7f0*/  ISETP.GT.U32.AND P4, PT, R2, R5, PT ;  /* 0x000000050200720c */ /* 0x000fe20003f84070 */
[----:B------:R-:W-:Y:S01]  /*b800*/  IMAD.HI.U32 R9, R4, R12, RZ ;  /* 0x0000000c04097227 */ /* 0x000fe200078e00ff */
[----:B------:R-:W-:Y:S02]  /*b810*/  STL [R1+0x19c], R8 ;  /* 0x00019c0801007387 */ /* 0x000fe40000100800 */
[----:B------:R-:W-:Y:S01]  /*b820*/  ISETP.GT.U32.AND P6, PT, R2, R0, PT ;  /* 0x000000000200720c */ /* 0x000fe20003fc4070 */
[----:B------:R-:W-:-:S02]  /*b830*/  IMAD.MOV R9, RZ, RZ, -R9 ;  /* 0x000000ffff097224 */ /* 0x000fc400078e0a09 */
[----:B------:R-:W-:Y:S02]  /*b840*/  @!P0 IMAD.MOV R6, RZ, RZ, -R6 ;  /* 0x000000ffff068224 */ /* 0x000fe400078e0a06 */
[----:B------:R-:W-:Y:S01]  /*b850*/  @!P2 IMAD.IADD R7, R7, 0x1, -R2 ;  /* 0x000000010707a824 */ /* 0x000fe200078e0a02 */
[----:B------:R-:W-:Y:S01]  /*b860*/  ISETP.GE.AND P2, PT, R244, RZ, PT ;  /* 0x000000fff400720c */ /* 0x000fe20003f46270 */
[----:B------:R-:W-:Y:S01]  /*b870*/  IMAD R9, R2, R9, R12 ;  /* 0x0000000902097224 */ /* 0x000fe200078e020c */
[----:B------:R0:W-:Y:S01]  /*b880*/  STL [R1+0x198], R6 ;  /* 0x0001980601007387 */ /* 0x0001e20000100800 */
[----:B------:R-:W-:-:S04]  /*b890*/  IMAD.HI.U32 R14, R4, R11, RZ ;  /* 0x0000000b040e7227 */ /* 0x000fc800078e00ff */
[----:B------:R-:W-:Y:S01]  /*b8a0*/  @!P6 IMAD.IADD R0, R0, 0x1, -R2 ;  /* 0x000000010000e824 */ /* 0x000fe200078e0a02 */
[----:B------:R-:W-:Y:S01]  /*b8b0*/  ISETP.GT.U32.AND P6, PT, R2, R9, PT ;  /* 0x000000090200720c */ /* 0x000fe20003fc4070 */
[----:B------:R-:W-:-:S03]  /*b8c0*/  IMAD.HI.U32 R12, R4, R10, RZ ;  /* 0x0000000a040c7227 */ /* 0x000fc600078e00ff */
[----:B------:R-:W-:Y:S01]  /*b8d0*/  ISETP.GT.U32.AND P0, PT, R2, R0, PT ;  /* 0x000000000200720c */ /* 0x000fe20003f04070 */
[----:B0-----:R-:W-:Y:S02]  /*b8e0*/  IMAD.MOV.U32 R6, RZ, RZ, R7 ;  /* 0x000000ffff067224 */ /* 0x001fe400078e0007 */
[----:B------:R-:W-:Y:S02]  /*b8f0*/  IMAD.MOV R14, RZ, RZ, -R14 ;  /* 0x000000ffff0e7224 */ /* 0x000fe400078e0a0e */
[----:B------:R-:W-:Y:S02]  /*b900*/  VIADD R244, R3, 0x150 ;  /* 0x0000015003f47836 */ /* 0x000fe40000000000 */
[----:B------:R-:W-:Y:S01]  /*b910*/  @!P3 IMAD.MOV R6, RZ, RZ, -R6 ;  /* 0x000000ffff06b224 */ /* 0x000fe200078e0a06 */
[----:B------:R-:W-:Y:S01]  /*b920*/  ISETP.GE.AND P3, PT, R246, RZ, PT ;  /* 0x000000fff600720c */ /* 0x000fe20003f66270 */
[----:B------:R-:W-:Y:S01]  /*b930*/  IMAD.MOV R12, RZ, RZ, -R12 ;  /* 0x000000ffff0c7224 */ /* 0x000fe200078e0a0c */
[----:B------:R-:W-:Y:S01]  /*b940*/  IABS R13, R244 ;  /* 0x000000f4000d7213 */ /* 0x000fe20000000000 */
[----:B------:R-:W-:Y:S01]  /*b950*/  IMAD R7, R2, R14, R11 ;  /* 0x0000000e02077224 */ /* 0x000fe200078e020b */
[----:B------:R0:W-:Y:S01]  /*b960*/  STL [R1+0x190], R6 ;  /* 0x0001900601007387 */ /* 0x0001e20000100800 */
[----:B------:R-:W-:-:S02]  /*b970*/  @!P4 IMAD.IADD R5, R5, 0x1, -R2 ;  /* 0x000000010505c824 */ /* 0x000fc400078e0a02 */
[----:B------:R-:W-:Y:S01]  /*b980*/  IMAD.MOV.U32 R8, RZ, RZ, R13 ;  /* 0x000000ffff087224 */ /* 0x000fe200078e000d */
[----:B------:R-:W-:Y:S01]  /*b990*/  ISETP.GT.U32.AND P4, PT, R2, R7, PT ;  /* 0x000000070200720c */ /* 0x000fe20003f84070 */
[----:B------:R-:W-:Y:S02]  /*b9a0*/  @!P6 IMAD.IADD R9, R9, 0x1, -R2 ;  /* 0x000000010909e824 */ /* 0x000fe400078e0a02 */
[----:B------:R-:W-:Y:S02]  /*b9b0*/  IMAD.MOV.U32 R15, RZ, RZ, R5 ;  /* 0x000000ffff0f7224 */ /* 0x000fe400078e0005 */
[----:B------:R-:W-:-:S04]  /*b9c0*/  IMAD.HI.U32 R11, R4, R8, RZ ;  /* 0x00000008040b7227 */ /* 0x000fc800078e00ff */
[C---:B0-----:R-:W-:Y:S02]  /*b9d0*/  IMAD R6, R2.reuse, R12, R10 ;  /* 0x0000000c02067224 */ /* 0x041fe400078e020a */
[C---:B------:R-:W-:Y:S02]  /*b9e0*/  VIADD R239, R3.reuse, 0x14f ;  /* 0x0000014f03ef7836 */ /* 0x040fe40000000000 */
[----:B------:R-:W-:Y:S01]  /*b9f0*/  @!P5 IMAD.MOV R15, RZ, RZ, -R15 ;  /* 0x000000ffff0fd224 */ /* 0x000fe200078e0a0f */
[----:B------:R-:W-:Y:S01]  /*ba00*/  ISETP.GT.U32.AND P6, PT, R2, R6, PT ;  /* 0x000000060200720c */ /* 0x000fe20003fc4070 */
[----:B------:R-:W-:Y:S01]  /*ba10*/  IMAD.MOV R11, RZ, RZ, -R11 ;  /* 0x000000ffff0b7224 */ /* 0x000fe200078e0a0b */
[----:B------:R-:W-:Y:S01]  /*ba20*/  IABS R13, R239 ;  /* 0x000000ef000d7213 */ /* 0x000fe20000000000 */
[--C-:B------:R-:W-:Y:S01]  /*ba30*/  @!P0 IMAD.IADD R0, R0, 0x1, -R2.reuse ;  /* 0x0000000100008824 */ /* 0x100fe200078e0a02 */
[----:B------:R0:W-:Y:S01]  /*ba40*/  STL [R1+0x188], R15 ;  /* 0x0001880f01007387 */ /* 0x0001e20000100800 */
[----:B------:R-:W-:Y:S01]  /*ba50*/  VIADD R245, R3, 0x14e ;  /* 0x0000014e03f57836 */ /* 0x000fe20000000000 */
[----:B------:R-:W-:Y:S01]  /*ba60*/  ISETP.GE.AND P0, PT, R247, RZ, PT ;  /* 0x000000fff700720c */ /* 0x000fe20003f06270 */
[----:B------:R-:W-:Y:S01]  /*ba70*/  @!P4 IMAD.IADD R7, R7, 0x1, -R2 ;  /* 0x000000010707c824 */ /* 0x000fe200078e0a02 */
[C---:B------:R-:W-:Y:S01]  /*ba80*/  ISETP.GT.U32.AND P4, PT, R2.reuse, R9, PT ;  /* 0x000000090200720c */ /* 0x040fe20003f84070 */
[----:B------:R-:W-:Y:S01]  /*ba90*/  IMAD R8, R2, R11, R8 ;  /* 0x0000000b02087224 */ /* 0x000fe200078e0208 */
[----:B------:R-:W-:Y:S01]  /*baa0*/  IABS R10, R245 ;  /* 0x000000f5000a7213 */ /* 0x000fe20000000000 */
[----:B------:R-:W-:-:S04]  /*bab0*/  IMAD.HI.U32 R14, R4, R13, RZ ;  /* 0x0000000d040e7227 */ /* 0x000fc800078e00ff */
[----:B0-----:R-:W-:Y:S02]  /*bac0*/  IMAD.MOV.U32 R15, RZ, RZ, R0 ;  /* 0x000000ffff0f7224 */ /* 0x001fe400078e0000 */
[----:B------:R-:W-:Y:S01]  /*bad0*/  @!P6 IMAD.IADD R6, R6, 0x1, -R2 ;  /* 0x000000010606e824 */ /* 0x000fe200078e0a02 */
[C---:B------:R-:W-:Y:S01]  /*bae0*/  ISETP.GT.U32.AND P6, PT, R2.reuse, R7, PT ;  /* 0x000000070200720c */ /* 0x040fe20003fc4070 */
[----:B------:R-:W-:Y:S01]  /*baf0*/  @!P2 IMAD.MOV R15, RZ, RZ, -R15 ;  /* 0x000000ffff0fa224 */ /* 0x000fe200078e0a0f */
[----:B------:R-:W-:Y:S01]  /*bb00*/  ISETP.GT.U32.AND P2, PT, R2, R8, PT ;  /* 0x000000080200720c */ /* 0x000fe20003f44070 */
[----:B------:R-:W-:Y:S01]  /*bb10*/  IMAD.HI.U32 R5, R4, R10, RZ ;  /* 0x0000000a04057227 */ /* 0x000fe200078e00ff */
[----:B------:R-:W-:Y:S02]  /*bb20*/  ISETP.GT.U32.AND P5, PT, R2, R6, PT ;  /* 0x000000060200720c */ /* 0x000fe40003fa4070 */
[----:B------:R-:W-:Y:S01]  /*bb30*/  STL [R1+0x184], R15 ;  /* 0x0001840f01007387 */ /* 0x000fe20000100800 */
[----:B------:R-:W-:-:S02]  /*bb40*/  IMAD.MOV R14, RZ, RZ, -R14 ;  /* 0x000000ffff0e7224 */ /* 0x000fc400078e0a0e */
[----:B------:R-:W-:Y:S02]  /*bb50*/  IMAD.MOV R0, RZ, RZ, -R5 ;  /* 0x000000ffff007224 */ /* 0x000fe400078e0a05 */
[----:B------:R-:W-:Y:S02]  /*bb60*/  IMAD R5, R2, R14, R13 ;  /* 0x0000000e02057224 */ /* 0x000fe400078e020d */
[--C-:B------:R-:W-:Y:S02]  /*bb70*/  @!P6 IMAD.IADD R7, R7, 0x1, -R2.reuse ;  /* 0x000000010707e824 */ /* 0x100fe400078e0a02 */
[--C-:B------:R-:W-:Y:S01]  /*bb80*/  @!P2 IMAD.IADD R8, R8, 0x1, -R2.reuse ;  /* 0x000000010808a824 */ /* 0x100fe200078e0a02 */
[C---:B------:R-:W-:Y:S01]  /*bb90*/  ISETP.GT.U32.AND P6, PT, R2.reuse, R5, PT ;  /* 0x000000050200720c */ /* 0x040fe20003fc4070 */
[----:B------:R-:W-:Y:S02]  /*bba0*/  VIADD R247, R3, 0x14c ;  /* 0x0000014c03f77836 */ /* 0x000fe40000000000 */
[----:B------:R-:W-:Y:S01]  /*bbb0*/  @!P4 IMAD.IADD R9, R9, 0x1, -R2 ;  /* 0x000000010909c824 */ /* 0x000fe200078e0a02 */
[C---:B------:R-:W-:Y:S01]  /*bbc0*/  ISETP.GT.U32.AND P2, PT, R2.reuse, R8, PT ;  /* 0x000000080200720c */ /* 0x040fe20003f44070 */
[----:B------:R-:W-:Y:S01]  /*bbd0*/  IMAD R0, R2, R0, R10 ;  /* 0x0000000002007224 */ /* 0x000fe200078e020a */
[----:B------:R-:W-:Y:S01]  /*bbe0*/  ISETP.GE.AND P4, PT, R244, RZ, PT ;  /* 0x000000fff400720c */ /* 0x000fe20003f86270 */
[----:B------:R-:W-:Y:S01]  /*bbf0*/  @!P1 IMAD.MOV R9, RZ, RZ, -R9 ;  /* 0x000000ffff099224 */ /* 0x000fe200078e0a09 */
[----:B------:R-:W-:Y:S01]  /*bc00*/  IABS R11, R247 ;  /* 0x000000f7000b7213 */ /* 0x000fe20000000000 */
[----:B------:R-:W-:Y:S01]  /*bc10*/  VIADD R244, R3, 0x14b ;  /* 0x0000014b03f47836 */ /* 0x000fe20000000000 */
[----:B------:R-:W-:Y:S01]  /*bc20*/  ISETP.GE.AND P1, PT, R239, RZ, PT ;  /* 0x000000ffef00720c */ /* 0x000fe20003f26270 */
[----:B------:R-:W-:Y:S01]  /*bc30*/  IMAD.MOV.U32 R14, RZ, RZ, R7 ;  /* 0x000000ffff0e7224 */ /* 0x000fe200078e0007 */
[----:B------:R0:W-:Y:S01]  /*bc40*/  STL [R1+0x134], R9 ;  /* 0x0001340901007387 */ /* 0x0001e20000100800 */
[----:B------:R-:W-:Y:S01]  /*bc50*/  @!P6 IMAD.IADD R5, R5, 0x1, -R2 ;  /* 0x000000010505e824 */ /* 0x000fe200078e0a02 */
[----:B------:R-:W-:Y:S01]  /*bc60*/  ISETP.GE.AND P6, PT, R245, RZ, PT ;  /* 0x000000fff500720c */ /* 0x000fe20003fc6270 */
[----:B------:R-:W-:-:S04]  /*bc70*/  IMAD.HI.U32 R10, R4, R11, RZ ;  /* 0x0000000b040a7227 */ /* 0x000fc800078e00ff */
[----:B------:R-:W-:Y:S02]  /*bc80*/  VIADD R246, R3, 0x14d ;  /* 0x0000014d03f67836 */ /* 0x000fe40000000000 */
[----:B------:R-:W-:Y:S01]  /*bc90*/  @!P3 IMAD.MOV R14, RZ, RZ, -R14 ;  /* 0x000000ffff0eb224 */ /* 0x000fe200078e0a0e */
[----:B0-----:R-:W-:Y:S01]  /*bca0*/  IABS R9, R244 ;  /* 0x000000f400097213 */ /* 0x001fe20000000000 */
[----:B------:R-:W-:Y:S01]  /*bcb0*/  IMAD.MOV R10, RZ, RZ, -R10 ;  /* 0x000000ffff0a7224 */ /* 0x000fe200078e0a0a */
[----:B------:R-:W-:Y:S01]  /*bcc0*/  ISETP.GT.U32.AND P3, PT, R2, R5, PT ;  /* 0x000000050200720c */ /* 0x000fe20003f64070 */
[--C-:B------:R-:W-:Y:S01]  /*bcd0*/  @!P5 IMAD.IADD R6, R6, 0x1, -R2.reuse ;  /* 0x000000010606d824 */ /* 0x100fe200078e0a02 */
[----:B------:R-:W-:Y:S01]  /*bce0*/  IABS R12, R246 ;  /* 0x000000f6000c7213 */ /* 0x000fe20000000000 */
[----:B------:R-:W-:Y:S01]  /*bcf0*/  IMAD.HI.U32 R7, R4, R9, RZ ;  /* 0x0000000904077227 */ /* 0x000fe200078e00ff */
[----:B------:R-:W-:Y:S01]  /*bd00*/  ISETP.GT.U32.AND P5, PT, R2, R0, PT ;  /* 0x000000000200720c */ /* 0x000fe20003fa4070 */
[----:B------:R-:W-:Y:S02]  /*bd10*/  STL [R1+0x130], R14 ;  /* 0x0001300e01007387 */ /* 0x000fe40000100800 */
[----:B------:R-:W-:-:S02]  /*bd20*/  @!P2 IMAD.IADD R8, R8, 0x1, -R2 ;  /* 0x000000010808a824 */ /* 0x000fc400078e0a02 */
[----:B------:R-:W-:Y:S02]  /*bd30*/  IMAD R11, R2, R10, R11 ;  /* 0x0000000a020b7224 */ /* 0x000fe400078e020b */
[----:B------:R-:W-:Y:S02]  /*bd40*/  IMAD.MOV R7, RZ, RZ, -R7 ;  /* 0x000000ffff077224 */ /* 0x000fe400078e0a07 */
[----:B------:R-:W-:Y:S02]  /*bd50*/  IMAD.MOV.U32 R10, RZ, RZ, R8 ;  /* 0x000000ffff0a7224 */ /* 0x000fe400078e0008 */
[----:B------:R-:W-:-:S04]  /*bd60*/  IMAD.HI.U32 R13, R4, R12, RZ ;  /* 0x0000000c040d7227 */ /* 0x000fc800078e00ff */
[C---:B------:R-:W-:Y:S02]  /*bd70*/  IMAD R9, R2.reuse, R7, R9 ;  /* 0x0000000702097224 */ /* 0x040fe400078e0209 */
[----:B------:R-:W-:Y:S01]  /*bd80*/  @!P4 IMAD.MOV R10, RZ, RZ, -R10 ;  /* 0x000000ffff0ac224 */ /* 0x000fe200078e0a0a */
[C---:B------:R-:W-:Y:S01]  /*bd90*/  ISETP.GT.U32.AND P4, PT, R2.reuse, R11, PT ;  /* 0x0000000b0200720c */ /* 0x040fe20003f84070 */
[----:B------:R-:W-:Y:S02]  /*bda0*/  IMAD.MOV R13, RZ, RZ, -R13 ;  /* 0x000000ffff0d7224 */ /* 0x000fe400078e0a0d */
[----:B------:R-:W-:Y:S01]  /*bdb0*/  @!P3 IMAD.IADD R5, R5, 0x1, -R2 ;  /* 0x000000010505b824 */ /* 0x000fe200078e0a02 */
[C---:B------:R-:W-:Y:S01]  /*bdc0*/  ISETP.GT.U32.AND P3, PT, R2.reuse, R9, PT ;  /* 0x000000090200720c */ /* 0x040fe20003f64070 */
[----:B------:R-:W-:Y:S02]  /*bdd0*/  IMAD R12, R2, R13, R12 ;  /* 0x0000000d020c7224 */ /* 0x000fe400078e020c */
[----:B------:R-:W-:-:S02]  /*bde0*/  @!P5 IMAD.IADD R0, R0, 0x1, -R2 ;  /* 0x000000010000d824 */ /* 0x000fc400078e0a02 */
[----:B------:R-:W-:Y:S01]  /*bdf0*/  @!P0 IMAD.MOV R6, RZ, RZ, -R6 ;  /* 0x000000ffff068224 */ /* 0x000fe200078e0a06 */
[C---:B------:R-:W-:Y:S01]  /*be00*/  ISETP.GT.U32.AND P2, PT, R2.reuse, R12, PT ;  /* 0x0000000c0200720c */ /* 0x040fe20003f44070 */
[----:B------:R-:W-:Y:S01]  /*be10*/  VIADD R245, R3, 0x14a ;  /* 0x0000014a03f57836 */ /* 0x000fe20000000000 */
[----:B------:R-:W-:Y:S01]  /*be20*/  ISETP.GT.U32.AND P5, PT, R2, R0, PT ;  /* 0x000000000200720c */ /* 0x000fe20003fa4070 */
[--C-:B------:R-:W-:Y:S01]  /*be30*/  @!P4 IMAD.IADD R11, R11, 0x1, -R2.reuse ;  /* 0x000000010b0bc824 */ /* 0x100fe200078e0a02 */
[----:B------:R0:W-:Y:S01]  /*be40*/  STL [R1+0x12c], R6 ;  /* 0x00012c0601007387 */ /* 0x0001e20000100800 */
[----:B------:R-:W-:Y:S01]  /*be50*/  @!P1 IMAD.MOV R5, RZ, RZ, -R5 ;  /* 0x000000ffff059224 */ /* 0x000fe200078e0a05 */
[----:B------:R-:W-:Y:S01]  /*be60*/  ISETP.GE.AND P0, PT, R246, RZ, PT ;  /* 0x000000fff600720c */ /* 0x000fe20003f06270 */
[----:B------:R-:W-:Y:S01]  /*be70*/  @!P3 IMAD.IADD R9, R9, 0x1, -R2 ;  /* 0x000000010909b824 */ /* 0x000fe200078e0a02 */
[----:B------:R-:W-:Y:S01]  /*be80*/  ISETP.GT.U32.AND P3, PT, R2, R11, PT ;  /* 0x0000000b0200720c */ /* 0x000fe20003f64070 */
[----:B------:R1:W-:Y:S01]  /*be90*/  STL [R1+0x128], R10 ;  /* 0x0001280a01007387 */ /* 0x0003e20000100800 */
[----:B------:R-:W-:-:S02]  /*bea0*/  VIADD R246, R3, 0x149 ;  /* 0x0000014903f67836 */ /* 0x000fc40000000000 */
[----:B------:R-:W-:Y:S01]  /*beb0*/  ISETP.GT.U32.AND P1, PT, R2, R9, PT ;  /* 0x000000090200720c */ /* 0x000fe20003f24070 */
[--C-:B------:R-:W-:Y:S01]  /*bec0*/  @!P2 IMAD.IADD R12, R12, 0x1, -R2.reuse ;  /* 0x000000010c0ca824 */ /* 0x100fe200078e0a02 */
[----:B0-----:R-:W-:Y:S01]  /*bed0*/  IABS R6, R245 ;  /* 0x000000f500067213 */ /* 0x001fe20000000000 */
[----:B------:R-:W-:Y:S01]  /*bee0*/  @!P5 IMAD.IADD R0, R0, 0x1, -R2 ;  /* 0x000000010000d824 */ /* 0x000fe200078e0a02 */
[----:B------:R0:W-:Y:S01]  /*bef0*/  STL [R1+0x124], R5 ;  /* 0x0001240501007387 */ /* 0x0001e20000100800 */
[----:B------:R-:W-:Y:S01]  /*bf00*/  ISETP.GE.AND P5, PT, R247, RZ, PT ;  /* 0x000000fff700720c */ /* 0x000fe20003fa6270 */
[----:B------:R-:W-:Y:S01]  /*bf10*/  VIADD R247, R3, 0x148 ;  /* 0x0000014803f77836 */ /* 0x000fe20000000000 */
[----:B------:R-:W-:Y:S01]  /*bf20*/  ISETP.GT.U32.AND P4, PT, R2, R12, PT ;  /* 0x0000000c0200720c */ /* 0x000fe20003f84070 */
[----:B------:R-:W-:Y:S01]  /*bf30*/  IMAD.HI.U32 R8, R4, R6, RZ ;  /* 0x0000000604087227 */ /* 0x000fe200078e00ff */
[----:B------:R-:W-:Y:S02]  /*bf40*/  IABS R7, R246 ;  /* 0x000000f600077213 */ /* 0x000fe40000000000 */
[----:B-1----:R-:W-:Y:S01]  /*bf50*/  IABS R10, R247 ;  /* 0x000000f7000a7213 */ /* 0x002fe20000000000 */
[----:B------:R-:W-:Y:S01]  /*bf60*/  IMAD.MOV R8, RZ, RZ, -R8 ;  /* 0x000000ffff087224 */ /* 0x000fe200078e0a08 */
[----:B------:R-:W-:Y:S01]  /*bf70*/  ISETP.GE.AND P2, PT, R244, RZ, PT ;  /* 0x000000fff400720c */ /* 0x000fe20003f46270 */
[----:B0-----:R-:W-:-:S02]  /*bf80*/  IMAD.MOV.U32 R5, RZ, RZ, R0 ;  /* 0x000000ffff057224 */ /* 0x001fc400078e0000 */
[C---:B------:R-:W-:Y:S02]  /*bf90*/  IMAD R6, R2.reuse, R8, R6 ;  /* 0x0000000802067224 */ /* 0x040fe400078e0206 */
[----:B------:R-:W-:Y:S01]  /*bfa0*/  @!P6 IMAD.MOV R5, RZ, RZ, -R5 ;  /* 0x000000ffff05e224 */ /* 0x000fe200078e0a05 */
[----:B------:R-:W-:Y:S01]  /*bfb0*/  ISETP.GE.AND P6, PT, R245, RZ, PT ;  /* 0x000000fff500720c */ /* 0x000fe20003fc6270 */
[----:B------:R-:W-:Y:S01]  /*bfc0*/  @!P3 IMAD.IADD R11, R11, 0x1, -R2 ;  /* 0x000000010b0bb824 */ /* 0x000fe200078e0a02 */
[----:B------:R-:W-:Y:S01]  /*bfd0*/  ISETP.GT.U32.AND P3, PT, R2, R6, PT ;  /* 0x000000060200720c */ /* 0x000fe20003f64070 */
[----:B------:R-:W-:Y:S01]  /*bfe0*/  IMAD.MOV.U32 R0, RZ, RZ, R10 ;  /* 0x000000ffff007224 */ /* 0x000fe200078e000a */
[----:B------:R0:W-:Y:S01]  /*bff0*/  STL [R1+0x120], R5 ;  /* 0x0001200501007387 */ /* 0x0001e20000100800 */
[----:B------:R-:W-:Y:S01]  /*c000*/  @!P4 IMAD.IADD R12, R12, 0x1, -R2 ;  /* 0x000000010c0cc824 */ /* 0x000fe200078e0a02 */
[----:B------:R-:W-:Y:S01]  /*c010*/  ISETP.GE.AND P4, PT, R246, RZ, PT ;  /* 0x000000fff600720c */ /* 0x000fe20003f86270 */
[----:B------:R-:W-:-:S04]  /*c020*/  IMAD.HI.U32 R10, R4, R0, RZ ;  /* 0x00000000040a7227 */ /* 0x000fc800078e00ff */
[----:B------:R-:W-:Y:S02]  /*c030*/  IMAD.MOV.U32 R15, RZ, RZ, R12 ;  /* 0x000000ffff0f7224 */ /* 0x000fe400078e000c */
[----:B------:R-:W-:Y:S02]  /*c040*/  IMAD.MOV R10, RZ, RZ, -R10 ;  /* 0x000000ffff0a7224 */ /* 0x000fe400078e0a0a */
[----:B0-----:R-:W-:-:S04]  /*c050*/  IMAD.HI.U32 R5, R4, R7, RZ ;  /* 0x0000000704057227 */ /* 0x001fc800078e00ff */
[----:B------:R-:W-:Y:S02]  /*c060*/  IMAD.MOV R5, RZ, RZ, -R5 ;  /* 0x000000ffff057224 */ /* 0x000fe400078e0a05 */
[--C-:B------:R-:W-:Y:S02]  /*c070*/  @!P3 IMAD.IADD R6, R6, 0x1, -R2.reuse ;  /* 0x000000010606b824 */ /* 0x100fe400078e0a02 */
[C---:B------:R-:W-:Y:S02]  /*c080*/  IMAD R5, R2.reuse, R5, R7 ;  /* 0x0000000502057224 */ /* 0x040fe400078e0207 */
[----:B------:R-:W-:Y:S01]  /*c090*/  VIADD R239, R3, 0x146 ;  /* 0x0000014603ef7836 */ /* 0x000fe20000000000 */
[C---:B------:R-:W-:Y:S01]  /*c0a0*/  ISETP.GT.U32.AND P3, PT, R2.reuse, R6, PT ;  /* 0x000000060200720c */ /* 0x040fe20003f64070 */
[----:B------:R-:W-:Y:S01]  /*c0b0*/  @!P0 IMAD.MOV R15, RZ, RZ, -R15 ;  /* 0x000000ffff0f8224 */ /* 0x000fe200078e0a0f */
[C---:B------:R-:W-:Y:S01]  /*c0c0*/  ISETP.GT.U32.AND P0, PT, R2.reuse, R5, PT ;  /* 0x000000050200720c */ /* 0x040fe20003f04070 */
[----:B------:R-:W-:Y:S01]  /*c0d0*/  @!P1 IMAD.IADD R9, R9, 0x1, -R2 ;  /* 0x0000000109099824 */ /* 0x000fe200078e0a02 */
[----:B------:R-:W-:Y:S01]  /*c0e0*/  ISETP.GE.AND P1, PT, R247, RZ, PT ;  /* 0x000000fff700720c */ /* 0x000fe20003f26270 */
[C---:B------:R-:W-:Y:S01]  /*c0f0*/  VIADD R247, R3.reuse, 0x144 ;  /* 0x0000014403f77836 */ /* 0x040fe20000000000 */
[----:B------:R0:W-:Y:S01]  /*c100*/  STL [R1+0x11c], R15 ;  /* 0x00011c0f01007387 */ /* 0x0001e20000100800 */
[C---:B------:R-:W-:Y:S01]  /*c110*/  IMAD R0, R2.reuse, R10, R0 ;  /* 0x0000000a02007224 */ /* 0x040fe200078e0200 */
[----:B------:R-:W-:Y:S01]  /*c120*/  IABS R10, R239 ;  /* 0x000000ef000a7213 */ /* 0x000fe20000000000 */
[----:B------:R-:W-:Y:S01]  /*c130*/  @!P5 IMAD.MOV R11, RZ, RZ, -R11 ;  /* 0x000000ffff0bd224 */ /* 0x000fe200078e0a0b */
[----:B------:R-:W-:Y:S01]  /*c140*/  IABS R8, R247 ;  /* 0x000000f700087213 */ /* 0x000fe20000000000 */
[----:B------:R-:W-:Y:S01]  /*c150*/  VIADD R245, R3, 0x147 ;  /* 0x0000014703f57836 */ /* 0x000fe20000000000 */
[----:B------:R-:W-:Y:S01]  /*c160*/  ISETP.GT.U32.AND P5, PT, R2, R0, PT ;  /* 0x000000000200720c */ /* 0x000fe20003fa4070 */
[----:B------:R-:W-:Y:S01]  /*c170*/  IMAD.HI.U32 R12, R4, R10, RZ ;  /* 0x0000000a040c7227 */ /* 0x000fe200078e00ff */
[----:B------:R1:W-:Y:S02]  /*c180*/  STL [R1+0x118], R11 ;  /* 0x0001180b01007387 */ /* 0x0003e40000100800 */
[----:B------:R-:W-:Y:S01]  /*c190*/  IABS R13, R245 ;  /* 0x000000f5000d7213 */ /* 0x000fe20000000000 */
[----:B------:R-:W-:-:S02]  /*c1a0*/  @!P3 IMAD.IADD R6, R6, 0x1, -R2 ;  /* 0x000000010606b824 */ /* 0x000fc400078e0a02 */
[----:B------:R-:W-:Y:S02]  /*c1b0*/  @!P0 IMAD.IADD R5, R5, 0x1, -R2 ;  /* 0x0000000105058824 */ /* 0x000fe400078e0a02 */
[----:B------:R-:W-:Y:S02]  /*c1c0*/  VIADD R246, R3, 0x145 ;  /* 0x0000014503f67836 */ /* 0x000fe40000000000 */
[----:B0-----:R-:W-:Y:S01]  /*c1d0*/  IMAD.MOV.U32 R15, RZ, RZ, R6 ;  /* 0x000000ffff0f7224 */ /* 0x001fe200078e0006 */
[----:B------:R-:W-:Y:S01]  /*c1e0*/  ISETP.GT.U32.AND P0, PT, R2, R5, PT ;  /* 0x000000050200720c */ /* 0x000fe20003f04070 */
[----:B-1----:R-:W-:Y:S01]  /*c1f0*/  IMAD.MOV.U32 R11, RZ, RZ, R8 ;  /* 0x000000ffff0b7224 */ /* 0x002fe200078e0008 */
[----:B------:R-:W-:Y:S01]  /*c200*/  IABS R7, R246 ;  /* 0x000000f600077213 */ /* 0x000fe20000000000 */
[----:B------:R-:W-:Y:S02]  /*c210*/  IMAD.MOV R8, RZ, RZ, -R12 ;  /* 0x000000ffff087224 */ /* 0x000fe400078e0a0c */
[----:B------:R-:W-:-:S04]  /*c220*/  IMAD.HI.U32 R14, R4, R13, RZ ;  /* 0x0000000d040e7227 */ /* 0x000fc800078e00ff */
[C---:B------:R-:W-:Y:S02]  /*c230*/  IMAD R8, R2.reuse, R8, R10 ;  /* 0x0000000802087224 */ /* 0x040fe400078e020a */
[----:B------:R-:W-:Y:S01]  /*c240*/  @!P2 IMAD.MOV R9, RZ, RZ, -R9 ;  /* 0x000000ffff09a224 */ /* 0x000fe200078e0a09 */
[----:B------:R-:W-:Y:S01]  /*c250*/  ISETP.GE.AND P2, PT, R245, RZ, PT ;  /* 0x000000fff500720c */ /* 0x000fe20003f46270 */
[----:B------:R-:W-:Y:S01]  /*c260*/  @!P6 IMAD.MOV R15, RZ, RZ, -R15 ;  /* 0x000000ffff0fe224 */ /* 0x000fe200078e0a0f */
[----:B------:R-:W-:Y:S01]  /*c270*/  ISETP.GT.U32.AND P6, PT, R2, R8, PT ;  /* 0x000000080200720c */ /* 0x000fe20003fc4070 */
[----:B------:R-:W-:Y:S01]  /*c280*/  IMAD.MOV R14, RZ, RZ, -R14 ;  /* 0x000000ffff0e7224 */ /* 0x000fe200078e0a0e */
[----:B------:R0:W-:Y:S01]  /*c290*/  STL [R1+0x114], R9 ;  /* 0x0001140901007387 */ /* 0x0001e20000100800 */
[----:B------:R-:W-:Y:S02]  /*c2a0*/  @!P5 IMAD.IADD R0, R0, 0x1, -R2 ;  /* 0x000000010000d824 */ /* 0x000fe400078e0a02 */
[----:B------:R-:W-:Y:S01]  /*c2b0*/  IMAD.HI.U32 R12, R4, R7, RZ ;  /* 0x00000007040c7227 */ /* 0x000fe200078e00ff */
[----:B------:R-:W-:Y:S02]  /*c2c0*/  STL [R1+0x110], R15 ;  /* 0x0001100f01007387 */ /* 0x000fe40000100800 */
[----:B------:R-:W-:Y:S01]  /*c2d0*/  ISETP.GT.U32.AND P5, PT, R2, R0, PT ;  /* 0x000000000200720c */ /* 0x000fe20003fa4070 */
[----:B------:R-:W-:-:S02]  /*c2e0*/  IMAD.MOV R12, RZ, RZ, -R12 ;  /* 0x000000ffff0c7224 */ /* 0x000fc400078e0a0c */
[----:B------:R-:W-:-:S04]  /*c2f0*/  IMAD.HI.U32 R10, R4, R11, RZ ;  /* 0x0000000b040a7227 */ /* 0x000fc800078e00ff */
[C---:B0-----:R-:W-:Y:S02]  /*c300*/  IMAD R9, R2.reuse, R14, R13 ;  /* 0x0000000e02097224 */ /* 0x041fe400078e020d */
[----:B------:R-:W-:Y:S02]  /*c310*/  @!P0 IMAD.IADD R5, R5, 0x1, -R2 ;  /* 0x0000000105058824 */ /* 0x000fe400078e0a02 */
[C---:B------:R-:W-:Y:S01]  /*c320*/  IMAD R7, R2.reuse, R12, R7 ;  /* 0x0000000c02077224 */ /* 0x040fe200078e0207 */
[C---:B------:R-:W-:Y:S01]  /*c330*/  ISETP.GT.U32.AND P3, PT, R2.reuse, R9, PT ;  /* 0x000000090200720c */ /* 0x040fe20003f64070 */
[----:B------:R-:W-:Y:S02]  /*c340*/  IMAD.MOV R10, RZ, RZ, -R10 ;  /* 0x000000ffff0a7224 */ /* 0x000fe400078e0a0a */
[----:B------:R-:W-:Y:S01]  /*c350*/  VIADD R244, R3, 0x143 ;  /* 0x0000014303f47836 */ /* 0x000fe20000000000 */
[----:B------:R-:W-:Y:S01]  /*c360*/  ISETP.GT.U32.AND P0, PT, R2, R7, PT ;  /* 0x000000070200720c */ /* 0x000fe20003f04070 */
[----:B------:R-:W-:-:S02]  /*c370*/  IMAD.MOV.U32 R12, RZ, RZ, R5 ;  /* 0x000000ffff0c7224 */ /* 0x000fc400078e0005 */
[----:B------:R-:W-:Y:S01]  /*c380*/  @!P6 IMAD.IADD R8, R8, 0x1, -R2 ;  /* 0x000000010808e824 */ /* 0x000fe200078e0a02 */
[----:B------:R-:W-:Y:S01]  /*c390*/  ISETP.GE.AND P6, PT, R239, RZ, PT ;  /* 0x000000ffef00720c */ /* 0x000fe20003fc6270 */
[----:B------:R-:W-:Y:S02]  /*c3a0*/  VIADD R245, R3, 0x142 ;  /* 0x0000014203f57836 */ /* 0x000fe40000000000 */
[C---:B------:R-:W-:Y:S01]  /*c3b0*/  IMAD R6, R2.reuse, R10, R11 ;  /* 0x0000000a02067224 */ /* 0x040fe200078e020b */
[----:B------:R-:W-:Y:S01]  /*c3c0*/  IABS R11, R244 ;  /* 0x000000f4000b7213 */ /* 0x000fe20000000000 */
[----:B------:R-:W-:Y:S01]  /*c3d0*/  @!P4 IMAD.MOV R12, RZ, RZ, -R12 ;  /* 0x000000ffff0cc224 */ /* 0x000fe200078e0a0c */
[----:B------:R-:W-:Y:S01]  /*c3e0*/  ISETP.GT.U32.AND P4, PT, R2, R8, PT ;  /* 0x000000080200720c */ /* 0x000fe20003f84070 */
[--C-:B------:R-:W-:Y:S01]  /*c3f0*/  @!P5 IMAD.IADD R0, R0, 0x1, -R2.reuse ;  /* 0x000000010000d824 */ /* 0x100fe200078e0a02 */
[----:B------:R-:W-:Y:S01]  /*c400*/  IABS R10, R245 ;  /* 0x000000f5000a7213 */ /* 0x000fe20000000000 */
[----:B------:R-:W-:Y:S01]  /*c410*/  @!P3 IMAD.IADD R9, R9, 0x1, -R2 ;  /* 0x000000010909b824 */ /* 0x000fe200078e0a02 */
[----:B------:R-:W-:Y:S01]  /*c420*/  ISETP.GT.U32.AND P5, PT, R2, R6, PT ;  /* 0x000000060200720c */ /* 0x000fe20003fa4070 */
[----:B------:R-:W-:Y:S01]  /*c430*/  IMAD.HI.U32 R5, R4, R11, RZ ;  /* 0x0000000b04057227 */ /* 0x000fe200078e00ff */
[----:B------:R0:W-:Y:S02]  /*c440*/  STL [R1+0x10c], R12 ;  /* 0x00010c0c01007387 */ /* 0x0001e40000100800 */
[----:B------:R-:W-:Y:S01]  /*c450*/  ISETP.GT.U32.AND P3, PT, R2, R9, PT ;  /* 0x000000090200720c */ /* 0x000fe20003f64070 */
[----:B------:R-:W-:-:S02]  /*c460*/  IMAD.MOV R5, RZ, RZ, -R5 ;  /* 0x000000ffff057224 */ /* 0x000fc400078e0a05 */
[----:B------:R-:W-:Y:S02]  /*c470*/  IMAD.MOV.U32 R13, RZ, RZ, R0 ;  /* 0x000000ffff0d7224 */ /* 0x000fe400078e0000 */
[----:B------:R-:W-:Y:S02]  /*c480*/  IMAD R5, R2, R5, R11 ;  /* 0x0000000502057224 */ /* 0x000fe400078e020b */
[----:B------:R-:W-:Y:S02]  /*c490*/  @!P4 IMAD.IADD R8, R8, 0x1, -R2 ;  /* 0x000000010808c824 */ /* 0x000fe400078e0a02 */
[----:B0-----:R-:W-:Y:S01]  /*c4a0*/  IMAD.HI.U32 R12, R4, R10, RZ ;  /* 0x0000000a040c7227 */ /* 0x001fe200078e00ff */
[----:B------:R-:W-:-:S03]  /*c4b0*/  ISETP.GT.U32.AND P4, PT, R2, R5, PT ;  /* 0x000000050200720c */ /* 0x000fc60003f84070 */
[----:B------:R-:W-:Y:S02]  /*c4c0*/  IMAD.MOV R12, RZ, RZ, -R12 ;  /* 0x000000ffff0c7224 */ /* 0x000fe400078e0a0c */
[----:B------:R-:W-:Y:S02]  /*c4d0*/  @!P5 IMAD.IADD R6, R6, 0x1, -R2 ;  /* 0x000000010606d824 */ /* 0x000fe400078e0a02 */
[C---:B------:R-:W-:Y:S02]  /*c4e0*/  IMAD R0, R2.reuse, R12, R10 ;  /* 0x0000000c02007224 */ /* 0x040fe400078e020a */
[----:B------:R-:W-:Y:S01]  /*c4f0*/  IMAD.MOV.U32 R11, RZ, RZ, R8 ;  /* 0x000000ffff0b7224 */ /* 0x000fe200078e0008 */
[C---:B------:R-:W-:Y:S01]  /*c500*/  ISETP.GT.U32.AND P5, PT, R2.reuse, R6, PT ;  /* 0x000000060200720c */ /* 0x040fe20003fa4070 */
[--C-:B------:R-:W-:Y:S01]  /*c510*/  @!P0 IMAD.IADD R7, R7, 0x1, -R2.reuse ;  /* 0x0000000107078824 */ /* 0x100fe200078e0a02 */
[----:B------:R-:W-:Y:S01]  /*c520*/  ISETP.GE.AND P0, PT, R247, RZ, PT ;  /* 0x000000fff700720c */ /* 0x000fe20003f06270 */
[----:B------:R-:W-:Y:S01]  /*c530*/  @!P6 IMAD.MOV R11, RZ, RZ, -R11 ;  /* 0x000000ffff0be224 */ /* 0x000fe200078e0a0b */
[----:B------:R-:W-:Y:S01]  /*c540*/  ISETP.GT.U32.AND P6, PT, R2, R0, PT ;  /* 0x000000000200720c */ /* 0x000fe20003fc4070 */
[----:B------:R-:W-:Y:S01]  /*c550*/  @!P3 IMAD.IADD R9, R9, 0x1, -R2 ;  /* 0x000000010909b824 */ /* 0x000fe200078e0a02 */
[----:B------:R-:W-:Y:S01]  /*c560*/  ISETP.GE.AND P3, PT, R246, RZ, PT ;  /* 0x000000fff600720c */ /* 0x000fe20003f66270 */
[----:B------:R-:W-:Y:S01]  /*c570*/  @!P1 IMAD.MOV R13, RZ, RZ, -R13 ;  /* 0x000000ffff0d9224 */ /* 0x000fe200078e0a0d */
[----:B------:R-:W-:Y:S01]  /*c580*/  ISETP.GT.U32.AND P1, PT, R2, R7, PT ;  /* 0x000000070200720c */ /* 0x000fe20003f24070 */
[----:B------:R-:W-:-:S02]  /*c590*/  VIADD R247, R3, 0x141 ;  /* 0x0000014103f77836 */ /* 0x000fc40000000000 */
[----:B------:R-:W-:Y:S01]  /*c5a0*/  IMAD.MOV.U32 R10, RZ, RZ, R9 ;  /* 0x000000ffff0a7224 */ /* 0x000fe200078e0009 */
[----:B------:R-:W-:Y:S01]  /*c5b0*/  STL [R1+0x108], R13 ;  /* 0x0001080d01007387 */ /* 0x000fe20000100800 */
[----:B------:R-:W-:Y:S01]  /*c5c0*/  VIADD R246, R3, 0x140 ;  /* 0x0000014003f67836 */ /* 0x000fe20000000000 */
[----:B------:R-:W-:Y:S01]  /*c5d0*/  IABS R9, R247 ;  /* 0x000000f700097213 */ /* 0x000fe20000000000 */
[----:B------:R-:W-:Y:S01]  /*c5e0*/  @!P2 IMAD.MOV R10, RZ, RZ, -R10 ;  /* 0x000000ffff0aa224 */ /* 0x000fe200078e0a0a */
[----:B------:R-:W-:Y:S01]  /*c5f0*/  ISETP.GE.AND P2, PT, R244, RZ, PT ;  /* 0x000000fff400720c */ /* 0x000fe20003f46270 */
[--C-:B------:R-:W-:Y:S01]  /*c600*/  @!P4 IMAD.IADD R5, R5, 0x1, -R2.reuse ;  /* 0x000000010505c824 */ /* 0x100fe200078e0a02 */
[----:B------:R-:W-:Y:S01]  /*c610*/  ISETP.GE.AND P4, PT, R246, RZ, PT ;  /* 0x000000fff600720c */ /* 0x000fe20003f86270 */
[----:B------:R-:W-:Y:S01]  /*c620*/  IMAD.MOV.U32 R8, RZ, RZ, R9 ;  /* 0x000000ffff087224 */ /* 0x000fe200078e0009 */
[----:B------:R0:W-:Y:S01]  /*c630*/  STL [R1+0x104], R10 ;  /* 0x0001040a01007387 */ /* 0x0001e20000100800 */
[--C-:B------:R-:W-:Y:S01]  /*c640*/  @!P5 IMAD.IADD R6, R6, 0x1, -R2.reuse ;  /* 0x000000010606d824 */ /* 0x100fe200078e0a02 */
[----:B------:R-:W-:Y:S01]  /*c650*/  ISETP.GE.AND P5, PT, R247, RZ, PT ;  /* 0x000000fff700720c */ /* 0x000fe20003fa6270 */
[--C-:B------:R-:W-:Y:S01]  /*c660*/  @!P6 IMAD.IADD R0, R0, 0x1, -R2.reuse ;  /* 0x000000010000e824 */ /* 0x100fe200078e0a02 */
[----:B------:R-:W-:Y:S01]  /*c670*/  ISETP.GT.U32.AND P6, PT, R2, R5, PT ;  /* 0x000000050200720c */ /* 0x000fe20003fc4070 */
[----:B------:R-:W-:Y:S01]  /*c680*/  @!P1 IMAD.IADD R7, R7, 0x1, -R2 ;  /* 0x0000000107079824 */ /* 0x000fe200078e0a02 */
[----:B------:R1:W-:Y:S01]  /*c690*/  STL [R1+0x100], R11 ;  /* 0x0001000b01007387 */ /* 0x0003e20000100800 */
[----:B------:R-:W-:Y:S01]  /*c6a0*/  VIADD R247, R3, 0x13f ;  /* 0x0000013f03f77836 */ /* 0x000fe20000000000 */
[----:B------:R-:W-:Y:S01]  /*c6b0*/  ISETP.GE.AND P1, PT, R245, RZ, PT ;  /* 0x000000fff500720c */ /* 0x000fe20003f26270 */
[----:B------:R-:W-:Y:S01]  /*c6c0*/  IMAD.HI.U32 R12, R4, R8, RZ ;  /* 0x00000008040c7227 */ /* 0x000fe200078e00ff */
[----:B0-----:R-:W-:-:S03]  /*c6d0*/  IABS R10, R246 ;  /* 0x000000f6000a7213 */ /* 0x001fc60000000000 */
[----:B------:R-:W-:Y:S01]  /*c6e0*/  @!P3 IMAD.MOV R7, RZ, RZ, -R7 ;  /* 0x000000ffff07b224 */ /* 0x000fe200078e0a07 */
[C---:B------:R-:W-:Y:S01]  /*c6f0*/  ISETP.GT.U32.AND P3, PT, R2.reuse, R0, PT ;  /* 0x000000000200720c */ /* 0x040fe20003f64070 */
[----:B------:R-:W-:Y:S01]  /*c700*/  IMAD.MOV.U32 R9, RZ, RZ, R10 ;  /* 0x000000ffff097224 */ /* 0x000fe200078e000a */
[----:B------:R-:W-:Y:S01]  /*c710*/  IABS R10, R247 ;  /* 0x000000f7000a7213 */ /* 0x000fe20000000000 */
[----:B------:R-:W-:Y:S01]  /*c720*/  IMAD.MOV R12, RZ, RZ, -R12 ;  /* 0x000000ffff0c7224 */ /* 0x000fe200078e0a0c */
[----:B------:R0:W-:Y:S01]  /*c730*/  STL [R1+0xfc], R7 ;  /* 0x0000fc0701007387 */ /* 0x0001e20000100800 */
[----:B------:R-:W-:Y:S01]  /*c740*/  @!P0 IMAD.MOV R6, RZ, RZ, -R6 ;  /* 0x000000ffff068224 */ /* 0x000fe200078e0a06 */
[----:B------:R-:W-:Y:S01]  /*c750*/  ISETP.GE.AND P0, PT, R247, RZ, PT ;  /* 0x000000fff700720c */ /* 0x000fe20003f06270 */
[----:B------:R-:W-:Y:S02]  /*c760*/  IMAD R8, R2, R12, R8 ;  /* 0x0000000c02087224 */ /* 0x000fe400078e0208 */
[----:B------:R-:W-:Y:S01]  /*c770*/  @!P6 IMAD.IADD R5, R5, 0x1, -R2 ;  /* 0x000000010505e824 */ /* 0x000fe200078e0a02 */
[----:B------:R2:W-:Y:S01]  /*c780*/  STL [R1+0xf8], R6 ;  /* 0x0000f80601007387 */ /* 0x0005e20000100800 */
[----:B-1----:R-:W-:Y:S01]  /*c790*/  IMAD.HI.U32 R11, R4, R9, RZ ;  /* 0x00000009040b7227 */ /* 0x002fe200078e00ff */
[----:B------:R-:W-:-:S03]  /*c7a0*/  ISETP.GT.U32.AND P6, PT, R2, R8, PT ;  /* 0x000000080200720c */ /* 0x000fc60003fc4070 */
[----:B------:R-:W-:Y:S02]  /*c7b0*/  IMAD.MOV R11, RZ, RZ, -R11 ;  /* 0x000000ffff0b7224 */ /* 0x000fe400078e0a0b */
[----:B------:R-:W-:Y:S02]  /*c7c0*/  @!P3 IMAD.IADD R0, R0, 0x1, -R2 ;  /* 0x000000010000b824 */ /* 0x000fe400078e0a02 */
[C---:B0-----:R-:W-:Y:S02]  /*c7d0*/  IMAD R7, R2.reuse, R11, R9 ;  /* 0x0000000b02077224 */ /* 0x041fe400078e0209 */
[----:B--2---:R-:W-:Y:S02]  /*c7e0*/  IMAD.MOV.U32 R6, RZ, RZ, R10 ;  /* 0x000000ffff067224 */ /* 0x004fe400078e000a */
[----:B------:R-:W-:Y:S01]  /*c7f0*/  IMAD.MOV.U32 R18, RZ, RZ, R5 ;  /* 0x000000ffff127224 */ /* 0x000fe200078e0005 */
[----:B------:R-:W-:Y:S01]  /*c800*/  ISETP.GT.U32.AND P3, PT, R2, R7, PT ;  /* 0x000000070200720c */ /* 0x000fe20003f64070 */
[----:B------:R-:W-:-:S04]  /*c810*/  IMAD.HI.U32 R13, R4, R6, RZ ;  /* 0x00000006040d7227 */ /* 0x000fc800078e00ff */
[----:B------:R-:W-:Y:S02]  /*c820*/  IMAD.MOV R13, RZ, RZ, -R13 ;  /* 0x000000ffff0d7224 */ /* 0x000fe400078e0a0d */
[----:B------:R-:W-:Y:S02]  /*c830*/  @!P6 IMAD.IADD R8, R8, 0x1, -R2 ;  /* 0x000000010808e824 */ /* 0x000fe400078e0a02 */
[C---:B------:R-:W-:Y:S02]  /*c840*/  IMAD R6, R2.reuse, R13, R6 ;  /* 0x0000000d02067224 */ /* 0x040fe400078e0206 */
[C---:B------:R-:W-:Y:S02]  /*c850*/  VIADD R246, R3.reuse, 0x13c ;  /* 0x0000013c03f67836 */ /* 0x040fe40000000000 */
[----:B------:R-:W-:Y:S01]  /*c860*/  @!P2 IMAD.MOV R18, RZ, RZ, -R18 ;  /* 0x000000ffff12a224 */ /* 0x000fe200078e0a12 */
[C---:B------:R-:W-:Y:S01]  /*c870*/  ISETP.GT.U32.AND P6, PT, R2.reuse, R6, PT ;  /* 0x000000060200720c */ /* 0x040fe20003fc4070 */
[C---:B------:R-:W-:Y:S01]  /*c880*/  VIADD R247, R3.reuse, 0x13b ;  /* 0x0000013b03f77836 */ /* 0x040fe20000000000 */
[----:B------:R-:W-:Y:S01]  /*c890*/  ISETP.GT.U32.AND P2, PT, R2, R8, PT ;  /* 0x000000080200720c */ /* 0x000fe20003f44070 */
[----:B------:R-:W-:Y:S01]  /*c8a0*/  VIADD R245, R3, 0x13d ;  /* 0x0000013d03f57836 */ /* 0x000fe20000000000 */
[----:B------:R-:W-:Y:S01]  /*c8b0*/  IABS R11, R246 ;  /* 0x000000f6000b7213 */ /* 0x000fe20000000000 */
[----:B------:R-:W-:Y:S01]  /*c8c0*/  IMAD.MOV.U32 R17, RZ, RZ, R0 ;  /* 0x000000ffff117224 */ /* 0x000fe200078e0000 */
[----:B------:R-:W-:Y:S01]  /*c8d0*/  IABS R9, R247 ;  /* 0x000000f700097213 */ /* 0x000fe20000000000 */
[--C-:B------:R-:W-:Y:S01]  /*c8e0*/  @!P3 IMAD.IADD R7, R7, 0x1, -R2.reuse ;  /* 0x000000010707b824 */ /* 0x100fe200078e0a02 */
[----:B------:R-:W-:Y:S01]  /*c8f0*/  IABS R10, R245 ;  /* 0x000000f5000a7213 */ /* 0x000fe20000000000 */
[----:B------:R-:W-:Y:S01]  /*c900*/  IMAD.HI.U32 R14, R4, R11, RZ ;  /* 0x0000000b040e7227 */ /* 0x000fe200078e00ff */
[----:B------:R-:W-:Y:S02]  /*c910*/  STL [R1+0xf4], R18 ;  /* 0x0000f41201007387 */ /* 0x000fe40000100800 */
[----:B------:R-:W-:Y:S01]  /*c920*/  ISETP.GT.U32.AND P3, PT, R2, R7, PT ;  /* 0x000000070200720c */ /* 0x000fe20003f64070 */
[----:B------:R-:W-:-:S02]  /*c930*/  @!P6 IMAD.IADD R6, R6, 0x1, -R2 ;  /* 0x000000010606e824 */ /* 0x000fc400078e0a02 */
[----:B------:R-:W-:Y:S02]  /*c940*/  @!P1 IMAD.MOV R17, RZ, RZ, -R17 ;  /* 0x000000ffff119224 */ /* 0x000fe400078e0a11 */
[----:B------:R-:W-:Y:S01]  /*c950*/  IMAD.HI.U32 R13, R4, R9, RZ ;  /* 0x00000009040d7227 */ /* 0x000fe200078e00ff */
[----:B------:R-:W-:Y:S02]  /*c960*/  ISETP.GT.U32.AND P6, PT, R2, R6, PT ;  /* 0x000000060200720c */ /* 0x000fe40003fc4070 */
[----:B------:R0:W-:Y:S01]  /*c970*/  STL [R1+0xec], R17 ;  /* 0x0000ec1101007387 */ /* 0x0001e20000100800 */
[----:B------:R-:W-:Y:S02]  /*c980*/  IMAD.MOV R14, RZ, RZ, -R14 ;  /* 0x000000ffff0e7224 */ /* 0x000fe400078e0a0e */
[----:B------:R-:W-:Y:S02]  /*c990*/  @!P2 IMAD.IADD R8, R8, 0x1, -R2 ;  /* 0x000000010808a824 */ /* 0x000fe400078e0a02 */
[----:B------:R-:W-:-:S02]  /*c9a0*/  VIADD R244, R3, 0x13e ;  /* 0x0000013e03f47836 */ /* 0x000fc40000000000 */
        /* <DEDUP_REMOVED lines=11> */
[----:B------:R-:W-:Y:S01]  /*ca60*/  IMAD.HI.U32 R16, R4, R12, RZ ;  /* 0x0000000c04107227 */ /* 0x000fe200078e00ff */
[----:B------:R-:W-:Y:S03]  /*ca70*/  STL [R1+0xdc], R17 ;  /* 0x0000dc1101007387 */ /* 0x000fe60000100800 */
[--C-:B------:R-:W-:Y:S01]  /*ca80*/  @!P6 IMAD.IADD R6, R6, 0x1, -R2.reuse ;  /* 0x000000010606e824 */ /* 0x100fe200078e0a02 */
[C---:B------:R-:W-:Y:S01]  /*ca90*/  ISETP.GT.U32.AND P6, PT, R2.reuse, R9, PT ;  /* 0x000000090200720c */ /* 0x040fe20003fc4070 */
[----:B------:R-:W-:Y:S01]  /*caa0*/  @!P3 IMAD.IADD R7, R7, 0x1, -R2 ;  /* 0x000000010707b824 */ /* 0x000fe200078e0a02 */
[----:B------:R-:W-:Y:S01]  /*cab0*/  ISETP.GT.U32.AND P3, PT, R2, R10, PT ;  /* 0x0000000a0200720c */ /* 0x000fe20003f64070 */
[----:B------:R-:W-:Y:S02]  /*cac0*/  IMAD.MOV R5, RZ, RZ, -R16 ;  /* 0x000000ffff057224 */ /* 0x000fe400078e0a10 */
[----:B------:R-:W-:-:S02]  /*cad0*/  VIADD R244, R3, 0x139 ;  /* 0x0000013903f47836 */ /* 0x000fc40000000000 */
[C---:B------:R-:W-:Y:S02]  /*cae0*/  IMAD R5, R2.reuse, R5, R12 ;  /* 0x0000000502057224 */ /* 0x040fe400078e020c */
[--C-:B------:R-:W-:Y:S01]  /*caf0*/  @!P5 IMAD.IADD R11, R11, 0x1, -R2.reuse ;  /* 0x000000010b0bd824 */ /* 0x100fe200078e0a02 */
[----:B------:R-:W-:Y:S01]  /*cb00*/  IABS R8, R244 ;  /* 0x000000f400087213 */ /* 0x000fe20000000000 */
[----:B------:R-:W-:Y:S01]  /*cb10*/  VIADD R239, R3, 0x13a ;  /* 0x0000013a03ef7836 */ /* 0x000fe20000000000 */
[C---:B------:R-:W-:Y:S01]  /*cb20*/  ISETP.GT.U32.AND P2, PT, R2.reuse, R5, PT ;  /* 0x000000050200720c */ /* 0x040fe20003f44070 */
[--C-:B------:R-:W-:Y:S01]  /*cb30*/  @!P6 IMAD.IADD R9, R9, 0x1, -R2.reuse ;  /* 0x000000010909e824 */ /* 0x100fe200078e0a02 */
[----:B------:R-:W-:Y:S01]  /*cb40*/  ISETP.GT.U32.AND P6, PT, R2, R11, PT ;  /* 0x0000000b0200720c */ /* 0x000fe20003fc4070 */
[----:B------:R-:W-:Y:S01]  /*cb50*/  @!P3 IMAD.IADD R10, R10, 0x1, -R2 ;  /* 0x000000010a0ab824 */ /* 0x000fe200078e0a02 */
[----:B------:R-:W-:Y:S01]  /*cb60*/  IABS R0, R239 ;  /* 0x000000ef00007213 */ /* 0x000fe20000000000 */
[----:B------:R-:W-:-:S02]  /*cb70*/  IMAD.MOV.U32 R12, RZ, RZ, R6 ;  /* 0x000000ffff0c7224 */ /* 0x000fc400078e0006 */
[----:B------:R-:W-:Y:S01]  /*cb80*/  IMAD.HI.U32 R6, R4, R8, RZ ;  /* 0x0000000804067227 */ /* 0x000fe200078e00ff */
[----:B------:R-:W-:-:S03]  /*cb90*/  ISETP.GT.U32.AND P5, PT, R2, R10, PT ;  /* 0x0000000a0200720c */ /* 0x000fc60003fa4070 */
[----:B------:R-:W-:Y:S02]  /*cba0*/  IMAD.MOV.U32 R16, RZ, RZ, R7 ;  /* 0x000000ffff107224 */ /* 0x000fe400078e0007 */
[----:B------:R-:W-:Y:S02]  /*cbb0*/  IMAD.MOV R6, RZ, RZ, -R6 ;  /* 0x000000ffff067224 */ /* 0x000fe400078e0a06 */
[----:B------:R-:W-:-:S04]  /*cbc0*/  IMAD.HI.U32 R7, R4, R0, RZ ;  /* 0x0000000004077227 */ /* 0x000fc800078e00ff */
[----:B------:R-:W-:Y:S02]  /*cbd0*/  IMAD R6, R2, R6, R8 ;  /* 0x0000000602067224 */ /* 0x000fe400078e0208 */
[--C-:B------:R-:W-:Y:S01]  /*cbe0*/  @!P2 IMAD.IADD R5, R5, 0x1, -R2.reuse ;  /* 0x000000010505a824 */ /* 0x100fe200078e0a02 */
[----:B------:R-:W-:Y:S01]  /*cbf0*/  ISETP.GE.AND P2, PT, R246, RZ, PT ;  /* 0x000000fff600720c */ /* 0x000fe20003f46270 */
[----:B------:R-:W-:Y:S02]  /*cc00*/  IMAD.MOV R7, RZ, RZ, -R7 ;  /* 0x000000ffff077224 */ /* 0x000fe400078e0a07 */
[----:B------:R-:W-:Y:S01]  /*cc10*/  @!P6 IMAD.IADD R11, R11, 0x1, -R2 ;  /* 0x000000010b0be824 */ /* 0x000fe200078e0a02 */
[C---:B------:R-:W-:Y:S01]  /*cc20*/  ISETP.GT.U32.AND P6, PT, R2.reuse, R6, PT ;  /* 0x000000060200720c */ /* 0x040fe20003fc4070 */
[C---:B------:R-:W-:Y:S01]  /*cc30*/  IMAD R7, R2.reuse, R7, R0 ;  /* 0x0000000702077224 */ /* 0x040fe200078e0200 */
[----:B------:R-:W-:Y:S01]  /*cc40*/  ISETP.GT.U32.AND P3, PT, R2, R5, PT ;  /* 0x000000050200720c */ /* 0x000fe20003f64070 */
[----:B------:R-:W-:Y:S01]  /*cc50*/  @!P4 IMAD.MOV R16, RZ, RZ, -R16 ;  /* 0x000000ffff10c224 */ /* 0x000fe200078e0a10 */
[----:B------:R-:W-:Y:S01]  /*cc60*/  ISETP.GE.AND P4, PT, R245, RZ, PT ;  /* 0x000000fff500720c */ /* 0x000fe20003f86270 */
[----:B------:R-:W-:Y:S01]  /*cc70*/  @!P5 IMAD.IADD R10, R10, 0x1, -R2 ;  /* 0x000000010a0ad824 */ /* 0x000fe200078e0a02 */
[C---:B------:R-:W-:Y:S01]  /*cc80*/  ISETP.GT.U32.AND P5, PT, R2.reuse, R7, PT ;  /* 0x000000070200720c */ /* 0x040fe20003fa4070 */
[C---:B------:R-:W-:Y:S01]  /*cc90*/  VIADD R245, R3.reuse, 0x138 ;  /* 0x0000013803f57836 */ /* 0x040fe20000000000 */
[----:B------:R-:W-:Y:S01]  /*cca0*/  STL [R1+0xd8], R16 ;  /* 0x0000d81001007387 */ /* 0x000fe20000100800 */
[----:B------:R-:W-:Y:S01]  /*ccb0*/  @!P0 IMAD.MOV R12, RZ, RZ, -R12 ;  /* 0x000000ffff0c8224 */ /* 0x000fe200078e0a0c */
[----:B------:R-:W-:Y:S01]  /*ccc0*/  ISETP.GT.U32.AND P0, PT, R2, R9, PT ;  /* 0x000000090200720c */ /* 0x000fe20003f04070 */
[----:B------:R-:W-:Y:S01]  /*ccd0*/  VIADD R246, R3, 0x137 ;  /* 0x0000013703f67836 */ /* 0x000fe20000000000 */
[----:B------:R-:W-:Y:S01]  /*cce0*/  IABS R0, R245 ;  /* 0x000000f500007213 */ /* 0x000fe20000000000 */
[--C-:B------:R-:W-:Y:S01]  /*ccf0*/  @!P6 IMAD.IADD R6, R6, 0x1, -R2.reuse ;  /* 0x000000010606e824 */ /* 0x100fe200078e0a02 */
[----:B------:R0:W-:Y:S01]  /*cd00*/  STL [R1+0xd4], R12 ;  /* 0x0000d40c01007387 */ /* 0x0001e20000100800 */
[----:B------:R-:W-:Y:S01]  /*cd10*/  @!P3 IMAD.IADD R5, R5, 0x1, -R2 ;  /* 0x000000010505b824 */ /* 0x000fe200078e0a02 */
[----:B------:R-:W-:Y:S01]  /*cd20*/  ISETP.GE.AND P3, PT, R247, RZ, PT ;  /* 0x000000fff700720c */ /* 0x000fe20003f66270 */
[----:B------:R-:W-:Y:S01]  /*cd30*/  IMAD.HI.U32 R13, R4, R0, RZ ;  /* 0x00000000040d7227 */ /* 0x000fe200078e00ff */
[----:B------:R-:W-:-:S03]  /*cd40*/  ISETP.GT.U32.AND P6, PT, R2, R6, PT ;  /* 0x000000060200720c */ /* 0x000fc60003fc4070 */
[----:B------:R-:W-:Y:S01]  /*cd50*/  @!P5 IMAD.IADD R7, R7, 0x1, -R2 ;  /* 0x000000010707d824 */ /* 0x000fe200078e0a02 */
[----:B------:R-:W-:Y:S01]  /*cd60*/  ISETP.GE.AND P5, PT, R244, RZ, PT ;  /* 0x000000fff400720c */ /* 0x000fe20003fa6270 */
[----:B------:R-:W-:Y:S01]  /*cd70*/  IMAD.MOV.U32 R15, RZ, RZ, R5 ;  /* 0x000000ffff0f7224 */ /* 0x000fe200078e0005 */
[----:B0-----:R-:W-:Y:S01]  /*cd80*/  IABS R12, R246 ;  /* 0x000000f6000c7213 */ /* 0x001fe20000000000 */
[----:B------:R-:W-:Y:S02]  /*cd90*/  IMAD.MOV R13, RZ, RZ, -R13 ;  /* 0x000000ffff0d7224 */ /* 0x000fe400078e0a0d */
[----:B------:R-:W-:Y:S01]  /*cda0*/  @!P1 IMAD.MOV R15, RZ, RZ, -R15 ;  /* 0x000000ffff0f9224 */ /* 0x000fe200078e0a0f */
[----:B------:R-:W-:Y:S01]  /*cdb0*/  ISETP.GT.U32.AND P1, PT, R2, R7, PT ;  /* 0x000000070200720c */ /* 0x000fe20003f24070 */
[----:B------:R-:W-:-:S03]  /*cdc0*/  IMAD.HI.U32 R14, R4, R12, RZ ;  /* 0x0000000c040e7227 */ /* 0x000fc600078e00ff */
[----:B------:R-:W-:Y:S01]  /*cdd0*/  STL [R1+0xd0], R15 ;  /* 0x0000d00f01007387 */ /* 0x000fe20000100800 */
[C---:B------:R-:W-:Y:S02]  /*cde0*/  IMAD R0, R2.reuse, R13, R0 ;  /* 0x0000000d02007224 */ /* 0x040fe400078e0200 */
[----:B------:R-:W-:Y:S02]  /*cdf0*/  IMAD.MOV R5, RZ, RZ, -R14 ;  /* 0x000000ffff057224 */ /* 0x000fe400078e0a0e */
[----:B------:R-:W-:Y:S01]  /*ce00*/  @!P0 IMAD.IADD R9, R9, 0x1, -R2 ;  /* 0x0000000109098824 */ /* 0x000fe200078e0a02 */
[----:B------:R-:W-:Y:S01]  /*ce10*/  ISETP.GE.AND P0, PT, R239, RZ, PT ;  /* 0x000000ffef00720c */ /* 0x000fe20003f06270 */
[----:B------:R-:W-:Y:S01]  /*ce20*/  @!P4 IMAD.MOV R10, RZ, RZ, -R10 ;  /* 0x000000ffff0ac224 */ /* 0x000fe200078e0a0a */
[C---:B------:R-:W-:Y:S01]  /*ce30*/  ISETP.GT.U32.AND P4, PT, R2.reuse, R0, PT ;  /* 0x000000000200720c */ /* 0x040fe20003f84070 */
[----:B------:R-:W-:Y:S02]  /*ce40*/  IMAD R5, R2, R5, R12 ;  /* 0x0000000502057224 */ /* 0x000fe400078e020c */
[--C-:B------:R-:W-:Y:S01]  /*ce50*/  @!P6 IMAD.IADD R6, R6, 0x1, -R2.reuse ;  /* 0x000000010606e824 */ /* 0x100fe200078e0a02 */
[----:B------:R0:W-:Y:S01]  /*ce60*/  STL [R1+0xcc], R10 ;  /* 0x0000cc0a01007387 */ /* 0x0001e20000100800 */
[----:B------:R-:W-:Y:S01]  /*ce70*/  VIADD R247, R3, 0x136 ;  /* 0x0000013603f77836 */ /* 0x000fe20000000000 */
[----:B------:R-:W-:Y:S01]  /*ce80*/  ISETP.GT.U32.AND P6, PT, R2, R5, PT ;  /* 0x000000050200720c */ /* 0x000fe20003fc4070 */
[----:B------:R-:W-:-:S02]  /*ce90*/  @!P1 IMAD.IADD R7, R7, 0x1, -R2 ;  /* 0x0000000107079824 */ /* 0x000fc400078e0a02 */
[----:B------:R-:W-:Y:S01]  /*cea0*/  @!P2 IMAD.MOV R11, RZ, RZ, -R11 ;  /* 0x000000ffff0ba224 */ /* 0x000fe200078e0a0b */
[----:B------:R-:W-:Y:S01]  /*ceb0*/  IABS R8, R247 ;  /* 0x000000f700087213 */ /* 0x000fe20000000000 */
[----:B------:R-:W-:Y:S01]  /*cec0*/  @!P3 IMAD.MOV R9, RZ, RZ, -R9 ;  /* 0x000000ffff09b224 */ /* 0x000fe200078e0a09 */
[----:B------:R-:W-:Y:S01]  /*ced0*/  ISETP.GE.AND P1, PT, R247, RZ, PT ;  /* 0x000000fff700720c */ /* 0x000fe20003f26270 */
[----:B------:R-:W-:Y:S01]  /*cee0*/  @!P0 IMAD.MOV R7, RZ, RZ, -R7 ;  /* 0x000000ffff078224 */ /* 0x000fe200078e0a07 */
[----:B------:R-:W-:Y:S01]  /*cef0*/  STL [R1+0xc8], R11 ;  /* 0x0000c80b01007387 */ /* 0x000fe20000100800 */
[----:B------:R-:W-:Y:S01]  /*cf00*/  VIADD R247, R3, 0x135 ;  /* 0x0000013503f77836 */ /* 0x000fe20000000000 */
[----:B------:R-:W-:Y:S01]  /*cf10*/  ISETP.GE.AND P3, PT, R246, RZ, PT ;  /* 0x000000fff600720c */ /* 0x000fe20003f66270 */
[--C-:B------:R-:W-:Y:S01]  /*cf20*/  @!P4 IMAD.IADD R0, R0, 0x1, -R2.reuse ;  /* 0x000000010000c824 */ /* 0x100fe200078e0a02 */
[----:B------:R1:W-:Y:S01]  /*cf30*/  STL [R1+0xb8], R9 ;  /* 0x0000b80901007387 */ /* 0x0003e20000100800 */
[----:B------:R-:W-:Y:S01]  /*cf40*/  @!P6 IMAD.IADD R5, R5, 0x1, -R2 ;  /* 0x000000010505e824 */ /* 0x000fe200078e0a02 */
[----:B------:R-:W-:Y:S01]  /*cf50*/  ISETP.GE.AND P0, PT, R247, RZ, PT ;  /* 0x000000fff700720c */ /* 0x000fe20003f06270 */
[----:B------:R-:W-:Y:S01]  /*cf60*/  IMAD.HI.U32 R13, R4, R8, RZ ;  /* 0x00000008040d7227 */ /* 0x000fe200078e00ff */
[----:B------:R2:W-:Y:S01]  /*cf70*/  STL [R1+0xb4], R7 ;  /* 0x0000b40701007387 */ /* 0x0005e20000100800 */
[----:B------:R-:W-:-:S02]  /*cf80*/  ISETP.GT.U32.AND P4, PT, R2, R0, PT ;  /* 0x000000000200720c */ /* 0x000fc40003f84070 */
[----:B0-----:R-:W-:Y:S01]  /*cf90*/  IMAD.MOV.U32 R10, RZ, RZ, R6 ;  /* 0x000000ffff0a7224 */ /* 0x001fe200078e0006 */
[C---:B------:R-:W-:Y:S01]  /*cfa0*/  ISETP.GT.U32.AND P6, PT, R2.reuse, R5, PT ;  /* 0x000000050200720c */ /* 0x040fe20003fc4070 */
[----:B------:R-:W-:Y:S01]  /*cfb0*/  IMAD.MOV R13, RZ, RZ, -R13 ;  /* 0x000000ffff0d7224 */ /* 0x000fe200078e0a0d */
[----:B------:R-:W-:Y:S01]  /*cfc0*/  ISETP.GE.AND P2, PT, R245, RZ, PT ;  /* 0x000000fff500720c */ /* 0x000fe20003f46270 */
[C---:B------:R-:W-:Y:S02]  /*cfd0*/  VIADD R246, R3.reuse, 0x134 ;  /* 0x0000013403f67836 */ /* 0x040fe40000000000 */
[----:B-1----:R-:W-:Y:S01]  /*cfe0*/  IMAD R9, R2, R13, R8 ;  /* 0x0000000d02097224 */ /* 0x002fe200078e0208 */
[----:B--2---:R-:W-:Y:S01]  /*cff0*/  IABS R7, R247 ;  /* 0x000000f700077213 */ /* 0x004fe20000000000 */
[C---:B------:R-:W-:Y:S01]  /*d000*/  VIADD R247, R3.reuse, 0x133 ;  /* 0x0000013303f77836 */ /* 0x040fe20000000000 */
[----:B------:R-:W-:Y:S01]  /*d010*/  IABS R12, R246 ;  /* 0x000000f6000c7213 */ /* 0x000fe20000000000 */
[----:B------:R-:W-:-:S02]  /*d020*/  VIADD R236, R3, 0x132 ;  /* 0x0000013203ec7836 */ /* 0x000fc40000000000 */
[----:B------:R-:W-:Y:S01]  /*d030*/  IMAD.HI.U32 R6, R4, R7, RZ ;  /* 0x0000000704067227 */ /* 0x000fe200078e00ff */
[----:B------:R-:W-:Y:S02]  /*d040*/  IABS R13, R247 ;  /* 0x000000f7000d7213 */ /* 0x000fe40000000000 */
[----:B------:R-:W-:Y:S01]  /*d050*/  IABS R11, R236 ;  /* 0x000000ec000b7213 */ /* 0x000fe20000000000 */
[----:B------:R-:W-:Y:S02]  /*d060*/  IMAD.MOV R6, RZ, RZ, -R6 ;  /* 0x000000ffff067224 */ /* 0x000fe400078e0a06 */
[--C-:B------:R-:W-:Y:S01]  /*d070*/  @!P4 IMAD.IADD R0, R0, 0x1, -R2.reuse ;  /* 0x000000010000c824 */ /* 0x100fe200078e0a02 */
[C---:B------:R-:W-:Y:S01]  /*d080*/  ISETP.GT.U32.AND P4, PT, R2.reuse, R9, PT ;  /* 0x000000090200720c */ /* 0x040fe20003f84070 */
[----:B------:R-:W-:Y:S02]  /*d090*/  IMAD R7, R2, R6, R7 ;  /* 0x0000000602077224 */ /* 0x000fe400078e0207 */
[----:B------:R-:W-:-:S02]  /*d0a0*/  @!P6 IMAD.IADD R5, R5, 0x1, -R2 ;  /* 0x000000010505e824 */ /* 0x000fc400078e0a02 */
[----:B------:R-:W-:Y:S01]  /*d0b0*/  IMAD.HI.U32 R15, R4, R12, RZ ;  /* 0x0000000c040f7227 */ /* 0x000fe200078e00ff */
[----:B------:R-:W-:-:S03]  /*d0c0*/  ISETP.GT.U32.AND P6, PT, R2, R7, PT ;  /* 0x000000070200720c */ /* 0x000fc60003fc4070 */
[----:B------:R-:W-:Y:S01]  /*d0d0*/  @!P5 IMAD.MOV R10, RZ, RZ, -R10 ;  /* 0x000000ffff0ad224 */ /* 0x000fe200078e0a0a */
[----:B------:R-:W-:Y:S01]  /*d0e0*/  ISETP.GE.AND P5, PT, R246, RZ, PT ;  /* 0x000000fff600720c */ /* 0x000fe20003fa6270 */
[----:B------:R-:W-:-:S03]  /*d0f0*/  IMAD.HI.U32 R14, R4, R13, RZ ;  /* 0x0000000d040e7227 */ /* 0x000fc600078e00ff */
[----:B------:R0:W-:Y:S01]  /*d100*/  STL [R1+0xb0], R10 ;  /* 0x0000b00a01007387 */ /* 0x0001e20000100800 */
[--C-:B------:R-:W-:Y:S01]  /*d110*/  @!P4 IMAD.IADD R9, R9, 0x1, -R2.reuse ;  /* 0x000000010909c824 */ /* 0x100fe200078e0a02 */
[----:B------:R-:W-:Y:S01]  /*d120*/  ISETP.GE.AND P4, PT, R247, RZ, PT ;  /* 0x000000fff700720c */ /* 0x000fe20003f86270 */
[----:B------:R-:W-:Y:S02]  /*d130*/  VIADD R237, R3, 0x131 ;  /* 0x0000013103ed7836 */ /* 0x000fe40000000000 */
[----:B------:R-:W-:Y:S01]  /*d140*/  @!P6 IMAD.IADD R7, R7, 0x1, -R2 ;  /* 0x000000010707e824 */ /* 0x000fe200078e0a02 */
[----:B------:R-:W-:Y:S01]  /*d150*/  ISETP.GT.U32.AND P6, PT, R2, R9, PT ;  /* 0x000000090200720c */ /* 0x000fe20003fc4070 */
[----:B------:R-:W-:Y:S01]  /*d160*/  IMAD.HI.U32 R8, R4, R11, RZ ;  /* 0x0000000b04087227 */ /* 0x000fe200078e00ff */
[----:B0-----:R-:W-:-:S03]  /*d170*/  IABS R10, R237 ;  /* 0x000000ed000a7213 */ /* 0x001fc60000000000 */
[----:B------:R-:W-:Y:S02]  /*d180*/  IMAD.MOV R15, RZ, RZ, -R15 ;  /* 0x000000ffff0f7224 */ /* 0x000fe400078e0a0f */
[----:B------:R-:W-:Y:S02]  /*d190*/  IMAD.MOV R14, RZ, RZ, -R14 ;  /* 0x000000ffff0e7224 */ /* 0x000fe400078e0a0e */
[C---:B------:R-:W-:Y:S02]  /*d1a0*/  VIADD R239, R3.reuse, 0x12e ;  /* 0x0000012e03ef7836 */ /* 0x040fe40000000000 */
        /* <DEDUP_REMOVED lines=61> */
[----:B------:R-:W-:Y:S01]  /*d580*/  VIADD R246, R3, 0x12b ;  /* 0x0000012b03f67836 */ /* 0x000fe20000000000 */
[----:B------:R-:W-:Y:S01]  /*d590*/  ISETP.GT.U32.AND P6, PT, R2, R0, PT ;  /* 0x000000000200720c */ /* 0x000fe20003fc4070 */
[--C-:B------:R-:W-:Y:S01]  /*d5a0*/  @!P3 IMAD.IADD R11, R11, 0x1, -R2.reuse ;  /* 0x000000010b0bb824 */ /* 0x100fe200078e0a02 */
[----:B------:R-:W-:Y:S01]  /*d5b0*/  ISETP.GE.AND P3, PT, R236, RZ, PT ;  /* 0x000000ffec00720c */ /* 0x000fe20003f66270 */
[----:B------:R-:W-:Y:S01]  /*d5c0*/  @!P0 IMAD.IADD R8, R8, 0x1, -R2 ;  /* 0x0000000108088824 */ /* 0x000fe200078e0a02 */
[----:B------:R-:W-:Y:S01]  /*d5d0*/  ISETP.GE.AND P0, PT, R237, RZ, PT ;  /* 0x000000ffed00720c */ /* 0x000fe20003f06270 */
[----:B------:R-:W-:Y:S01]  /*d5e0*/  IMAD.HI.U32 R15, R4, R9, RZ ;  /* 0x00000009040f7227 */ /* 0x000fe200078e00ff */
[----:B0-----:R-:W-:-:S03]  /*d5f0*/  IABS R7, R246 ;  /* 0x000000f600077213 */ /* 0x001fc60000000000 */
[--C-:B------:R-:W-:Y:S01]  /*d600*/  @!P2 IMAD.IADD R6, R6, 0x1, -R2.reuse ;  /* 0x000000010606a824 */ /* 0x100fe200078e0a02 */
[----:B------:R-:W-:Y:S01]  /*d610*/  ISETP.GE.AND P2, PT, R247, RZ, PT ;  /* 0x000000fff700720c */ /* 0x000fe20003f46270 */
[----:B------:R-:W-:Y:S02]  /*d620*/  IMAD.MOV R15, RZ, RZ, -R15 ;  /* 0x000000ffff0f7224 */ /* 0x000fe400078e0a0f */
[----:B------:R-:W-:Y:S01]  /*d630*/  @!P1 IMAD.IADD R5, R5, 0x1, -R2 ;  /* 0x0000000105059824 */ /* 0x000fe200078e0a02 */
[----:B------:R-:W-:Y:S01]  /*d640*/  ISETP.GE.AND P1, PT, R238, RZ, PT ;  /* 0x000000ffee00720c */ /* 0x000fe20003f26270 */
[----:B------:R-:W-:Y:S02]  /*d650*/  IMAD.MOV.U32 R18, RZ, RZ, R12 ;  /* 0x000000ffff127224 */ /* 0x000fe400078e000c */
[----:B------:R-:W-:-:S04]  /*d660*/  IMAD.HI.U32 R14, R4, R7, RZ ;  /* 0x00000007040e7227 */ /* 0x000fc800078e00ff */
[----:B------:R-:W-:Y:S02]  /*d670*/  IMAD.MOV.U32 R17, RZ, RZ, R13 ;  /* 0x000000ffff117224 */ /* 0x000fe400078e000d */
[----:B------:R-:W-:Y:S02]  /*d680*/  IMAD R9, R2, R15, R9 ;  /* 0x0000000f02097224 */ /* 0x000fe400078e0209 */
[----:B------:R-:W-:Y:S01]  /*d690*/  @!P6 IMAD.IADD R0, R0, 0x1, -R2 ;  /* 0x000000010000e824 */ /* 0x000fe200078e0a02 */
[C---:B------:R-:W-:Y:S01]  /*d6a0*/  ISETP.GT.U32.AND P6, PT, R2.reuse, R6, PT ;  /* 0x000000060200720c */ /* 0x040fe20003fc4070 */
[----:B------:R-:W-:Y:S02]  /*d6b0*/  IMAD.MOV.U32 R13, RZ, RZ, R11 ;  /* 0x000000ffff0d7224 */ /* 0x000fe400078e000b */
[----:B------:R-:W-:Y:S01]  /*d6c0*/  @!P5 IMAD.MOV R18, RZ, RZ, -R18 ;  /* 0x000000ffff12d224 */ /* 0x000fe200078e0a12 */
[----:B------:R-:W-:Y:S01]  /*d6d0*/  ISETP.GT.U32.AND P5, PT, R2, R5, PT ;  /* 0x000000050200720c */ /* 0x000fe20003fa4070 */
[----:B------:R-:W-:-:S02]  /*d6e0*/  IMAD.MOV.U32 R11, RZ, RZ, R10 ;  /* 0x000000ffff0b7224 */ /* 0x000fc400078e000a */
[----:B------:R-:W-:Y:S01]  /*d6f0*/  VIADD R247, R3, 0x12a ;  /* 0x0000012a03f77836 */ /* 0x000fe20000000000 */
[----:B------:R-:W-:Y:S01]  /*d700*/  STL [R1+0x9c], R18 ;  /* 0x00009c1201007387 */ /* 0x000fe20000100800 */
[----:B------:R-:W-:Y:S02]  /*d710*/  IMAD.MOV R16, RZ, RZ, -R14 ;  /* 0x000000ffff107224 */ /* 0x000fe400078e0a0e */
[----:B------:R-:W-:Y:S01]  /*d720*/  @!P4 IMAD.MOV R17, RZ, RZ, -R17 ;  /* 0x000000ffff11c224 */ /* 0x000fe200078e0a11 */
[C---:B------:R-:W-:Y:S01]  /*d730*/  ISETP.GT.U32.AND P4, PT, R2.reuse, R9, PT ;  /* 0x000000090200720c */ /* 0x040fe20003f84070 */
[----:B------:R-:W-:Y:S01]  /*d740*/  @!P3 IMAD.MOV R13, RZ, RZ, -R13 ;  /* 0x000000ffff0db224 */ /* 0x000fe200078e0a0d */
[C---:B------:R-:W-:Y:S01]  /*d750*/  ISETP.GT.U32.AND P3, PT, R2.reuse, R0, PT ;  /* 0x000000000200720c */ /* 0x040fe20003f64070 */
[----:B------:R-:W-:Y:S01]  /*d760*/  @!P0 IMAD.MOV R11, RZ, RZ, -R11 ;  /* 0x000000ffff0b8224 */ /* 0x000fe200078e0a0b */
[----:B------:R-:W-:Y:S01]  /*d770*/  ISETP.GE.AND P0, PT, R239, RZ, PT ;  /* 0x000000ffef00720c */ /* 0x000fe20003f06270 */
[----:B------:R-:W-:Y:S01]  /*d780*/  IMAD R7, R2, R16, R7 ;  /* 0x0000001002077224 */ /* 0x000fe200078e0207 */
[----:B------:R-:W-:Y:S01]  /*d790*/  IABS R14, R247 ;  /* 0x000000f7000e7213 */ /* 0x000fe20000000000 */
[----:B------:R-:W-:Y:S01]  /*d7a0*/  IMAD.MOV.U32 R10, RZ, RZ, R8 ;  /* 0x000000ffff0a7224 */ /* 0x000fe200078e0008 */
[----:B------:R-:W-:Y:S01]  /*d7b0*/  STL [R1+0x98], R17 ;  /* 0x0000981101007387 */ /* 0x000fe20000100800 */
[----:B------:R-:W-:Y:S01]  /*d7c0*/  @!P6 IMAD.IADD R6, R6, 0x1, -R2 ;  /* 0x000000010606e824 */ /* 0x000fe200078e0a02 */
[----:B------:R-:W-:Y:S01]  /*d7d0*/  ISETP.GE.AND P6, PT, R244, RZ, PT ;  /* 0x000000fff400720c */ /* 0x000fe20003fc6270 */
[----:B------:R-:W-:Y:S01]  /*d7e0*/  @!P2 IMAD.MOV R10, RZ, RZ, -R10 ;  /* 0x000000ffff0aa224 */ /* 0x000fe200078e0a0a */
[----:B------:R-:W-:Y:S01]  /*d7f0*/  ISETP.GT.U32.AND P2, PT, R2, R7, PT ;  /* 0x000000070200720c */ /* 0x000fe20003f44070 */
[----:B------:R-:W-:Y:S01]  /*d800*/  IMAD.MOV.U32 R12, RZ, RZ, R14 ;  /* 0x000000ffff0c7224 */ /* 0x000fe200078e000e */
[----:B------:R0:W-:Y:S01]  /*d810*/  STL [R1+0x94], R13 ;  /* 0x0000940d01007387 */ /* 0x0001e20000100800 */
[--C-:B------:R-:W-:Y:S01]  /*d820*/  @!P5 IMAD.IADD R5, R5, 0x1, -R2.reuse ;  /* 0x000000010505d824 */ /* 0x100fe200078e0a02 */
[----:B------:R-:W-:Y:S01]  /*d830*/  ISETP.GE.AND P5, PT, R245, RZ, PT ;  /* 0x000000fff500720c */ /* 0x000fe20003fa6270 */
[----:B------:R-:W-:Y:S01]  /*d840*/  IMAD.HI.U32 R8, R4, R12, RZ ;  /* 0x0000000c04087227 */ /* 0x000fe200078e00ff */
[----:B------:R-:W-:Y:S03]  /*d850*/  STL [R1+0x90], R11 ;  /* 0x0000900b01007387 */ /* 0x000fe60000100800 */
[--C-:B------:R-:W-:Y:S01]  /*d860*/  @!P3 IMAD.IADD R0, R0, 0x1, -R2.reuse ;  /* 0x000000010000b824 */ /* 0x100fe200078e0a02 */
[----:B------:R-:W-:Y:S01]  /*d870*/  ISETP.GE.AND P3, PT, R246, RZ, PT ;  /* 0x000000fff600720c */ /* 0x000fe20003f66270 */
[----:B------:R-:W-:Y:S01]  /*d880*/  @!P4 IMAD.IADD R9, R9, 0x1, -R2 ;  /* 0x000000010909c824 */ /* 0x000fe200078e0a02 */
[----:B------:R-:W-:Y:S01]  /*d890*/  ISETP.GE.AND P4, PT, R247, RZ, PT ;  /* 0x000000fff700720c */ /* 0x000fe20003f86270 */
[----:B------:R-:W-:Y:S01]  /*d8a0*/  @!P1 IMAD.MOV R6, RZ, RZ, -R6 ;  /* 0x000000ffff069224 */ /* 0x000fe200078e0a06 */
[----:B------:R-:W-:Y:S01]  /*d8b0*/  STL [R1+0x8c], R10 ;  /* 0x00008c0a01007387 */ /* 0x000fe20000100800 */
[----:B------:R-:W-:-:S02]  /*d8c0*/  @!P0 IMAD.MOV R5, RZ, RZ, -R5 ;  /* 0x000000ffff058224 */ /* 0x000fc400078e0a05 */
[----:B------:R-:W-:Y:S01]  /*d8d0*/  IMAD.MOV R8, RZ, RZ, -R8 ;  /* 0x000000ffff087224 */ /* 0x000fe200078e0a08 */
[----:B------:R-:W-:Y:S01]  /*d8e0*/  STL [R1+0x88], R6 ;  /* 0x0000880601007387 */ /* 0x000fe20000100800 */
[C---:B------:R-:W-:Y:S02]  /*d8f0*/  VIADD R247, R3.reuse, 0x129 ;  /* 0x0000012903f77836 */ /* 0x040fe40000000000 */
[----:B------:R-:W-:Y:S01]  /*d900*/  VIADD R246, R3, 0x128 ;  /* 0x0000012803f67836 */ /* 0x000fe20000000000 */
[----:B------:R1:W-:Y:S01]  /*d910*/  STL [R1+0x84], R5 ;  /* 0x0000840501007387 */ /* 0x0003e20000100800 */
[C---:B------:R-:W-:Y:S01]  /*d920*/  IMAD R12, R2.reuse, R8, R12 ;  /* 0x00000008020c7224 */ /* 0x040fe200078e020c */
[----:B------:R-:W-:Y:S01]  /*d930*/  ISETP.GE.AND P0, PT, R247, RZ, PT ;  /* 0x000000fff700720c */ /* 0x000fe20003f06270 */
[----:B------:R-:W-:Y:S01]  /*d940*/  @!P2 IMAD.IADD R7, R7, 0x1, -R2 ;  /* 0x000000010707a824 */ /* 0x000fe200078e0a02 */
[----:B0-----:R-:W-:Y:S01]  /*d950*/  IABS R13, R247 ;  /* 0x000000f7000d7213 */ /* 0x001fe20000000000 */
[----:B------:R-:W-:Y:S01]  /*d960*/  IMAD.MOV.U32 R8, RZ, RZ, R0 ;  /* 0x000000ffff087224 */ /* 0x000fe200078e0000 */
[C---:B------:R-:W-:Y:S01]  /*d970*/  ISETP.GT.U32.AND P2, PT, R2.reuse, R9, PT ;  /* 0x000000090200720c */ /* 0x040fe20003f44070 */
[C---:B------:R-:W-:Y:S01]  /*d980*/  VIADD R247, R3.reuse, 0x127 ;  /* 0x0000012703f77836 */ /* 0x040fe20000000000 */
[C---:B------:R-:W-:Y:S01]  /*d990*/  ISETP.GT.U32.AND P1, PT, R2.reuse, R7, PT ;  /* 0x000000070200720c */ /* 0x040fe20003f24070 */
[----:B------:R-:W-:Y:S01]  /*d9a0*/  @!P6 IMAD.MOV R8, RZ, RZ, -R8 ;  /* 0x000000ffff08e224 */ /* 0x000fe200078e0a08 */
[----:B-1----:R-:W-:Y:S01]  /*d9b0*/  IABS R5, R246 ;  /* 0x000000f600057213 */ /* 0x002fe20000000000 */
[C---:B------:R-:W-:Y:S01]  /*d9c0*/  VIADD R237, R3.reuse, 0x126 ;  /* 0x0000012603ed7836 */ /* 0x040fe20000000000 */
[----:B------:R-:W-:Y:S01]  /*d9d0*/  ISETP.GT.U32.AND P6, PT, R2, R12, PT ;  /* 0x0000000c0200720c */ /* 0x000fe20003fc4070 */
[----:B------:R-:W-:Y:S01]  /*d9e0*/  VIADD R239, R3, 0x124 ;  /* 0x0000012403ef7836 */ /* 0x000fe20000000000 */
[----:B------:R-:W-:Y:S01]  /*d9f0*/  IABS R6, R247 ;  /* 0x000000f700067213 */ /* 0x000fe20000000000 */
[----:B------:R-:W-:Y:S01]  /*da00*/  IMAD.MOV.U32 R0, RZ, RZ, R5 ;  /* 0x000000ffff007224 */ /* 0x000fe200078e0005 */
[----:B------:R0:W-:Y:S01]  /*da10*/  STL [R1+0x80], R8 ;  /* 0x0000800801007387 */ /* 0x0001e20000100800 */
[----:B------:R-:W-:Y:S01]  /*da20*/  IMAD.HI.U32 R5, R4, R13, RZ ;  /* 0x0000000d04057227 */ /* 0x000fe200078e00ff */
[----:B------:R-:W-:-:S03]  /*da30*/  IABS R10, R237 ;  /* 0x000000ed000a7213 */ /* 0x000fc60000000000 */
[----:B------:R-:W-:Y:S02]  /*da40*/  IMAD.MOV R5, RZ, RZ, -R5 ;  /* 0x000000ffff057224 */ /* 0x000fe400078e0a05 */
[----:B------:R-:W-:-:S04]  /*da50*/  IMAD.HI.U32 R11, R4, R6, RZ ;  /* 0x00000006040b7227 */ /* 0x000fc800078e00ff */
[----:B------:R-:W-:Y:S01]  /*da60*/  @!P2 IMAD.IADD R9, R9, 0x1, -R2 ;  /* 0x000000010909a824 */ /* 0x000fe200078e0a02 */
[----:B------:R-:W-:Y:S01]  /*da70*/  ISETP.GE.AND P2, PT, R246, RZ, PT ;  /* 0x000000fff600720c */ /* 0x000fe20003f46270 */
        /* <DEDUP_REMOVED lines=17> */
[----:B------:R-:W-:Y:S02]  /*db90*/  IMAD R10, R2, R5, R10 ;  /* 0x00000005020a7224 */ /* 0x000fe400078e020a */
[--C-:B------:R-:W-:Y:S01]  /*dba0*/  @!P5 IMAD.IADD R13, R13, 0x1, -R2.reuse ;  /* 0x000000010d0dd824 */ /* 0x100fe200078e0a02 */
[----:B------:R0:W-:Y:S01]  /*dbb0*/  STL [R1+0x78], R7 ;  /* 0x0000780701007387 */ /* 0x0001e20000100800 */
[----:B------:R-:W-:Y:S01]  /*dbc0*/  @!P6 IMAD.IADD R12, R12, 0x1, -R2 ;  /* 0x000000010c0ce824 */ /* 0x000fe200078e0a02 */
[C---:B------:R-:W-:Y:S01]  /*dbd0*/  ISETP.GT.U32.AND P5, PT, R2.reuse, R10, PT ;  /* 0x0000000a0200720c */ /* 0x040fe20003fa4070 */
[----:B------:R-:W-:Y:S01]  /*dbe0*/  VIADD R245, R3, 0x123 ;  /* 0x0000012303f57836 */ /* 0x000fe20000000000 */
[----:B------:R-:W-:Y:S01]  /*dbf0*/  ISETP.GT.U32.AND P6, PT, R2, R6, PT ;  /* 0x000000060200720c */ /* 0x000fe20003fc4070 */
[----:B------:R-:W-:-:S02]  /*dc00*/  IMAD.MOV.U32 R14, RZ, RZ, R12 ;  /* 0x000000ffff0e7224 */ /* 0x000fc400078e000c */
[C---:B------:R-:W-:Y:S01]  /*dc10*/  VIADD R238, R3.reuse, 0x125 ;  /* 0x0000012503ee7836 */ /* 0x040fe20000000000 */
[----:B------:R-:W-:Y:S01]  /*dc20*/  IABS R5, R245 ;  /* 0x000000f500057213 */ /* 0x000fe20000000000 */
[----:B------:R-:W-:Y:S01]  /*dc30*/  @!P3 IMAD.IADD R0, R0, 0x1, -R2 ;  /* 0x000000010000b824 */ /* 0x000fe200078e0a02 */
[----:B0-----:R-:W-:Y:S01]  /*dc40*/  IABS R7, R239 ;  /* 0x000000ef00077213 */ /* 0x001fe20000000000 */
[----:B------:R-:W-:Y:S01]  /*dc50*/  @!P4 IMAD.MOV R14, RZ, RZ, -R14 ;  /* 0x000000ffff0ec224 */ /* 0x000fe200078e0a0e */
[C---:B------:R-:W-:Y:S01]  /*dc60*/  ISETP.GT.U32.AND P3, PT, R2.reuse, R13, PT ;  /* 0x0000000d0200720c */ /* 0x040fe20003f64070 */
[----:B------:R-:W-:Y:S01]  /*dc70*/  VIADD R247, R3, 0x122 ;  /* 0x0000012203f77836 */ /* 0x000fe20000000000 */
[----:B------:R-:W-:Y:S01]  /*dc80*/  ISETP.GT.U32.AND P4, PT, R2, R0, PT ;  /* 0x000000000200720c */ /* 0x000fe20003f84070 */
[----:B------:R-:W-:Y:S01]  /*dc90*/  IMAD.HI.U32 R11, R4, R7, RZ ;  /* 0x00000007040b7227 */ /* 0x000fe200078e00ff */
[----:B------:R-:W-:Y:S01]  /*dca0*/  IABS R9, R238 ;  /* 0x000000ee00097213 */ /* 0x000fe20000000000 */
[----:B------:R0:W-:Y:S02]  /*dcb0*/  STL [R1+0x74], R14 ;  /* 0x0000740e01007387 */ /* 0x0001e40000100800 */
[----:B------:R-:W-:-:S02]  /*dcc0*/  @!P5 IMAD.IADD R10, R10, 0x1, -R2 ;  /* 0x000000010a0ad824 */ /* 0x000fc400078e0a02 */
[----:B------:R-:W-:Y:S02]  /*dcd0*/  IMAD.MOV R11, RZ, RZ, -R11 ;  /* 0x000000ffff0b7224 */ /* 0x000fe400078e0a0b */
        /* <DEDUP_REMOVED lines=8> */
[--C-:B------:R-:W-:Y:S01]  /*dd60*/  @!P4 IMAD.IADD R0, R0, 0x1, -R2.reuse ;  /* 0x000000010000c824 */ /* 0x100fe200078e0a02 */
[C---:B------:R-:W-:Y:S01]  /*dd70*/  ISETP.GT.U32.AND P4, PT, R2.reuse, R7, PT ;  /* 0x000000070200720c */ /* 0x040fe20003f84070 */
[C---:B------:R-:W-:Y:S02]  /*dd80*/  IMAD R5, R2.reuse, R11, R5 ;  /* 0x0000000b02057224 */ /* 0x040fe400078e0205 */
[--C-:B------:R-:W-:Y:S02]  /*dd90*/  @!P3 IMAD.IADD R13, R13, 0x1, -R2.reuse ;  /* 0x000000010d0db824 */ /* 0x100fe400078e0a02 */
        /* <DEDUP_REMOVED lines=8> */
[----:B------:R-:W-:-:S02]  /*de20*/  VIADD R246, R3, 0x121 ;  /* 0x0000012103f67836 */ /* 0x000fc40000000000 */
        /* <DEDUP_REMOVED lines=65> */
[C---:B0-----:R-:W-:Y:S02]  /*e240*/  IMAD R7, R2.reuse, R12, R11 ;  /* 0x0000000c02077224 */ /* 0x041fe400078e020b */
[----:B------:R-:W-:Y:S01]  /*e250*/  @!P1 IMAD.MOV R5, RZ, RZ, -R5 ;  /* 0x000000ffff059224 */ /* 0x000fe200078e0a05 */
[----:B------:R-:W-:Y:S01]  /*e260*/  ISETP.GE.AND P1, PT, R247, RZ, PT ;  /* 0x000000fff700720c */ /* 0x000fe20003f26270 */
[----:B------:R-:W-:Y:S01]  /*e270*/  IMAD.MOV R9, RZ, RZ, -R9 ;  /* 0x000000ffff097224 */ /* 0x000fe200078e0a09 */
[C---:B------:R-:W-:Y:S01]  /*e280*/  ISETP.GT.U32.AND P6, PT, R2.reuse, R7, PT ;  /* 0x000000070200720c */ /* 0x040fe20003fc4070 */
[----:B------:R-:W-:Y:S01]  /*e290*/  VIADD R247, R3, 0x11c ;  /* 0x0000011c03f77836 */ /* 0x000fe20000000000 */
[----:B------:R0:W-:Y:S01]  /*e2a0*/  STL [R1+0x58], R5 ;  /* 0x0000580501007387 */ /* 0x0001e20000100800 */
[----:B------:R-:W-:Y:S02]  /*e2b0*/  IMAD R10, R2, R9, R10 ;  /* 0x00000009020a7224 */ /* 0x000fe400078e020a */
[----:B------:R-:W-:Y:S01]  /*e2c0*/  IMAD.MOV.U32 R13, RZ, RZ, R8 ;  /* 0x000000ffff0d7224 */ /* 0x000fe200078e0008 */
[----:B------:R-:W-:Y:S01]  /*e2d0*/  IABS R14, R247 ;  /* 0x000000f7000e7213 */ /* 0x000fe20000000000 */
[--C-:B------:R-:W-:Y:S01]  /*e2e0*/  @!P4 IMAD.IADD R0, R0, 0x1, -R2.reuse ;  /* 0x000000010000c824 */ /* 0x100fe200078e0a02 */
[----:B------:R-:W-:Y:S01]  /*e2f0*/  ISETP.GT.U32.AND P4, PT, R2, R10, PT ;  /* 0x0000000a0200720c */ /* 0x000fe20003f84070 */
        /* <DEDUP_REMOVED lines=9> */
[C---:B------:R-:W-:Y:S02]  /*e390*/  VIADD R245, R3.reuse, 0x11b ;  /* 0x0000011b03f57836 */ /* 0x040fe40000000000 */
[----:B------:R-:W-:Y:S02]  /*e3a0*/  VIADD R231, R3, 0x11a ;  /* 0x0000011a03e77836 */ /* 0x000fe40000000000 */
[----:B------:R-:W-:Y:S01]  /*e3b0*/  IMAD.MOV R6, RZ, RZ, -R6 ;  /* 0x000000ffff067224 */ /* 0x000fe200078e0a06 */
[----:B0-----:R-:W-:Y:S01]  /*e3c0*/  IABS R13, R245 ;  /* 0x000000f5000d7213 */ /* 0x001fe20000000000 */
[----:B------:R-:W-:Y:S01]  /*e3d0*/  @!P2 IMAD.MOV R5, RZ, RZ, -R5 ;  /* 0x000000ffff05a224 */ /* 0x000fe200078e0a05 */
[----:B------:R-:W-:Y:S01]  /*e3e0*/  IABS R12, R231 ;  /* 0x000000e7000c7213 */ /* 0x000fe20000000000 */
        /* <DEDUP_REMOVED lines=20> */
[----:B------:R-:W-:Y:S01]  /*e530*/  IMAD.HI.U32 R16, R4, R8, RZ ;  /* 0x0000000804107227 */ /* 0x000fe200078e00ff */
[----:B------:R-:W-:-:S03]  /*e540*/  ISETP.GT.U32.AND P6, PT, R2, R12, PT ;  /* 0x0000000c0200720c */ /* 0x000fc60003fc4070 */
[----:B------:R-:W-:Y:S01]  /*e550*/  @!P4 IMAD.IADD R10, R10, 0x1, -R2 ;  /* 0x000000010a0ac824 */ /* 0x000fe200078e0a02 */
[----:B------:R-:W-:Y:S01]  /*e560*/  ISETP.GT.U32.AND P4, PT, R2, R13, PT ;  /* 0x0000000d0200720c */ /* 0x000fe20003f84070 */
[----:B------:R-:W-:-:S04]  /*e570*/  IMAD.HI.U32 R5, R4, R11, RZ ;  /* 0x0000000b04057227 */ /* 0x000fc800078e00ff */
[----:B------:R-:W-:Y:S02]  /*e580*/  IMAD.MOV R16, RZ, RZ, -R16 ;  /* 0x000000ffff107224 */ /* 0x000fe400078e0a10 */
[----:B------:R-:W-:Y:S02]  /*e590*/  IMAD.MOV R5, RZ, RZ, -R5 ;  /* 0x000000ffff057224 */ /* 0x000fe400078e0a05 */
[C---:B------:R-:W-:Y:S02]  /*e5a0*/  IMAD R8, R2.reuse, R16, R8 ;  /* 0x0000001002087224 */ /* 0x040fe400078e0208 */
[----:B------:R-:W-:Y:S02]  /*e5b0*/  IMAD R11, R2, R5, R11 ;  /* 0x00000005020b7224 */ /* 0x000fe400078e020b */
[--C-:B------:R-:W-:Y:S01]  /*e5c0*/  @!P6 IMAD.IADD R12, R12, 0x1, -R2.reuse ;  /* 0x000000010c0ce824 */ /* 0x100fe200078e0a02 */
[C---:B------:R-:W-:Y:S01]  /*e5d0*/  ISETP.GT.U32.AND P6, PT, R2.reuse, R8, PT ;  /* 0x000000080200720c */ /* 0x040fe20003fc4070 */
[----:B------:R-:W-:Y:S01]  /*e5e0*/  @!P4 IMAD.IADD R13, R13, 0x1, -R2 ;  /* 0x000000010d0dc824 */ /* 0x000fe200078e0a02 */
[----:B------:R-:W-:Y:S01]  /*e5f0*/  ISETP.GT.U32.AND P4, PT, R2, R11, PT ;  /* 0x0000000b0200720c */ /* 0x000fe20003f84070 */
[----:B------:R-:W-:-:S02]  /*e600*/  VIADD R237, R3, 0x117 ;  /* 0x0000011703ed7836 */ /* 0x000fc40000000000 */
[C---:B------:R-:W-:Y:S02]  /*e610*/  VIADD R238, R3.reuse, 0x116 ;  /* 0x0000011603ee7836 */ /* 0x040fe40000000000 */
[C---:B------:R-:W-:Y:S01]  /*e620*/  VIADD R239, R3.reuse, 0x115 ;  /* 0x0000011503ef7836 */ /* 0x040fe20000000000 */
[----:B------:R-:W-:Y:S01]  /*e630*/  IABS R9, R237 ;  /* 0x000000ed00097213 */ /* 0x000fe20000000000 */
[----:B------:R-:W-:Y:S01]  /*e640*/  VIADD R246, R3, 0x114 ;  /* 0x0000011403f67836 */ /* 0x000fe20000000000 */
[----:B------:R-:W-:Y:S01]  /*e650*/  IABS R6, R238 ;  /* 0x000000ee00067213 */ /* 0x000fe20000000000 */
[----:B------:R-:W-:Y:S01]  /*e660*/  @!P3 IMAD.MOV R0, RZ, RZ, -R0 ;  /* 0x000000ffff00b224 */ /* 0x000fe200078e0a00 */
[----:B------:R-:W-:Y:S01]  /*e670*/  ISETP.GT.U32.AND P3, PT, R2, R14, PT ;  /* 0x0000000e0200720c */ /* 0x000fe20003f64070 */
[----:B------:R-:W-:Y:S01]  /*e680*/  @!P6 IMAD.IADD R8, R8, 0x1, -R2 ;  /* 0x000000010808e824 */ /* 0x000fe200078e0a02 */
[----:B------:R-:W-:Y:S01]  /*e690*/  IABS R5, R239 ;  /* 0x000000ef00057213 */ /* 0x000fe20000000000 */
[----:B------:R-:W-:Y:S01]  /*e6a0*/  @!P1 IMAD.MOV R15, RZ, RZ, -R15 ;  /* 0x000000ffff0f9224 */ /* 0x000fe200078e0a0f */
[----:B------:R-:W-:Y:S01]  /*e6b0*/  IABS R16, R246 ;  /* 0x000000f600107213 */ /* 0x000fe20000000000 */
[----:B------:R-:W-:Y:S01]  /*e6c0*/  IMAD.HI.U32 R20, R4, R9, RZ ;  /* 0x0000000904147227 */ /* 0x000fe200078e00ff */
[C---:B------:R-:W-:Y:S01]  /*e6d0*/  ISETP.GT.U32.AND P1, PT, R2.reuse, R13, PT ;  /* 0x0000000d0200720c */ /* 0x040fe20003f24070 */
[----:B------:R0:W-:Y:S01]  /*e6e0*/  STL [R1+0x4c], R0 ;  /* 0x00004c0001007387 */ /* 0x0001e20000100800 */
[----:B------:R-:W-:Y:S01]  /*e6f0*/  ISETP.GT.U32.AND P6, PT, R2, R8, PT ;  /* 0x000000080200720c */ /* 0x000fe20003fc4070 */
[----:B------:R-:W-:-:S02]  /*e700*/  IMAD.HI.U32 R19, R4, R6, RZ ;  /* 0x0000000604137227 */ /* 0x000fc400078e00ff */
[----:B------:R-:W-:Y:S02]  /*e710*/  STL [R1+0x48], R15 ;  /* 0x0000480f01007387 */ /* 0x000fe40000100800 */
[----:B------:R-:W-:Y:S01]  /*e720*/  @!P4 IMAD.IADD R11, R11, 0x1, -R2 ;  /* 0x000000010b0bc824 */ /* 0x000fe200078e0a02 */
[----:B------:R-:W-:Y:S01]  /*e730*/  ISETP.GE.AND P4, PT, R245, RZ, PT ;  /* 0x000000fff500720c */ /* 0x000fe20003f86270 */
[----:B------:R-:W-:Y:S01]  /*e740*/  @!P0 IMAD.MOV R7, RZ, RZ, -R7 ;  /* 0x000000ffff078224 */ /* 0x000fe200078e0a07 */
[----:B------:R-:W-:Y:S01]  /*e750*/  ISETP.GT.U32.AND P0, PT, R2, R12, PT ;  /* 0x0000000c0200720c */ /* 0x000fe20003f04070 */
[----:B0-----:R-:W-:Y:S02]  /*e760*/  IMAD.MOV.U32 R0, RZ, RZ, R10 ;  /* 0x000000ffff007224 */ /* 0x001fe400078e000a */
[----:B------:R-:W-:Y:S01]  /*e770*/  IMAD.MOV R20, RZ, RZ, -R20 ;  /* 0x000000ffff147224 */ /* 0x000fe200078e0a14 */
[----:B------:R-:W-:Y:S01]  /*e780*/  STL [R1+0x44], R7 ;  /* 0x0000440701007387 */ /* 0x000fe20000100800 */
[----:B------:R-:W-:-:S04]  /*e790*/  IMAD.HI.U32 R18, R4, R5, RZ ;  /* 0x0000000504127227 */ /* 0x000fc800078e00ff */
[----:B------:R-:W-:Y:S02]  /*e7a0*/  IMAD.MOV R19, RZ, RZ, -R19 ;  /* 0x000000ffff137224 */ /* 0x000fe400078e0a13 */
[----:B------:R-:W-:-:S04]  /*e7b0*/  IMAD.HI.U32 R17, R4, R16, RZ ;  /* 0x0000001004117227 */ /* 0x000fc800078e00ff */
[----:B------:R-:W-:Y:S01]  /*e7c0*/  @!P2 IMAD.MOV R0, RZ, RZ, -R0 ;  /* 0x000000ffff00a224 */ /* 0x000fe200078e0a00 */
[C---:B------:R-:W-:Y:S01]  /*e7d0*/  ISETP.GT.U32.AND P2, PT, R2.reuse, R11, PT ;  /* 0x0000000b0200720c */ /* 0x040fe20003f44070 */
[C---:B------:R-:W-:Y:S02]  /*e7e0*/  IMAD R9, R2.reuse, R20, R9 ;  /* 0x0000001402097224 */ /* 0x040fe400078e0209 */
[----:B------:R-:W-:Y:S01]  /*e7f0*/  IMAD.MOV R18, RZ, RZ, -R18 ;  /* 0x000000ffff127224 */ /* 0x000fe200078e0a12 */
[----:B------:R0:W-:Y:S01]  /*e800*/  STL [R1+0x40], R0 ;  /* 0x0000400001007387 */ /* 0x0001e20000100800 */
[----:B------:R-:W-:Y:S02]  /*e810*/  IMAD R6, R2, R19, R6 ;  /* 0x0000001302067224 */ /* 0x000fe400078e0206 */
[----:B------:R-:W-:Y:S02]  /*e820*/  IMAD.MOV R17, RZ, RZ, -R17 ;  /* 0x000000ffff117224 */ /* 0x000fe400078e0a11 */
[----:B------:R-:W-:Y:S01]  /*e830*/  @!P3 IMAD.IADD R14, R14, 0x1, -R2 ;  /* 0x000000010e0eb824 */ /* 0x000fe200078e0a02 */
[C---:B------:R-:W-:Y:S01]  /*e840*/  ISETP.GT.U32.AND P3, PT, R2.reuse, R9, PT ;  /* 0x000000090200720c */ /* 0x040fe20003f64070 */
[----:B------:R-:W-:-:S02]  /*e850*/  IMAD R5, R2, R18, R5 ;  /* 0x0000001202057224 */ /* 0x000fc400078e0205 */
[----:B------:R-:W-:Y:S01]  /*e860*/  @!P1 IMAD.IADD R13, R13, 0x1, -R2 ;  /* 0x000000010d0d9824 */ /* 0x000fe200078e0a02 */
[C---:B------:R-:W-:Y:S01]  /*e870*/  ISETP.GT.U32.AND P1, PT, R2.reuse, R6, PT ;  /* 0x000000060200720c */ /* 0x040fe20003f24070 */
[----:B0-----:R-:W-:Y:S02]  /*e880*/  IMAD R0, R2, R17, R16 ;  /* 0x0000001102007224 */ /* 0x001fe400078e0210 */
[--C-:B------:R-:W-:Y:S01]  /*e890*/  @!P0 IMAD.IADD R12, R12, 0x1, -R2.reuse ;  /* 0x000000010c0c8824 */ /* 0x100fe200078e0a02 */
[----:B------:R-:W-:Y:S01]  /*e8a0*/  ISETP.GT.U32.AND P0, PT, R2, R5, PT ;  /* 0x000000050200720c */ /* 0x000fe20003f04070 */
[--C-:B------:R-:W-:Y:S01]  /*e8b0*/  @!P6 IMAD.IADD R8, R8, 0x1, -R2.reuse ;  /* 0x000000010808e824 */ /* 0x100fe200078e0a02 */
[----:B------:R-:W-:Y:S01]  /*e8c0*/  ISETP.GT.U32.AND P6, PT, R2, R0, PT ;  /* 0x000000000200720c */ /* 0x000fe20003fc4070 */
[----:B------:R-:W-:Y:S01]  /*e8d0*/  @!P2 IMAD.IADD R11, R11, 0x1, -R2 ;  /* 0x000000010b0ba824 */ /* 0x000fe200078e0a02 */
[----:B------:R-:W-:Y:S01]  /*e8e0*/  ISETP.GE.AND P2, PT, R231, RZ, PT ;  /* 0x000000ffe700720c */ /* 0x000fe20003f46270 */
[----:B------:R-:W-:-:S02]  /*e8f0*/  VIADD R244, R3, 0x113 ;  /* 0x0000011303f47836 */ /* 0x000fc40000000000 */
[----:B------:R-:W-:Y:S02]  /*e900*/  VIADD R245, R3, 0x112 ;  /* 0x0000011203f57836 */ /* 0x000fe40000000000 */
[--C-:B------:R-:W-:Y:S01]  /*e910*/  @!P3 IMAD.IADD R9, R9, 0x1, -R2.reuse ;  /* 0x000000010909b824 */ /* 0x100fe200078e0a02 */
[----:B------:R-:W-:Y:S01]  /*e920*/  IABS R10, R244 ;  /* 0x000000f4000a7213 */ /* 0x000fe20000000000 */
[--C-:B------:R-:W-:Y:S01]  /*e930*/  @!P1 IMAD.IADD R6, R6, 0x1, -R2.reuse ;  /* 0x0000000106069824 */ /* 0x100fe200078e0a02 */
[----:B------:R-:W-:Y:S01]  /*e940*/  ISETP.GE.AND P3, PT, R236, RZ, PT ;  /* 0x000000ffec00720c */ /* 0x000fe20003f66270 */
[--C-:B------:R-:W-:Y:S01]  /*e950*/  @!P0 IMAD.IADD R5, R5, 0x1, -R2.reuse ;  /* 0x0000000105058824 */ /* 0x100fe200078e0a02 */
[----:B------:R-:W-:Y:S01]  /*e960*/  IABS R7, R245 ;  /* 0x000000f500077213 */ /* 0x000fe20000000000 */
[----:B------:R-:W-:Y:S01]  /*e970*/  @!P6 IMAD.IADD R0, R0, 0x1, -R2 ;  /* 0x000000010000e824 */ /* 0x000fe200078e0a02 */
[----:B------:R-:W-:Y:S01]  /*e980*/  ISETP.GE.AND P1, PT, R247, RZ, PT ;  /* 0x000000fff700720c */ /* 0x000fe20003f26270 */
[----:B------:R-:W-:Y:S01]  /*e990*/  IMAD.HI.U32 R16, R4, R10, RZ ;  /* 0x0000000a04107227 */ /* 0x000fe200078e00ff */
[----:B------:R-:W-:-:S02]  /*e9a0*/  ISETP.GT.U32.AND P6, PT, R2, R9, PT ;  /* 0x000000090200720c */ /* 0x000fc40003fc4070 */
[----:B------:R-:W-:Y:S01]  /*e9b0*/  ISETP.GE.AND P0, PT, R237, RZ, PT ;  /* 0x000000ffed00720c */ /* 0x000fe20003f06270 */
[----:B------:R-:W-:-:S04]  /*e9c0*/  IMAD.HI.U32 R15, R4, R7, RZ ;  /* 0x00000007040f7227 */ /* 0x000fc800078e00ff */
[----:B------:R-:W-:Y:S01]  /*e9d0*/  @!P2 IMAD.MOV R12, RZ, RZ, -R12 ;  /* 0x000000ffff0ca224 */ /* 0x000fe200078e0a0c */
[C---:B------:R-:W-:Y:S01]  /*e9e0*/  ISETP.GT.U32.AND P2, PT, R2.reuse, R5, PT ;  /* 0x000000050200720c */ /* 0x040fe20003f44070 */
[----:B------:R-:W-:Y:S02]  /*e9f0*/  IMAD.MOV R16, RZ, RZ, -R16 ;  /* 0x000000ffff107224 */ /* 0x000fe400078e0a10 */
[----:B------:R-:W-:Y:S02]  /*ea00*/  IMAD.MOV R15, RZ, RZ, -R15 ;  /* 0x000000ffff0f7224 */ /* 0x000fe400078e0a0f */
[----:B------:R-:W-:Y:S02]  /*ea10*/  VIADD R247, R3, 0x111 ;  /* 0x0000011103f77836 */ /* 0x000fe40000000000 */
[----:B------:R-:W-:Y:S01]  /*ea20*/  @!P5 IMAD.MOV R14, RZ, RZ, -R14 ;  /* 0x000000ffff0ed224 */ /* 0x000fe200078e0a0e */
[C---:B------:R-:W-:Y:S01]  /*ea30*/  ISETP.GT.U32.AND P5, PT, R2.reuse, R0, PT ;  /* 0x000000000200720c */ /* 0x040fe20003fa4070 */
[----:B------:R-:W-:Y:S01]  /*ea40*/  @!P4 IMAD.MOV R13, RZ, RZ, -R13 ;  /* 0x000000ffff0dc224 */ /* 0x000fe200078e0a0d */
[C---:B------:R-:W-:Y:S01]  /*ea50*/  ISETP.GT.U32.AND P4, PT, R2.reuse, R6, PT ;  /* 0x000000060200720c */ /* 0x040fe20003f84070 */
[----:B------:R-:W-:Y:S01]  /*ea60*/  IMAD R10, R2, R16, R10 ;  /* 0x00000010020a7224 */ /* 0x000fe200078e020a */
[----:B------:R-:W-:Y:S01]  /*ea70*/  STL [R1+0x3c], R14 ;  /* 0x00003c0e01007387 */ /* 0x000fe20000100800 */
[----:B------:R-:W-:-:S02]  /*ea80*/  @!P3 IMAD.MOV R11, RZ, RZ, -R11 ;  /* 0x000000ffff0bb224 */ /* 0x000fc400078e0a0b */
[C---:B------:R-:W-:Y:S01]  /*ea90*/  IMAD R7, R2.reuse, R15, R7 ;  /* 0x0000000f02077224 */ /* 0x040fe200078e0207 */
[----:B------:R-:W-:Y:S01]  /*eaa0*/  IABS R15, R247 ;  /* 0x000000f7000f7213 */ /* 0x000fe20000000000 */
[----:B------:R-:W-:Y:S01]  /*eab0*/  @!P1 IMAD.MOV R8, RZ, RZ, -R8 ;  /* 0x000000ffff089224 */ /* 0x000fe200078e0a08 */
[----:B------:R-:W-:Y:S01]  /*eac0*/  STL [R1+0x38], R13 ;  /* 0x0000380d01007387 */ /* 0x000fe20000100800 */
[C---:B------:R-:W-:Y:S01]  /*ead0*/  ISETP.GT.U32.AND P3, PT, R2.reuse, R10, PT ;  /* 0x0000000a0200720c */ /* 0x040fe20003f64070 */
[--C-:B------:R-:W-:Y:S01]  /*eae0*/  @!P6 IMAD.IADD R9, R9, 0x1, -R2.reuse ;  /* 0x000000010909e824 */ /* 0x100fe200078e0a02 */
[----:B------:R-:W-:Y:S01]  /*eaf0*/  ISETP.GT.U32.AND P6, PT, R2, R7, PT ;  /* 0x000000070200720c */ /* 0x000fe20003fc4070 */
[----:B------:R-:W-:Y:S01]  /*eb00*/  STL [R1+0x34], R12 ;  /* 0x0000340c01007387 */ /* 0x000fe20000100800 */
[--C-:B------:R-:W-:Y:S01]  /*eb10*/  @!P2 IMAD.IADD R5, R5, 0x1, -R2.reuse ;  /* 0x000000010505a824 */ /* 0x100fe200078e0a02 */
[----:B------:R-:W-:Y:S01]  /*eb20*/  ISETP.GE.AND P2, PT, R246, RZ, PT ;  /* 0x000000fff600720c */ /* 0x000fe20003f46270 */
[----:B------:R-:W-:Y:S01]  /*eb30*/  VIADD R246, R3, 0x110 ;  /* 0x0000011003f67836 */ /* 0x000fe20000000000 */
[----:B------:R0:W-:Y:S01]  /*eb40*/  STL [R1+0x30], R11 ;  /* 0x0000300b01007387 */ /* 0x0001e20000100800 */
[----:B------:R-:W-:Y:S01]  /*eb50*/  ISETP.GE.AND P1, PT, R238, RZ, PT ;  /* 0x000000ffee00720c */ /* 0x000fe20003f26270 */
[----:B------:R-:W-:Y:S01]  /*eb60*/  @!P4 IMAD.IADD R6, R6, 0x1, -R2 ;  /* 0x000000010606c824 */ /* 0x000fe200078e0a02 */
[----:B------:R-:W-:Y:S01]  /*eb70*/  ISETP.GE.AND P4, PT, R239, RZ, PT ;  /* 0x000000ffef00720c */ /* 0x000fe20003f86270 */
[----:B------:R1:W-:Y:S01]  /*eb80*/  STL [R1+0x2c], R8 ;  /* 0x00002c0801007387 */ /* 0x0003e20000100800 */
[----:B------:R-:W-:-:S02]  /*eb90*/  @!P0 IMAD.MOV R9, RZ, RZ, -R9 ;  /* 0x000000ffff098224 */ /* 0x000fc400078e0a09 */
[--C-:B------:R-:W-:Y:S01]  /*eba0*/  @!P3 IMAD.IADD R10, R10, 0x1, -R2.reuse ;  /* 0x000000010a0ab824 */ /* 0x100fe200078e0a02 */
[----:B------:R-:W-:Y:S01]  /*ebb0*/  ISETP.GE.AND P3, PT, R245, RZ, PT ;  /* 0x000000fff500720c */ /* 0x000fe20003f66270 */
[----:B------:R-:W-:Y:S01]  /*ebc0*/  @!P6 IMAD.IADD R7, R7, 0x1, -R2 ;  /* 0x000000010707e824 */ /* 0x000fe200078e0a02 */
[----:B0-----:R-:W-:Y:S01]  /*ebd0*/  IABS R11, R246 ;  /* 0x000000f6000b7213 */ /* 0x001fe20000000000 */
[----:B------:R-:W-:Y:S01]  /*ebe0*/  IMAD.MOV.U32 R12, RZ, RZ, R6 ;  /* 0x000000ffff0c7224 */ /* 0x000fe200078e0006 */
[----:B------:R-:W-:Y:S01]  /*ebf0*/  ISETP.GT.U32.AND P0, PT, R2, R10, PT ;  /* 0x0000000a0200720c */ /* 0x000fe20003f04070 */
[----:B------:R-:W-:Y:S01]  /*ec00*/  @!P5 IMAD.IADD R0, R0, 0x1, -R2 ;  /* 0x000000010000d824 */ /* 0x000fe200078e0a02 */
[----:B------:R0:W-:Y:S01]  /*ec10*/  STL [R1+0x28], R9 ;  /* 0x0000280901007387 */ /* 0x0001e20000100800 */
[----:B-1----:R-:W-:Y:S01]  /*ec20*/  IMAD.HI.U32 R8, R4, R15, RZ ;  /* 0x0000000f04087227 */ /* 0x002fe200078e00ff */
[----:B------:R-:W-:-:S03]  /*ec30*/  ISETP.GE.AND P5, PT, R244, RZ, PT ;  /* 0x000000fff400720c */ /* 0x000fc60003fa6270 */
[----:B------:R-:W-:Y:S02]  /*ec40*/  IMAD.MOV R8, RZ, RZ, -R8 ;  /* 0x000000ffff087224 */ /* 0x000fe400078e0a08 */
[----:B------:R-:W-:-:S04]  /*ec50*/  IMAD.HI.U32 R6, R4, R11, RZ ;  /* 0x0000000b04067227 */ /* 0x000fc800078e00ff */
[C---:B------:R-:W-:Y:S02]  /*ec60*/  IMAD R8, R2.reuse, R8, R15 ;  /* 0x0000000802087224 */ /* 0x040fe400078e020f */
[----:B------:R-:W-:Y:S02]  /*ec70*/  IMAD.MOV R6, RZ, RZ, -R6 ;  /* 0x000000ffff067224 */ /* 0x000fe400078e0a06 */
[----:B------:R-:W-:Y:S01]  /*ec80*/  @!P1 IMAD.MOV R12, RZ, RZ, -R12 ;  /* 0x000000ffff0c9224 */ /* 0x000fe200078e0a0c */
[C---:B------:R-:W-:Y:S01]  /*ec90*/  ISETP.GT.U32.AND P6, PT, R2.reuse, R8, PT ;  /* 0x000000080200720c */ /* 0x040fe20003fc4070 */
[----:B------:R-:W-:Y:S01]  /*eca0*/  @!P4 IMAD.MOV R5, RZ, RZ, -R5 ;  /* 0x000000ffff05c224 */ /* 0x000fe200078e0a05 */
[----:B------:R-:W-:Y:S01]  /*ecb0*/  ISETP.GE.AND P4, PT, R247, RZ, PT ;  /* 0x000000fff700720c */ /* 0x000fe20003f86270 */
[----:B------:R-:W-:Y:S01]  /*ecc0*/  @!P2 IMAD.MOV R0, RZ, RZ, -R0 ;  /* 0x000000ffff00a224 */ /* 0x000fe200078e0a00 */
[C---:B------:R-:W-:Y:S01]  /*ecd0*/  ISETP.GT.U32.AND P1, PT, R2.reuse, R7, PT ;  /* 0x000000070200720c */ /* 0x040fe20003f24070 */
[----:B0-----:R-:W-:Y:S01]  /*ece0*/  IMAD R9, R2, R6, R11 ;  /* 0x0000000602097224 */ /* 0x001fe200078e020b */
[----:B------:R0:W-:Y:S01]  /*ecf0*/  STL [R1+0x24], R12 ;  /* 0x0000240c01007387 */ /* 0x0001e20000100800 */
[C---:B------:R-:W-:Y:S01]  /*ed00*/  VIADD R247, R3.reuse, 0x10f ;  /* 0x0000010f03f77836 */ /* 0x040fe20000000000 */
[----:B------:R-:W-:Y:S01]  /*ed10*/  ISETP.GE.AND P2, PT, R246, RZ, PT ;  /* 0x000000fff600720c */ /* 0x000fe20003f46270 */
[--C-:B------:R-:W-:Y:S01]  /*ed20*/  @!P0 IMAD.IADD R10, R10, 0x1, -R2.reuse ;  /* 0x000000010a0a8824 */ /* 0x100fe200078e0a02 */
[----:B------:R-:W-:Y:S01]  /*ed30*/  STL [R1+0x20], R5 ;  /* 0x0000200501007387 */ /* 0x000fe20000100800 */
[----:B------:R-:W-:Y:S01]  /*ed40*/  VIADD R238, R3, 0x10b ;  /* 0x0000010b03ee7836 */ /* 0x000fe20000000000 */
[----:B------:R-:W-:Y:S01]  /*ed50*/  ISETP.GE.AND P0, PT, R247, RZ, PT ;  /* 0x000000fff700720c */ /* 0x000fe20003f06270 */
[----:B------:R-:W-:Y:S01]  /*ed60*/  @!P6 IMAD.IADD R8, R8, 0x1, -R2 ;  /* 0x000000010808e824 */ /* 0x000fe200078e0a02 */
[----:B------:R1:W-:Y:S01]  /*ed70*/  STL [R1+0x1c], R0 ;  /* 0x00001c0001007387 */ /* 0x0003e20000100800 */
[----:B------:R-:W-:Y:S01]  /*ed80*/  ISETP.GT.U32.AND P6, PT, R2, R9, PT ;  /* 0x000000090200720c */ /* 0x000fe20003fc4070 */
[----:B0-----:R-:W-:Y:S01]  /*ed90*/  IMAD.MOV.U32 R12, RZ, RZ, R10 ;  /* 0x000000ffff0c7224 */ /* 0x001fe200078e000a */
[----:B------:R-:W-:Y:S01]  /*eda0*/  IABS R223, R238 ;  /* 0x000000ee00df7213 */ /* 0x000fe20000000000 */
[----:B------:R-:W-:-:S02]  /*edb0*/  @!P1 IMAD.IADD R7, R7, 0x1, -R2 ;  /* 0x0000000107079824 */ /* 0x000fc400078e0a02 */
[----:B------:R-:W-:Y:S01]  /*edc0*/  @!P5 IMAD.MOV R12, RZ, RZ, -R12 ;  /* 0x000000ffff0cd224 */ /* 0x000fe200078e0a0c */
[----:B------:R-:W-:Y:S01]  /*edd0*/  ISETP.GT.U32.AND P5, PT, R2, R8, PT ;  /* 0x000000080200720c */ /* 0x000fe20003fa4070 */
[----:B------:R-:W-:Y:S01]  /*ede0*/  IMAD.MOV.U32 R11, RZ, RZ, R7 ;  /* 0x000000ffff0b7224 */ /* 0x000fe200078e0007 */
[----:B-1----:R-:W-:Y:S01]  /*edf0*/  IABS R0, R247 ;  /* 0x000000f700007213 */ /* 0x002fe20000000000 */
[C---:B------:R-:W-:Y:S01]  /*ee00*/  VIADD R247, R3.reuse, 0x10e ;  /* 0x0000010e03f77836 */ /* 0x040fe20000000000 */
[----:B------:R0:W-:Y:S01]  /*ee10*/  STL [R1+0x18], R12 ;  /* 0x0000180c01007387 */ /* 0x0001e20000100800 */
[----:B------:R-:W-:Y:S02]  /*ee20*/  VIADD R246, R3, 0x10d ;  /* 0x0000010d03f67836 */ /* 0x000fe40000000000 */
[----:B------:R-:W-:Y:S01]  /*ee30*/  IMAD.MOV.U32 R6, RZ, RZ, R0 ;  /* 0x000000ffff067224 */ /* 0x000fe200078e0000 */
[----:B------:R-:W-:Y:S01]  /*ee40*/  IABS R5, R247 ;  /* 0x000000f700057213 */ /* 0x000fe20000000000 */
[----:B------:R-:W-:Y:S01]  /*ee50*/  @!P6 IMAD.IADD R9, R9, 0x1, -R2 ;  /* 0x000000010909e824 */ /* 0x000fe200078e0a02 */
[----:B------:R-:W-:Y:S01]  /*ee60*/  ISETP.GE.AND P1, PT, R247, RZ, PT ;  /* 0x000000fff700720c */ /* 0x000fe20003f26270 */
[----:B------:R-:W-:Y:S01]  /*ee70*/  IMAD.HI.U32 R10, R4, R6, RZ ;  /* 0x00000006040a7227 */ /* 0x000fe200078e00ff */
[----:B------:R-:W-:-:S02]  /*ee80*/  IABS R0, R246 ;  /* 0x000000f600007213 */ /* 0x000fc40000000000 */
[C---:B------:R-:W-:Y:S01]  /*ee90*/  ISETP.GT.U32.AND P6, PT, R2.reuse, R9, PT ;  /* 0x000000090200720c */ /* 0x040fe20003fc4070 */
[----:B------:R-:W-:Y:S02]  /*eea0*/  IMAD.MOV R7, RZ, RZ, -R10 ;  /* 0x000000ffff077224 */ /* 0x000fe400078e0a0a */
[----:B------:R-:W-:Y:S02]  /*eeb0*/  VIADD R247, R3, 0x10c ;  /* 0x0000010c03f77836 */ /* 0x000fe40000000000 */
[----:B------:R-:W-:Y:S02]  /*eec0*/  IMAD R6, R2, R7, R6 ;  /* 0x0000000702067224 */ /* 0x000fe400078e0206 */
[----:B------:R-:W-:Y:S01]  /*eed0*/  IMAD.HI.U32 R7, R4, R5, RZ ;  /* 0x0000000504077227 */ /* 0x000fe200078e00ff */
[----:B------:R-:W-:-:S03]  /*eee0*/  IABS R252, R247 ;  /* 0x000000f700fc7213 */ /* 0x000fc60000000000 */
[----:B------:R-:W-:Y:S02]  /*eef0*/  IMAD.MOV R7, RZ, RZ, -R7 ;  /* 0x000000ffff077224 */ /* 0x000fe400078e0a07 */
[----:B------:R-:W-:Y:S01]  /*ef00*/  @!P5 IMAD.IADD R8, R8, 0x1, -R2 ;  /* 0x000000010808d824 */ /* 0x000fe200078e0a02 */
[C---:B------:R-:W-:Y:S01]  /*ef10*/  ISETP.GT.U32.AND P5, PT, R2.reuse, R6, PT ;  /* 0x000000060200720c */ /* 0x040fe20003fa4070 */
[----:B------:R-:W-:Y:S02]  /*ef20*/  IMAD R5, R2, R7, R5 ;  /* 0x0000000702057224 */ /* 0x000fe400078e0205 */
[----:B------:R-:W-:-:S04]  /*ef30*/  IMAD.HI.U32 R10, R4, R252, RZ ;  /* 0x000000fc040a7227 */ /* 0x000fc800078e00ff */
[----:B------:R-:W-:Y:S01]  /*ef40*/  @!P6 IMAD.IADD R9, R9, 0x1, -R2 ;  /* 0x000000010909e824 */ /* 0x000fe200078e0a02 */
[----:B------:R-:W-:Y:S01]  /*ef50*/  ISETP.GT.U32.AND P6, PT, R2, R5, PT ;  /* 0x000000050200720c */ /* 0x000fe20003fc4070 */
[----:B------:R-:W-:Y:S02]  /*ef60*/  IMAD.MOV R10, RZ, RZ, -R10 ;  /* 0x000000ffff0a7224 */ /* 0x000fe400078e0a0a */
[----:B------:R-:W-:Y:S01]  /*ef70*/  @!P3 IMAD.MOV R11, RZ, RZ, -R11 ;  /* 0x000000ffff0bb224 */ /* 0x000fe200078e0a0b */
[----:B------:R-:W-:Y:S01]  /*ef80*/  ISETP.GE.AND P3, PT, R246, RZ, PT ;  /* 0x000000fff600720c */ /* 0x000fe20003f66270 */
[----:B------:R-:W-:-:S03]  /*ef90*/  IMAD.HI.U32 R7, R4, R223, RZ ;  /* 0x000000df04077227 */ /* 0x000fc600078e00ff */
[----:B------:R1:W-:Y:S01]  /*efa0*/  STL [R1+0x14], R11 ;  /* 0x0000140b01007387 */ /* 0x0003e20000100800 */
[----:B------:R-:W-:Y:S02]  /*efb0*/  IMAD R252, R2, R10, R252 ;  /* 0x0000000a02fc7224 */ /* 0x000fe400078e02fc */
[----:B------:R-:W-:Y:S02]  /*efc0*/  IMAD.MOV R10, RZ, RZ, -R7 ;  /* 0x000000ffff0a7224 */ /* 0x000fe400078e0a07 */
[----:B0-----:R-:W-:Y:S02]  /*efd0*/  IMAD.MOV.U32 R12, RZ, RZ, R9 ;  /* 0x000000ffff0c7224 */ /* 0x001fe400078e0009 */
[----:B------:R-:W-:Y:S02]  /*efe0*/  @!P5 IMAD.IADD R6, R6, 0x1, -R2 ;  /* 0x000000010606d824 */ /* 0x000fe400078e0a02 */
[----:B------:R-:W-:Y:S02]  /*eff0*/  IMAD R223, R2, R10, R223 ;  /* 0x0000000a02df7224 */ /* 0x000fe400078e02df */
[----:B-1----:R-:W-:Y:S01]  /*f000*/  IMAD.HI.U32 R11, R4, R0, RZ ;  /* 0x00000000040b7227 */ /* 0x002fe200078e00ff */
[----:B------:R-:W-:-:S03]  /*f010*/  ISETP.GT.U32.AND P5, PT, R2, R6, PT ;  /* 0x000000060200720c */ /* 0x000fc60003fa4070 */
[----:B------:R-:W-:Y:S01]  /*f020*/  @!P2 IMAD.MOV R12, RZ, RZ, -R12 ;  /* 0x000000ffff0ca224 */ /* 0x000fe200078e0a0c */
[C---:B------:R-:W-:Y:S01]  /*f030*/  ISETP.GT.U32.AND P2, PT, R2.reuse, R252, PT ;  /* 0x000000fc0200720c */ /* 0x040fe20003f44070 */
[----:B------:R-:W-:Y:S02]  /*f040*/  IMAD.MOV R11, RZ, RZ, -R11 ;  /* 0x000000ffff0b7224 */ /* 0x000fe400078e0a0b */
[----:B------:R-:W-:Y:S01]  /*f050*/  @!P6 IMAD.IADD R5, R5, 0x1, -R2 ;  /* 0x000000010505e824 */ /* 0x000fe200078e0a02 */
[C---:B------:R-:W-:Y:S01]  /*f060*/  ISETP.GT.U32.AND P6, PT, R2.reuse, R223, PT ;  /* 0x000000df0200720c */ /* 0x040fe20003fc4070 */
[----:B------:R-:W-:Y:S02]  /*f070*/  IMAD R0, R2, R11, R0 ;  /* 0x0000000b02007224 */ /* 0x000fe400078e0200 */
[----:B------:R-:W-:Y:S02]  /*f080*/  IMAD.MOV.U32 R13, RZ, RZ, R8 ;  /* 0x000000ffff0d7224 */ /* 0x000fe400078e0008 */
[----:B------:R-:W-:-:S02]  /*f090*/  VIADD R244, R3, 0x109 ;  /* 0x0000010903f47836 */ /* 0x000fc40000000000 */
[----:B------:R-:W-:Y:S01]  /*f0a0*/  @!P4 IMAD.MOV R13, RZ, RZ, -R13 ;  /* 0x000000ffff0dc224 */ /* 0x000fe200078e0a0d */
[----:B------:R-:W-:Y:S01]  /*f0b0*/  ISETP.GT.U32.AND P4, PT, R2, R0, PT ;  /* 0x000000000200720c */ /* 0x000fe20003f84070 */
[--C-:B------:R-:W-:Y:S01]  /*f0c0*/  @!P2 IMAD.IADD R252, R252, 0x1, -R2.reuse ;  /* 0x00000001fcfca824 */ /* 0x100fe200078e0a02 */
[----:B------:R-:W-:Y:S01]  /*f0d0*/  IABS R227, R244 ;  /* 0x000000f400e37213 */ /* 0x000fe20000000000 */
[--C-:B------:R-:W-:Y:S01]  /*f0e0*/  @!P5 IMAD.IADD R6, R6, 0x1, -R2.reuse ;  /* 0x000000010606d824 */ /* 0x100fe200078e0a02 */
[----:B------:R-:W-:Y:S01]  /*f0f0*/  STL [R1+0x10], R13 ;  /* 0x0000100d01007387 */ /* 0x000fe20000100800 */
[----:B------:R-:W-:Y:S01]  /*f100*/  VIADD R239, R3, 0x10a ;  /* 0x0000010a03ef7836 */ /* 0x000fe20000000000 */
[----:B------:R-:W-:Y:S01]  /*f110*/  ISETP.GE.AND P5, PT, R247, RZ, PT ;  /* 0x000000fff700720c */ /* 0x000fe20003fa6270 */
[----:B------:R-:W-:Y:S01]  /*f120*/  @!P6 IMAD.IADD R223, R223, 0x1, -R2 ;  /* 0x00000001dfdfe824 */ /* 0x000fe200078e0a02 */
[----:B------:R-:W-:Y:S01]  /*f130*/  ISETP.GT.U32.AND P6, PT, R2, R252, PT ;  /* 0x000000fc0200720c */ /* 0x000fe20003fc4070 */
[----:B------:R-:W-:Y:S01]  /*f140*/  IMAD.MOV.U32 R8, RZ, RZ, R6 ;  /* 0x000000ffff087224 */ /* 0x000fe200078e0006 */
[----:B------:R-:W-:Y:S01]  /*f150*/  IABS R225, R239 ;  /* 0x000000ef00e17213 */ /* 0x000fe20000000000 */
[----:B------:R-:W-:Y:S01]  /*f160*/  IMAD.HI.U32 R6, R4, R227, RZ ;  /* 0x000000e304067227 */ /* 0x000fe200078e00ff */
[----:B------:R-:W-:Y:S03]  /*f170*/  STL [R1+0xc], R12 ;  /* 0x00000c0c01007387 */ /* 0x000fe60000100800 */
[----:B------:R-:W-:-:S02]  /*f180*/  VIADD R245, R3, 0x108 ;  /* 0x0000010803f57836 */ /* 0x000fc40000000000 */
[----:B------:R-:W-:Y:S01]  /*f190*/  @!P4 IMAD.IADD R0, R0, 0x1, -R2 ;  /* 0x000000010000c824 */ /* 0x000fe200078e0a02 */
[----:B------:R-:W-:Y:S01]  /*f1a0*/  ISETP.GT.U32.AND P4, PT, R2, R5, PT ;  /* 0x000000050200720c */ /* 0x000fe20003f84070 */
[----:B------:R-:W-:Y:S01]  /*f1b0*/  IMAD.MOV R6, RZ, RZ, -R6 ;  /* 0x000000ffff067224 */ /* 0x000fe200078e0a06 */
[----:B------:R-:W-:Y:S01]  /*f1c0*/  IABS R229, R245 ;  /* 0x000000f500e57213 */ /* 0x000fe20000000000 */
[----:B------:R-:W-:Y:S01]  /*f1d0*/  IMAD.HI.U32 R7, R4, R225, RZ ;  /* 0x000000e104077227 */ /* 0x000fe200078e00ff */
[----:B------:R-:W-:-:S03]  /*f1e0*/  ISETP.GT.U32.AND P2, PT, R2, R0, PT ;  /* 0x000000000200720c */ /* 0x000fc60003f44070 */
[----:B------:R-:W-:Y:S02]  /*f1f0*/  VIADD R246, R3, 0x107 ;  /* 0x0000010703f67836 */ /* 0x000fe40000000000 */
[----:B------:R-:W-:Y:S01]  /*f200*/  @!P0 IMAD.MOV R8, RZ, RZ, -R8 ;  /* 0x000000ffff088224 */ /* 0x000fe200078e0a08 */
[C---:B------:R-:W-:Y:S01]  /*f210*/  ISETP.GT.U32.AND P0, PT, R2.reuse, R223, PT ;  /* 0x000000df0200720c */ /* 0x040fe20003f04070 */
[----:B------:R-:W-:Y:S01]  /*f220*/  IMAD R227, R2, R6, R227 ;  /* 0x0000000602e37224 */ /* 0x000fe200078e02e3 */
[----:B------:R-:W-:Y:S01]  /*f230*/  IABS R231, R246 ;  /* 0x000000f600e77213 */ /* 0x000fe20000000000 */
[----:B------:R-:W-:Y:S01]  /*f240*/  IMAD.MOV R7, RZ, RZ, -R7 ;  /* 0x000000ffff077224 */ /* 0x000fe200078e0a07 */
[----:B------:R0:W-:Y:S01]  /*f250*/  STL [R1+0x8], R8 ;  /* 0x0000080801007387 */ /* 0x0001e20000100800 */
[----:B------:R-:W-:Y:S01]  /*f260*/  @!P6 IMAD.IADD R252, R252, 0x1, -R2 ;  /* 0x00000001fcfce824 */ /* 0x000fe200078e0a02 */
[C---:B------:R-:W-:Y:S01]  /*f270*/  ISETP.GT.U32.AND P6, PT, R2.reuse, R227, PT ;  /* 0x000000e30200720c */ /* 0x040fe20003fc4070 */
[----:B------:R-:W-:-:S02]  /*f280*/  IMAD R225, R2, R7, R225 ;  /* 0x0000000702e17224 */ /* 0x000fc400078e02e1 */
[----:B------:R-:W-:Y:S02]  /*f290*/  @!P4 IMAD.IADD R5, R5, 0x1, -R2 ;  /* 0x000000010505c824 */ /* 0x000fe400078e0a02 */
[----:B------:R-:W-:Y:S01]  /*f2a0*/  IMAD.HI.U32 R7, R4, R231, RZ ;  /* 0x000000e704077227 */ /* 0x000fe200078e00ff */
[----:B------:R-:W-:-:S03]  /*f2b0*/  ISETP.GT.U32.AND P4, PT, R2, R225, PT ;  /* 0x000000e10200720c */ /* 0x000fc60003f84070 */
[----:B0-----:R-:W-:-:S04]  /*f2c0*/  IMAD.HI.U32 R8, R4, R229, RZ ;  /* 0x000000e504087227 */ /* 0x001fc800078e00ff */
[----:B------:R-:W-:Y:S02]  /*f2d0*/  IMAD.MOV R8, RZ, RZ, -R8 ;  /* 0x000000ffff087224 */ /* 0x000fe400078e0a08 */
[----:B------:R-:W-:Y:S02]  /*f2e0*/  IMAD.MOV R7, RZ, RZ, -R7 ;  /* 0x000000ffff077224 */ /* 0x000fe400078e0a07 */
[C---:B------:R-:W-:Y:S02]  /*f2f0*/  IMAD R229, R2.reuse, R8, R229 ;  /* 0x0000000802e57224 */ /* 0x040fe400078e02e5 */
[C---:B------:R-:W-:Y:S02]  /*f300*/  IMAD R231, R2.reuse, R7, R231 ;  /* 0x0000000702e77224 */ /* 0x040fe400078e02e7 */
[----:B------:R-:W-:Y:S01]  /*f310*/  @!P6 IMAD.IADD R227, R227, 0x1, -R2 ;  /* 0x00000001e3e3e824 */ /* 0x000fe200078e0a02 */
[----:B------:R-:W-:Y:S01]  /*f320*/  ISETP.GT.U32.AND P6, PT, R2, R229, PT ;  /* 0x000000e50200720c */ /* 0x000fe20003fc4070 */
[----:B------:R-:W-:-:S02]  /*f330*/  VIADD R247, R3, 0x106 ;  /* 0x0000010603f77836 */ /* 0x000fc40000000000 */
[----:B------:R-:W-:Y:S01]  /*f340*/  @!P5 IMAD.MOV R252, RZ, RZ, -R252 ;  /* 0x000000fffffcd224 */ /* 0x000fe200078e0afc */
[----:B------:R-:W-:Y:S01]  /*f350*/  ISETP.GT.U32.AND P5, PT, R2, R231, PT ;  /* 0x000000e70200720c */ /* 0x000fe20003fa4070 */
[--C-:B------:R-:W-:Y:S01]  /*f360*/  @!P4 IMAD.IADD R225, R225, 0x1, -R2.reuse ;  /* 0x00000001e1e1c824 */ /* 0x100fe200078e0a02 */
[----:B------:R-:W-:Y:S01]  /*f370*/  IABS R233, R247 ;  /* 0x000000f700e97213 */ /* 0x000fe20000000000 */
[----:B------:R-:W-:Y:S01]  /*f380*/  @!P2 IMAD.IADD R0, R0, 0x1, -R2 ;  /* 0x000000010000a824 */ /* 0x000fe200078e0a02 */
[----:B------:R-:W-:Y:S01]  /*f390*/  ISETP.GE.AND P2, PT, R238, RZ, PT ;  /* 0x000000ffee00720c */ /* 0x000fe20003f46270 */
[----:B------:R-:W-:Y:S01]  /*f3a0*/  VIADD R238, R3, 0x105 ;  /* 0x0000010503ee7836 */ /* 0x000fe20000000000 */
[----:B------:R-:W-:Y:S01]  /*f3b0*/  ISETP.GE.AND P4, PT, R244, RZ, PT ;  /* 0x000000fff400720c */ /* 0x000fe20003f86270 */
[----:B------:R-:W-:Y:S01]  /*f3c0*/  @!P1 IMAD.MOV R5, RZ, RZ, -R5 ;  /* 0x000000ffff059224 */ /* 0x000fe200078e0a05 */
[----:B------:R-:W-:Y:S01]  /*f3d0*/  ISETP.GT.U32.AND P1, PT, R2, R225, PT ;  /* 0x000000e10200720c */ /* 0x000fe20003f24070 */
[----:B------:R-:W-:Y:S01]  /*f3e0*/  IMAD.HI.U32 R6, R4, R233, RZ ;  /* 0x000000e904067227 */ /* 0x000fe200078e00ff */
[----:B------:R-:W-:-:S02]  /*f3f0*/  IABS R235, R238 ;  /* 0x000000ee00eb7213 */ /* 0x000fc40000000000 */
[----:B------:R-:W-:Y:S01]  /*f400*/  STL [R1+0x4], R5 ;  /* 0x0000040501007387 */ /* 0x000fe20000100800 */
[----:B------:R-:W-:Y:S01]  /*f410*/  @!P3 IMAD.MOV R0, RZ, RZ, -R0 ;  /* 0x000000ffff00b224 */ /* 0x000fe200078e0a00 */
[C---:B------:R-:W-:Y:S01]  /*f420*/  ISETP.GT.U32.AND P3, PT, R2.reuse, R227, PT ;  /* 0x000000e30200720c */ /* 0x040fe20003f64070 */
[----:B------:R-:W-:Y:S01]  /*f430*/  @!P6 IMAD.IADD R229, R229, 0x1, -R2 ;  /* 0x00000001e5e5e824 */ /* 0x000fe200078e0a02 */
[----:B------:R-:W-:Y:S01]  /*f440*/  ISETP.GE.AND P6, PT, R247, RZ, PT ;  /* 0x000000fff700720c */ /* 0x000fe20003fc6270 */
[----:B------:R-:W-:Y:S01]  /*f450*/  IMAD.MOV R6, RZ, RZ, -R6 ;  /* 0x000000ffff067224 */ /* 0x000fe200078e0a06 */
[----:B------:R0:W-:Y:S01]  /*f460*/  STL [R1], R0 ;  /* 0x0000000001007387 */ /* 0x0001e20000100800 */
[--C-:B------:R-:W-:Y:S01]  /*f470*/  @!P0 IMAD.IADD R223, R223, 0x1, -R2.reuse ;  /* 0x00000001dfdf8824 */ /* 0x100fe200078e0a02 */
[----:B------:R-:W-:Y:S01]  /*f480*/  ISETP.GE.AND P0, PT, R239, RZ, PT ;  /* 0x000000ffef00720c */ /* 0x000fe20003f06270 */
[--C-:B------:R-:W-:Y:S01]  /*f490*/  @!P5 IMAD.IADD R231, R231, 0x1, -R2.reuse ;  /* 0x00000001e7e7d824 */ /* 0x100fe200078e0a02 */
[C---:B------:R-:W-:Y:S01]  /*f4a0*/  ISETP.GT.U32.AND P5, PT, R2.reuse, R229, PT ;  /* 0x000000e50200720c */ /* 0x040fe20003fa4070 */
[C---:B------:R-:W-:Y:S01]  /*f4b0*/  IMAD R233, R2.reuse, R6, R233 ;  /* 0x0000000602e97224 */ /* 0x040fe200078e02e9 */
[----:B------:R-:W-:Y:S01]  /*f4c0*/  IABS R239, R230 ;  /* 0x000000e600ef7213 */ /* 0x000fe20000000000 */
[----:B------:R-:W-:Y:S01]  /*f4d0*/  VIADD R244, R3, 0x104 ;  /* 0x0000010403f47836 */ /* 0x000fe20000000000 */
[----:B------:R-:W-:Y:S01]  /*f4e0*/  STL [R1+0x2010], R252 ;  /* 0x002010fc01007387 */ /* 0x000fe20000100800 */
[----:B------:R-:W-:Y:S01]  /*f4f0*/  @!P1 IMAD.IADD R225, R225, 0x1, -R2 ;  /* 0x00000001e1e19824 */ /* 0x000fe200078e0a02 */
[----:B------:R-:W-:Y:S01]  /*f500*/  ISETP.GT.U32.AND P1, PT, R2, R233, PT ;  /* 0x000000e90200720c */ /* 0x000fe20003f24070 */
[----:B0-----:R-:W-:Y:S01]  /*f510*/  IMAD.HI.U32 R0, R4, R235, RZ ;  /* 0x000000eb04007227 */ /* 0x001fe200078e00ff */
[----:B------:R-:W-:-:S03]  /*f520*/  IABS R237, R244 ;  /* 0x000000f400ed7213 */ /* 0x000fc60000000000 */
[----:B------:R-:W-:Y:S02]  /*f530*/  IMAD.MOV R0, RZ, RZ, -R0 ;  /* 0x000000ffff007224 */ /* 0x000fe400078e0a00 */
[----:B------:R-:W-:Y:S01]  /*f540*/  @!P0 IMAD.MOV R225, RZ, RZ, -R225 ;  /* 0x000000ffffe18224 */ /* 0x000fe200078e0ae1 */
[C---:B------:R-:W-:Y:S01]  /*f550*/  ISETP.GT.U32.AND P0, PT, R2.reuse, R231, PT ;  /* 0x000000e70200720c */ /* 0x040fe20003f04070 */
[----:B------:R-:W-:Y:S02]  /*f560*/  IMAD R235, R2, R0, R235 ;  /* 0x0000000002eb7224 */ /* 0x000fe400078e02eb */
[----:B------:R-:W-:Y:S02]  /*f570*/  @!P5 IMAD.IADD R229, R229, 0x1, -R2 ;  /* 0x00000001e5e5d824 */ /* 0x000fe400078e0a02 */
[----:B------:R-:W-:Y:S01]  /*f580*/  IMAD.HI.U32 R5, R4, R237, RZ ;  /* 0x000000ed04057227 */ /* 0x000fe200078e00ff */
[----:B------:R-:W-:-:S03]  /*f590*/  ISETP.GT.U32.AND P5, PT, R2, R235, PT ;  /* 0x000000eb0200720c */ /* 0x000fc60003fa4070 */
[----:B------:R-:W-:Y:S02]  /*f5a0*/  VIADD R236, R3, 0x102 ;  /* 0x0000010203ec7836 */ /* 0x000fe40000000000 */
[----:B------:R-:W-:-:S03]  /*f5b0*/  IMAD.HI.U32 R0, R4, R239, RZ ;  /* 0x000000ef04007227 */ /* 0x000fc600078e00ff */
[----:B------:R-:W-:Y:S01]  /*f5c0*/  IABS R241, R236 ;  /* 0x000000ec00f17213 */ /* 0x000fe20000000000 */
[----:B------:R-:W-:Y:S02]  /*f5d0*/  IMAD.MOV R5, RZ, RZ, -R5 ;  /* 0x000000ffff057224 */ /* 0x000fe400078e0a05 */
[----:B------:R-:W-:Y:S02]  /*f5e0*/  @!P1 IMAD.IADD R233, R233, 0x1, -R2 ;  /* 0x00000001e9e99824 */ /* 0x000fe400078e0a02 */
[----:B------:R-:W-:Y:S02]  /*f5f0*/  VIADD R247, R3, 0x101 ;  /* 0x0000010103f77836 */ /* 0x000fe40000000000 */
[----:B------:R-:W-:Y:S01]  /*f600*/  IMAD.MOV R0, RZ, RZ, -R0 ;  /* 0x000000ffff007224 */ /* 0x000fe200078e0a00 */
[----:B------:R-:W-:Y:S01]  /*f610*/  ISETP.GT.U32.AND P1, PT, R2, R233, PT ;  /* 0x000000e90200720c */ /* 0x000fe20003f24070 */
[----:B------:R-:W-:Y:S01]  /*f620*/  @!P3 IMAD.IADD R227, R227, 0x1, -R2 ;  /* 0x00000001e3e3b824 */ /* 0x000fe200078e0a02 */
[----:B------:R-:W-:Y:S01]  /*f630*/  ISETP.GE.AND P3, PT, R246, RZ, PT ;  /* 0x000000fff600720c */ /* 0x000fe20003f66270 */
[C---:B------:R-:W-:Y:S01]  /*f640*/  IMAD R237, R2.reuse, R5, R237 ;  /* 0x0000000502ed7224 */ /* 0x040fe200078e02ed */
[----:B------:R-:W-:Y:S01]  /*f650*/  IABS R243, R247 ;  /* 0x000000f700f37213 */ /* 0x000fe20000000000 */
[----:B------:R-:W-:-:S02]  /*f660*/  IMAD R239, R2, R0, R239 ;  /* 0x0000000002ef7224 */ /* 0x000fc400078e02ef */
[----:B------:R-:W-:-:S04]  /*f670*/  IMAD.HI.U32 R6, R4, R241, RZ ;  /* 0x000000f104067227 */ /* 0x000fc800078e00ff */
[--C-:B------:R-:W-:Y:S01]  /*f680*/  @!P0 IMAD.IADD R231, R231, 0x1, -R2.reuse ;  /* 0x00000001e7e78824 */ /* 0x100fe200078e0a02 */
[C---:B------:R-:W-:Y:S01]  /*f690*/  ISETP.GT.U32.AND P0, PT, R2.reuse, R237, PT ;  /* 0x000000ed0200720c */ /* 0x040fe20003f04070 */
[----:B------:R-:W-:Y:S01]  /*f6a0*/  @!P5 IMAD.IADD R235, R235, 0x1, -R2 ;  /* 0x00000001ebebd824 */ /* 0x000fe200078e0a02 */
[----:B------:R-:W-:Y:S01]  /*f6b0*/  ISETP.GT.U32.AND P5, PT, R2, R239, PT ;  /* 0x000000ef0200720c */ /* 0x000fe20003fa4070 */
[----:B------:R-:W-:Y:S02]  /*f6c0*/  VIADD R246, R3, 0x100 ;  /* 0x0000010003f67836 */ /* 0x000fe40000000000 */
[----:B------:R-:W-:-:S04]  /*f6d0*/  IMAD.HI.U32 R5, R4, R243, RZ ;  /* 0x000000f304057227 */ /* 0x000fc800078e00ff */
[----:B------:R-:W-:Y:S02]  /*f6e0*/  IMAD.MOV R6, RZ, RZ, -R6 ;  /* 0x000000ffff067224 */ /* 0x000fe400078e0a06 */
[----:B------:R-:W-:Y:S01]  /*f6f0*/  @!P2 IMAD.MOV R223, RZ, RZ, -R223 ;  /* 0x000000ffffdfa224 */ /* 0x000fe200078e0adf */
[----:B------:R-:W-:Y:S01]  /*f700*/  ISETP.GE.AND P2, PT, R245, RZ, PT ;  /* 0x000000fff500720c */ /* 0x000fe20003f46270 */
[----:B------:R-:W-:Y:S01]  /*f710*/  IMAD.MOV R5, RZ, RZ, -R5 ;  /* 0x000000ffff057224 */ /* 0x000fe200078e0a05 */
[----:B------:R-:W-:Y:S01]  /*f720*/  IABS R245, R246 ;  /* 0x000000f600f57213 */ /* 0x000fe20000000000 */
[----:B------:R-:W-:Y:S01]  /*f730*/  IMAD R241, R2, R6, R241 ;  /* 0x0000000602f17224 */ /* 0x000fe200078e02f1 */
[----:B------:R-:W-:Y:S01]  /*f740*/  STL [R1+0x2014], R223 ;  /* 0x002014df01007387 */ /* 0x000fe20000100800 */
[----:B------:R-:W-:Y:S01]  /*f750*/  @!P1 IMAD.IADD R233, R233, 0x1, -R2 ;  /* 0x00000001e9e99824 */ /* 0x000fe200078e0a02 */
[----:B------:R-:W-:Y:S01]  /*f760*/  ISETP.GE.AND P1, PT, R238, RZ, PT ;  /* 0x000000ffee00720c */ /* 0x000fe20003f26270 */
[C---:B------:R-:W-:Y:S01]  /*f770*/  IMAD R243, R2.reuse, R5, R243 ;  /* 0x0000000502f37224 */ /* 0x040fe200078e02f3 */
[----:B------:R-:W-:Y:S01]  /*f780*/  STL [R1+0x2018], R225 ;  /* 0x002018e101007387 */ /* 0x000fe20000100800 */
[----:B------:R-:W-:Y:S01]  /*f790*/  @!P3 IMAD.MOV R231, RZ, RZ, -R231 ;  /* 0x000000ffffe7b224 */ /* 0x000fe200078e0ae7 */
[----:B------:R-:W-:Y:S01]  /*f7a0*/  ISETP.GT.U32.AND P3, PT, R2, R241, PT ;  /* 0x000000f10200720c */ /* 0x000fe20003f64070 */
[----:B------:R-:W-:-:S04]  /*f7b0*/  IMAD.HI.U32 R0, R4, R245, RZ ;  /* 0x000000f504007227 */ /* 0x000fc800078e00ff */
[--C-:B------:R-:W-:Y:S01]  /*f7c0*/  @!P0 IMAD.IADD R237, R237, 0x1, -R2.reuse ;  /* 0x00000001eded8824 */ /* 0x100fe200078e0a02 */
[----:B------:R-:W-:Y:S01]  /*f7d0*/  ISETP.GE.AND P0, PT, R244, RZ, PT ;  /* 0x000000fff400720c */ /* 0x000fe20003f06270 */
[----:B------:R-:W-:Y:S01]  /*f7e0*/  @!P5 IMAD.IADD R239, R239, 0x1, -R2 ;  /* 0x00000001efefd824 */ /* 0x000fe200078e0a02 */
[C---:B------:R-:W-:Y:S01]  /*f7f0*/  ISETP.GT.U32.AND P5, PT, R2.reuse, R235, PT ;  /* 0x000000eb0200720c */ /* 0x040fe20003fa4070 */
[----:B------:R-:W-:Y:S01]  /*f800*/  @!P6 IMAD.MOV R233, RZ, RZ, -R233 ;  /* 0x000000ffffe9e224 */ /* 0x000fe200078e0ae9 */
[----:B------:R-:W-:Y:S01]  /*f810*/  ISETP.GT.U32.AND P6, PT, R2, R243, PT ;  /* 0x000000f30200720c */ /* 0x000fe20003fc4070 */
[----:B------:R-:W-:Y:S02]  /*f820*/  IMAD.MOV R0, RZ, RZ, -R0 ;  /* 0x000000ffff007224 */ /* 0x000fe400078e0a00 */
[C---:B------:R-:W-:Y:S02]  /*f830*/  VIADD R244, R3.reuse, 0xfe ;  /* 0x000000fe03f47836 */ /* 0x040fe40000000000 */
[----:B------:R-:W-:-:S02]  /*f840*/  VIADD R238, R3, 0xff ;  /* 0x000000ff03ee7836 */ /* 0x000fc40000000000 */
[C---:B------:R-:W-:Y:S01]  /*f850*/  IMAD R245, R2.reuse, R0, R245 ;  /* 0x0000000002f57224 */ /* 0x040fe200078e02f5 */
[----:B------:R-:W-:Y:S01]  /*f860*/  IABS R0, R244 ;  /* 0x000000f400007213 */ /* 0x000fe20000000000 */
[----:B------:R-:W-:Y:S01]  /*f870*/  @!P2 IMAD.MOV R229, RZ, RZ, -R229 ;  /* 0x000000ffffe5a224 */ /* 0x000fe200078e0ae5 */
[----:B------:R-:W-:Y:S01]  /*f880*/  IABS R5, R238 ;  /* 0x000000ee00057213 */ /* 0x000fe20000000000 */
[----:B------:R-:W-:Y:S01]  /*f890*/  @!P3 IMAD.IADD R241, R241, 0x1, -R2 ;  /* 0x00000001f1f1b824 */ /* 0x000fe200078e0a02 */
[----:B------:R-:W-:Y:S01]  /*f8a0*/  ISETP.GT.U32.AND P2, PT, R2, R237, PT ;  /* 0x000000ed0200720c */ /* 0x000fe20003f44070 */
[----:B------:R-:W-:Y:S01]  /*f8b0*/  IMAD.MOV.U32 R6, RZ, RZ, R0 ;  /* 0x000000ffff067224 */ /* 0x000fe200078e0000 */
[----:B------:R-:W-:Y:S01]  /*f8c0*/  ISETP.GE.AND P3, PT, R247, RZ, PT ;  /* 0x000000fff700720c */ /* 0x000fe20003f66270 */
[----:B------:R-:W-:-:S04]  /*f8d0*/  IMAD.HI.U32 R7, R4, R5, RZ ;  /* 0x0000000504077227 */ /* 0x000fc800078e00ff */
[--C-:B------:R-:W-:Y:S01]  /*f8e0*/  @!P5 IMAD.IADD R235, R235, 0x1, -R2.reuse ;  /* 0x00000001ebebd824 */ /* 0x100fe200078e0a02 */
[C---:B------:R-:W-:Y:S01]  /*f8f0*/  ISETP.GT.U32.AND P5, PT, R2.reuse, R245, PT ;  /* 0x000000f50200720c */ /* 0x040fe20003fa4070 */
[----:B------:R-:W-:Y:S01]  /*f900*/  @!P6 IMAD.IADD R243, R243, 0x1, -R2 ;  /* 0x00000001f3f3e824 */ /* 0x000fe200078e0a02 */
[----:B------:R-:W-:Y:S01]  /*f910*/  ISETP.GT.U32.AND P6, PT, R2, R241, PT ;  /* 0x000000f10200720c */ /* 0x000fe20003fc4070 */
[----:B------:R-:W-:-:S04]  /*f920*/  IMAD.HI.U32 R0, R4, R6, RZ ;  /* 0x0000000604007227 */ /* 0x000fc800078e00ff */
[----:B------:R-:W-:Y:S02]  /*f930*/  IMAD.MOV R7, RZ, RZ, -R7 ;  /* 0x000000ffff077224 */ /* 0x000fe400078e0a07 */
[----:B------:R-:W-:Y:S02]  /*f940*/  IMAD.MOV R8, RZ, RZ, -R0 ;  /* 0x000000ffff087224 */ /* 0x000fe400078e0a00 */
[----:B------:R-:W-:Y:S01]  /*f950*/  @!P2 IMAD.IADD R237, R237, 0x1, -R2 ;  /* 0x00000001ededa824 */ /* 0x000fe200078e0a02 */
[----:B------:R-:W-:Y:S01]  /*f960*/  ISETP.GE.AND P2, PT, R230, RZ, PT ;  /* 0x000000ffe600720c */ /* 0x000fe20003f46270 */
[C---:B------:R-:W-:Y:S02]  /*f970*/  IMAD R0, R2.reuse, R7, R5 ;  /* 0x0000000702007224 */ /* 0x040fe400078e0205 */
[----:B------:R-:W-:Y:S02]  /*f980*/  IMAD R6, R2, R8, R6 ;  /* 0x0000000802067224 */ /* 0x000fe400078e0206 */
[----:B------:R-:W-:-:S02]  /*f990*/  VIADD R247, R3, 0xfd ;  /* 0x000000fd03f77836 */ /* 0x000fc40000000000 */
[----:B------:R-:W-:Y:S01]  /*f9a0*/  @!P4 IMAD.MOV R227, RZ, RZ, -R227 ;  /* 0x000000ffffe3c224 */ /* 0x000fe200078e0ae3 */
[C---:B------:R-:W-:Y:S01]  /*f9b0*/  ISETP.GT.U32.AND P4, PT, R2.reuse, R239, PT ;  /* 0x000000ef0200720c */ /* 0x040fe20003f84070 */
[----:B------:R-:W-:Y:S01]  /*f9c0*/  @!P0 IMAD.MOV R237, RZ, RZ, -R237 ;  /* 0x000000ffffed8224 */ /* 0x000fe200078e0aed */
[C---:B------:R-:W-:Y:S01]  /*f9d0*/  ISETP.GT.U32.AND P0, PT, R2.reuse, R0, PT ;  /* 0x000000000200720c */ /* 0x040fe20003f04070 */
[--C-:B------:R-:W-:Y:S01]  /*f9e0*/  @!P5 IMAD.IADD R245, R245, 0x1, -R2.reuse ;  /* 0x00000001f5f5d824 */ /* 0x100fe200078e0a02 */
[C---:B------:R-:W-:Y:S01]  /*f9f0*/  ISETP.GT.U32.AND P5, PT, R2.reuse, R243, PT ;  /* 0x000000f30200720c */ /* 0x040fe20003fa4070 */
[--C-:B------:R-:W-:Y:S01]  /*fa00*/  @!P6 IMAD.IADD R241, R241, 0x1, -R2.reuse ;  /* 0x00000001f1f1e824 */ /* 0x100fe200078e0a02 */
[----:B------:R-:W-:Y:S01]  /*fa10*/  IABS R8, R247 ;  /* 0x000000f700087213 */ /* 0x000fe20000000000 */
[----:B------:R-:W-:Y:S01]  /*fa20*/  @!P1 IMAD.MOV R235, RZ, RZ, -R235 ;  /* 0x000000ffffeb9224 */ /* 0x000fe200078e0aeb */
[C---:B------:R-:W-:Y:S01]  /*fa30*/  ISETP.GT.U32.AND P6, PT, R2.reuse, R6, PT ;  /* 0x000000060200720c */ /* 0x040fe20003fc4070 */
[----:B------:R-:W-:Y:S01]  /*fa40*/  VIADD R230, R3, 0xae ;  /* 0x000000ae03e67836 */ /* 0x000fe20000000000 */
[----:B------:R-:W-:Y:S01]  /*fa50*/  ISETP.GT.U32.AND P1, PT, R2, R245, PT ;  /* 0x000000f50200720c */ /* 0x000fe20003f24070 */
[----:B------:R-:W-:Y:S01]  /*fa60*/  IMAD.HI.U32 R5, R4, R8, RZ ;  /* 0x0000000804057227 */ /* 0x000fe200078e00ff */
[----:B------:R-:W-:Y:S02]  /*fa70*/  STL [R1+0x201c], R227 ;  /* 0x00201ce301007387 */ /* 0x000fe40000100800 */
[----:B------:R-:W-:Y:S01]  /*fa80*/  IABS R145, R230 ;  /* 0x000000e600917213 */ /* 0x000fe20000000000 */
[----:B------:R-:W-:Y:S01]  /*fa90*/  IMAD.MOV R5, RZ, RZ, -R5 ;  /* 0x000000ffff057224 */ /* 0x000fe200078e0a05 */
[----:B------:R-:W-:Y:S01]  /*faa0*/  STL [R1+0x2020], R229 ;  /* 0x002020e501007387 */ /* 0x000fe20000100800 */
[--C-:B------:R-:W-:Y:S01]  /*fab0*/  @!P4 IMAD.IADD R239, R239, 0x1, -R2.reuse ;  /* 0x00000001efefc824 */ /* 0x100fe200078e0a02 */
[----:B------:R-:W-:Y:S01]  /*fac0*/  ISETP.GE.AND P4, PT, R236, RZ, PT ;  /* 0x000000ffec00720c */ /* 0x000fe20003f86270 */
[--C-:B------:R-:W-:Y:S01]  /*fad0*/  @!P0 IMAD.IADD R0, R0, 0x1, -R2.reuse ;  /* 0x0000000100008824 */ /* 0x100fe200078e0a02 */
[----:B------:R-:W-:Y:S01]  /*fae0*/  ISETP.GE.AND P0, PT, R247, RZ, PT ;  /* 0x000000fff700720c */ /* 0x000fe20003f06270 */
[----:B------:R-:W-:Y:S01]  /*faf0*/  @!P5 IMAD.IADD R243, R243, 0x1, -R2 ;  /* 0x00000001f3f3d824 */ /* 0x000fe200078e0a02 */
[----:B------:R-:W-:Y:S01]  /*fb00*/  ISETP.GE.AND P5, PT, R238, RZ, PT ;  /* 0x000000ffee00720c */ /* 0x000fe20003fa6270 */
[----:B------:R-:W-:Y:S01]  /*fb10*/  IMAD R8, R2, R5, R8 ;  /* 0x0000000502087224 */ /* 0x000fe200078e0208 */
[----:B------:R-:W-:Y:S01]  /*fb20*/  STL [R1+0x2024], R231 ;  /* 0x002024e701007387 */ /* 0x000fe20000100800 */
[----:B------:R-:W-:-:S02]  /*fb30*/  @!P6 IMAD.IADD R6, R6, 0x1, -R2 ;  /* 0x000000010606e824 */ /* 0x000fc400078e0a02 */
[C---:B------:R-:W-:Y:S01]  /*fb40*/  VIADD R247, R3.reuse, 0xfb ;  /* 0x000000fb03f77836 */ /* 0x040fe20000000000 */
[----:B------:R-:W-:Y:S01]  /*fb50*/  STL [R1+0x2028], R233 ;  /* 0x002028e901007387 */ /* 0x000fe20000100800 */
[----:B------:R-:W-:Y:S01]  /*fb60*/  @!P2 IMAD.MOV R239, RZ, RZ, -R239 ;  /* 0x000000ffffefa224 */ /* 0x000fe200078e0aef */
[----:B------:R-:W-:Y:S01]  /*fb70*/  ISETP.GE.AND P2, PT, R246, RZ, PT ;  /* 0x000000fff600720c */ /* 0x000fe20003f46270 */
[----:B------:R-:W-:Y:S01]  /*fb80*/  VIADD R246, R3, 0xfc ;  /* 0x000000fc03f67836 */ /* 0x000fe20000000000 */
[C---:B------:R-:W-:Y:S01]  /*fb90*/  ISETP.GT.U32.AND P6, PT, R2.reuse, R6, PT ;  /* 0x000000060200720c */ /* 0x040fe20003fc4070 */
[----:B------:R-:W-:Y:S01]  /*fba0*/  @!P3 IMAD.MOV R243, RZ, RZ, -R243 ;  /* 0x000000fffff3b224 */ /* 0x000fe200078e0af3 */
[----:B------:R-:W-:Y:S01]  /*fbb0*/  IABS R7, R247 ;  /* 0x000000f700077213 */ /* 0x000fe20000000000 */
[----:B------:R-:W-:Y:S01]  /*fbc0*/  @!P1 IMAD.IADD R245, R245, 0x1, -R2 ;  /* 0x00000001f5f59824 */ /* 0x000fe200078e0a02 */
[----:B------:R-:W-:Y:S01]  /*fbd0*/  ISETP.GT.U32.AND P3, PT, R2, R8, PT ;  /* 0x000000080200720c */ /* 0x000fe20003f64070 */
[----:B------:R-:W-:Y:S01]  /*fbe0*/  @!P4 IMAD.MOV R241, RZ, RZ, -R241 ;  /* 0x000000fffff1c224 */ /* 0x000fe200078e0af1 */
[----:B------:R-:W-:Y:S01]  /*fbf0*/  ISETP.GE.AND P1, PT, R244, RZ, PT ;  /* 0x000000fff400720c */ /* 0x000fe20003f26270 */
[----:B------:R-:W-:Y:S01]  /*fc00*/  IMAD.HI.U32 R11, R4, R7, RZ ;  /* 0x00000007040b7227 */ /* 0x000fe200078e00ff */
[----:B------:R-:W-:Y:S01]  /*fc10*/  IABS R10, R246 ;  /* 0x000000f6000a7213 */ /* 0x000fe20000000000 */
[----:B------:R-:W-:Y:S01]  /*fc20*/  STL [R1+0x202c], R235 ;  /* 0x00202ceb01007387 */ /* 0x000fe20000100800 */
[----:B------:R-:W-:Y:S01]  /*fc30*/  ISETP.GT.U32.AND P4, PT, R2, R0, PT ;  /* 0x000000000200720c */ /* 0x000fe20003f84070 */
[----:B------:R-:W-:-:S02]  /*fc40*/  IMAD.MOV R11, RZ, RZ, -R11 ;  /* 0x000000ffff0b7224 */ /* 0x000fc400078e0a0b */
[----:B------:R-:W-:Y:S01]  /*fc50*/  IMAD.HI.U32 R5, R4, R10, RZ ;  /* 0x0000000a04057227 */ /* 0x000fe200078e00ff */
[----:B------:R-:W-:Y:S03]  /*fc60*/  STL [R1+0x2030], R237 ;  /* 0x002030ed01007387 */ /* 0x000fe60000100800 */
[----:B------:R-:W-:Y:S01]  /*fc70*/  @!P2 IMAD.MOV R245, RZ, RZ, -R245 ;  /* 0x000000fffff5a224 */ /* 0x000fe200078e0af5 */
[----:B------:R-:W-:Y:S01]  /*fc80*/  ISETP.GE.AND P2, PT, R246, RZ, PT ;  /* 0x000000fff600720c */ /* 0x000fe20003f46270 */
[----:B------:R-:W-:Y:S01]  /*fc90*/  IMAD.MOV R5, RZ, RZ, -R5 ;  /* 0x000000ffff057224 */ /* 0x000fe200078e0a05 */
[----:B------:R-:W-:Y:S01]  /*fca0*/  STL [R1+0x2034], R239 ;  /* 0x002034ef01007387 */ /* 0x000fe20000100800 */
[--C-:B------:R-:W-:Y:S02]  /*fcb0*/  @!P6 IMAD.IADD R6, R6, 0x1, -R2.reuse ;  /* 0x000000010606e824 */ /* 0x100fe400078e0a02 */
[----:B------:R-:W-:Y:S01]  /*fcc0*/  VIADD R246, R3, 0xf9 ;  /* 0x000000f903f67836 */ /* 0x000fe20000000000 */
[----:B------:R-:W-:Y:S01]  /*fcd0*/  STL [R1+0x2038], R241 ;  /* 0x002038f101007387 */ /* 0x000fe20000100800 */
[----:B------:R-:W-:-:S02]  /*fce0*/  @!P3 IMAD.IADD R8, R8, 0x1, -R2 ;  /* 0x000000010808b824 */ /* 0x000fc400078e0a02 */
[C---:B------:R-:W-:Y:S01]  /*fcf0*/  IMAD R11, R2.reuse, R11, R7 ;  /* 0x0000000b020b7224 */ /* 0x040fe200078e0207 */
[----:B------:R-:W-:Y:S01]  /*fd00*/  IABS R15, R246 ;  /* 0x000000f6000f7213 */ /* 0x000fe20000000000 */
[C---:B------:R-:W-:Y:S01]  /*fd10*/  IMAD R10, R2.reuse, R5, R10 ;  /* 0x00000005020a7224 */ /* 0x040fe200078e020a */
[C---:B------:R-:W-:Y:S01]  /*fd20*/  ISETP.GT.U32.AND P3, PT, R2.reuse, R8, PT ;  /* 0x000000080200720c */ /* 0x040fe20003f64070 */
[----:B------:R-:W-:Y:S01]  /*fd30*/  @!P1 IMAD.MOV R6, RZ, RZ, -R6 ;  /* 0x000000ffff069224 */ /* 0x000fe200078e0a06 */
[----:B------:R-:W-:Y:S01]  /*fd40*/  ISETP.GT.U32.AND P1, PT, R2, R11, PT ;  /* 0x0000000b0200720c */ /* 0x000fe20003f24070 */
[----:B------:R-:W-:Y:S01]  /*fd50*/  @!P4 IMAD.IADD R0, R0, 0x1, -R2 ;  /* 0x000000010000c824 */ /* 0x000fe200078e0a02 */
[----:B------:R-:W-:Y:S01]  /*fd60*/  ISETP.GE.AND P4, PT, R247, RZ, PT ;  /* 0x000000fff700720c */ /* 0x000fe20003f86270 */
[C---:B------:R-:W-:Y:S01]  /*fd70*/  VIADD R247, R3.reuse, 0xfa ;  /* 0x000000fa03f77836 */ /* 0x040fe20000000000 */
[----:B------:R-:W-:Y:S01]  /*fd80*/  ISETP.GT.U32.AND P6, PT, R2, R10, PT ;  /* 0x0000000a0200720c */ /* 0x000fe20003fc4070 */
[----:B------:R-:W-:Y:S01]  /*fd90*/  IMAD.HI.U32 R5, R4, R15, RZ ;  /* 0x0000000f04057227 */ /* 0x000fe200078e00ff */
[----:B------:R-:W-:Y:S02]  /*fda0*/  STL [R1+0x203c], R243 ;  /* 0x00203cf301007387 */ /* 0x000fe40000100800 */
[----:B------:R-:W-:Y:S01]  /*fdb0*/  IABS R13, R247 ;  /* 0x000000f7000d7213 */ /* 0x000fe20000000000 */
[----:B------:R-:W-:Y:S01]  /*fdc0*/  IMAD.MOV R5, RZ, RZ, -R5 ;  /* 0x000000ffff057224 */ /* 0x000fe200078e0a05 */
[----:B------:R-:W-:Y:S01]  /*fdd0*/  STL [R1+0x2040], R245 ;  /* 0x002040f501007387 */ /* 0x000fe20000100800 */
[----:B------:R-:W-:-:S02]  /*fde0*/  VIADD R238, R3, 0xf7 ;  /* 0x000000f703ee7836 */ /* 0x000fc40000000000 */
[--C-:B------:R-:W-:Y:S01]  /*fdf0*/  @!P3 IMAD.IADD R8, R8, 0x1, -R2.reuse ;  /* 0x000000010808b824 */ /* 0x100fe200078e0a02 */
[----:B------:R-:W-:Y:S01]  /*fe00*/  ISETP.GE.AND P3, PT, R246, RZ, PT ;  /* 0x000000fff600720c */ /* 0x000fe20003f66270 */
[----:B------:R-:W-:Y:S01]  /*fe10*/  IMAD R15, R2, R5, R15 ;  /* 0x00000005020f7224 */ /* 0x000fe200078e020f */
[----:B------:R-:W-:Y:S01]  /*fe20*/  IABS R19, R238 ;  /* 0x000000ee00137213 */ /* 0x000fe20000000000 */
[----:B------:R-:W-:Y:S02]  /*fe30*/  @!P1 IMAD.IADD R11, R11, 0x1, -R2 ;  /* 0x000000010b0b9824 */ /* 0x000fe400078e0a02 */
[----:B------:R-:W-:-:S03]  /*fe40*/  IMAD.HI.U32 R7, R4, R13, RZ ;  /* 0x0000000d04077227 */ /* 0x000fc600078e00ff */
[----:B------:R-:W-:Y:S01]  /*fe50*/  ISETP.GT.U32.AND P1, PT, R2, R11, PT ;  /* 0x0000000b0200720c */ /* 0x000fe20003f24070 */
[----:B------:R-:W-:Y:S01]  /*fe60*/  @!P5 IMAD.MOV R0, RZ, RZ, -R0 ;  /* 0x000000ffff00d224 */ /* 0x000fe200078e0a00 */
[----:B------:R-:W-:Y:S01]  /*fe70*/  ISETP.GE.AND P5, PT, R247, RZ, PT ;  /* 0x000000fff700720c */ /* 0x000fe20003fa6270 */
[----:B------:R-:W-:Y:S02]  /*fe80*/  @!P6 IMAD.IADD R10, R10, 0x1, -R2 ;  /* 0x000000010a0ae824 */ /* 0x000fe400078e0a02 */
[----:B------:R-:W-:Y:S01]  /*fe90*/  @!P0 IMAD.MOV R8, RZ, RZ, -R8 ;  /* 0x000000ffff088224 */ /* 0x000fe200078e0a08 */
[C---:B------:R-:W-:Y:S01]  /*fea0*/  ISETP.GT.U32.AND P0, PT, R2.reuse, R15, PT ;  /* 0x0000000f0200720c */ /* 0x040fe20003f04070 */
[----:B------:R-:W-:Y:S01]  /*feb0*/  IMAD.MOV R7, RZ, RZ, -R7 ;  /* 0x000000ffff077224 */ /* 0x000fe200078e0a07 */
[C---:B------:R-:W-:Y:S01]  /*fec0*/  ISETP.GT.U32.AND P6, PT, R2.reuse, R10, PT ;  /* 0x0000000a0200720c */ /* 0x040fe20003fc4070 */
[----:B------:R-:W-:Y:S01]  /*fed0*/  VIADD R247, R3, 0xf8 ;  /* 0x000000f803f77836 */ /* 0x000fe20000000000 */
[----:B------:R-:W-:Y:S01]  /*fee0*/  STL [R1+0x2044], R0 ;  /* 0x0020440001007387 */ /* 0x000fe20000100800 */
[----:B------:R-:W-:-:S02]  /*fef0*/  IMAD R13, R2, R7, R13 ;  /* 0x00000007020d7224 */ /* 0x000fc400078e020d */
[C---:B------:R-:W-:Y:S01]  /*ff00*/  IMAD.HI.U32 R7, R4.reuse, R19, RZ ;  /* 0x0000001304077227 */ /* 0x040fe200078e00ff */
[----:B------:R-:W-:Y:S01]  /*ff10*/  IABS R17, R247 ;  /* 0x000000f700117213 */ /* 0x000fe20000000000 */
[----:B------:R-:W-:Y:S02]  /*ff20*/  STL [R1+0x2048], R6 ;  /* 0x0020480601007387 */ /* 0x000fe40000100800 */
[----:B------:R-:W-:Y:S02]  /*ff30*/  IMAD.MOV R7, RZ, RZ, -R7 ;  /* 0x000000ffff077224 */ /* 0x000fe400078e0a07 */
[----:B------:R-:W-:Y:S01]  /*ff40*/  VIADD R244, R3, 0xf6 ;  /* 0x000000f603f47836 */ /* 0x000fe20000000000 */
[----:B------:R-:W-:Y:S01]  /*ff50*/  STL [R1+0x204c], R8 ;  /* 0x00204c0801007387 */ /* 0x000fe20000100800 */
[----:B------:R-:W-:-:S03]  /*ff60*/  IMAD.HI.U32 R5, R4, R17, RZ ;  /* 0x0000001104057227 */ /* 0x000fc600078e00ff */
[----:B------:R-:W-:Y:S01]  /*ff70*/  IABS R21, R244 ;  /* 0x000000f400157213 */ /* 0x000fe20000000000 */
[----:B------:R-:W-:Y:S02]  /*ff80*/  IMAD R19, R2, R7, R19 ;  /* 0x0000000702137224 */ /* 0x000fe400078e0213 */
[--C-:B------:R-:W-:Y:S02]  /*ff90*/  @!P1 IMAD.IADD R11, R11, 0x1, -R2.reuse ;  /* 0x000000010b0b9824 */ /* 0x100fe400078e0a02 */
[--C-:B------:R-:W-:Y:S02]  /*ffa0*/  @!P0 IMAD.IADD R15, R15, 0x1, -R2.reuse ;  /* 0x000000010f0f8824 */ /* 0x100fe400078e0a02 */
[----:B------:R-:W-:Y:S02]  /*ffb0*/  IMAD.MOV R5, RZ, RZ, -R5 ;  /* 0x000000ffff057224 */ /* 0x000fe400078e0a05 */
[----:B------:R-:W-:Y:S01]  /*ffc0*/  @!P6 IMAD.IADD R10, R10, 0x1, -R2 ;  /* 0x000000010a0ae824 */ /* 0x000fe200078e0a02 */
[C---:B------:R-:W-:Y:S01]  /*ffd0*/  ISETP.GT.U32.AND P6, PT, R2.reuse, R13, PT ;  /* 0x0000000d0200720c */ /* 0x040fe20003fc4070 */
[----:B------:R-:W-:Y:S01]  /*ffe0*/  @!P4 IMAD.MOV R11, RZ, RZ, -R11 ;  /* 0x000000ffff0bc224 */ /* 0x000fe200078e0a0b */
[C---:B------:R-:W-:Y:S01]  /*fff0*/  ISETP.GT.U32.AND P0, PT, R2.reuse, R15, PT ;  /* 0x0000000f0200720c */ /* 0x040fe20003f04070 */
[C---:B------:R-:W-:Y:S01]  /*10000*/  IMAD R17, R2.reuse, R5, R17 ;  /* 0x0000000502117224 */ /* 0x040fe200078e0211 */
[----:B------:R-:W-:Y:S01]  /*10010*/  ISETP.GT.U32.AND P4, PT, R2, R19, PT ;  /* 0x000000130200720c */ /* 0x000fe20003f84070 */
[----:B------:R-:W-:-:S03]  /*10020*/  IMAD.HI.U32 R5, R4, R21, RZ ;  /* 0x0000001504057227 */ /* 0x000fc600078e00ff */
[C---:B------:R-:W-:Y:S01]  /*10030*/  ISETP.GT.U32.AND P1, PT, R2.reuse, R17, PT ;  /* 0x000000110200720c */ /* 0x040fe20003f24070 */
[----:B------:R-:W-:Y:S02]  /*10040*/  IMAD.MOV R5, RZ, RZ, -R5 ;  /* 0x000000ffff057224 */ /* 0x000fe400078e0a05 */
[----:B------:R-:W-:Y:S02]  /*10050*/  VIADD R246, R3, 0xf5 ;  /* 0x000000f503f67836 */ /* 0x000fe40000000000 */
[C---:B------:R-:W-:Y:S02]  /*10060*/  IMAD R21, R2.reuse, R5, R21 ;  /* 0x0000000502157224 */ /* 0x040fe400078e0215 */
[--C-:B------:R-:W-:Y:S01]  /*10070*/  @!P6 IMAD.IADD R13, R13, 0x1, -R2.reuse ;  /* 0x000000010d0de824 */ /* 0x100fe200078e0a02 */
[----:B------:R-:W-:Y:S01]  /*10080*/  IABS R23, R246 ;  /* 0x000000f600177213 */ /* 0x000fe20000000000 */
[--C-:B------:R-:W-:Y:S01]  /*10090*/  @!P0 IMAD.IADD R15, R15, 0x1, -R2.reuse ;  /* 0x000000010f0f8824 */ /* 0x100fe200078e0a02 */
[C---:B------:R-:W-:Y:S01]  /*100a0*/  ISETP.GT.U32.AND P0, PT, R2.reuse, R21, PT ;  /* 0x000000150200720c */ /* 0x040fe20003f04070 */
[----:B------:R-:W-:Y:S01]  /*100b0*/  @!P4 IMAD.IADD R19, R19, 0x1, -R2 ;  /* 0x000000011313c824 */ /* 0x000fe200078e0a02 */
[----:B------:R-:W-:Y:S01]  /*100c0*/  ISETP.GT.U32.AND P6, PT, R2, R13, PT ;  /* 0x0000000d0200720c */ /* 0x000fe20003fc4070 */
[----:B------:R-:W-:-:S03]  /*100d0*/  IMAD.HI.U32 R5, R4, R23, RZ ;  /* 0x0000001704057227 */ /* 0x000fc600078e00ff */
[----:B------:R-:W-:Y:S01]  /*100e0*/  ISETP.GT.U32.AND P4, PT, R2, R19, PT ;  /* 0x000000130200720c */ /* 0x000fe20003f84070 */
[----:B------:R-:W-:Y:S02]  /*100f0*/  IMAD.MOV R5, RZ, RZ, -R5 ;  /* 0x000000ffff057224 */ /* 0x000fe400078e0a05 */
[----:B------:R-:W-:Y:S01]  /*10100*/  @!P3 IMAD.MOV R15, RZ, RZ, -R15 ;  /* 0x000000ffff0fb224 */ /* 0x000fe200078e0a0f */
[----:B------:R-:W-:Y:S01]  /*10110*/  ISETP.GE.AND P3, PT, R246, RZ, PT ;  /* 0x000000fff600720c */ /* 0x000fe20003f66270 */
[----:B------:R-:W-:Y:S02]  /*10120*/  VIADD R246, R3, 0xf3 ;  /* 0x000000f303f67836 */ /* 0x000fe40000000000 */
[----:B------:R-:W-:Y:S02]  /*10130*/  @!P0 IMAD.IADD R21, R21, 0x1, -R2 ;  /* 0x0000000115158824 */ /* 0x000fe400078e0a02 */
[C---:B------:R-:W-:Y:S01]  /*10140*/  IMAD R23, R2.reuse, R5, R23 ;  /* 0x0000000502177224 */ /* 0x040fe200078e0217 */
[----:B------:R-:W-:Y:S01]  /*10150*/  IABS R27, R246 ;  /* 0x000000f6001b7213 */ /* 0x000fe20000000000 */
[----:B------:R-:W-:Y:S01]  /*10160*/  @!P2 IMAD.MOV R10, RZ, RZ, -R10 ;  /* 0x000000ffff0aa224 */ /* 0x000fe200078e0a0a */
[----:B------:R-:W-:Y:S01]  /*10170*/  ISETP.GE.AND P2, PT, R247, RZ, PT ;  /* 0x000000fff700720c */ /* 0x000fe20003f46270 */
[----:B------:R-:W-:Y:S01]  /*10180*/  VIADD R247, R3, 0xf4 ;  /* 0x000000f403f77836 */ /* 0x000fe20000000000 */
[----:B------:R-:W-:Y:S01]  /*10190*/  ISETP.GT.U32.AND P0, PT, R2, R21, PT ;  /* 0x000000150200720c */ /* 0x000fe20003f04070 */
[--C-:B------:R-:W-:Y:S01]  /*101a0*/  @!P6 IMAD.IADD R13, R13, 0x1, -R2.reuse ;  /* 0x000000010d0de824 */ /* 0x100fe200078e0a02 */
[----:B------:R-:W-:Y:S01]  /*101b0*/  ISETP.GE.AND P6, PT, R238, RZ, PT ;  /* 0x000000ffee00720c */ /* 0x000fe20003fc6270 */
[--C-:B------:R-:W-:Y:S01]  /*101c0*/  @!P4 IMAD.IADD R19, R19, 0x1, -R2.reuse ;  /* 0x000000011313c824 */ /* 0x100fe200078e0a02 */
[----:B------:R-:W-:Y:S01]  /*101d0*/  ISETP.GT.U32.AND P4, PT, R2, R23, PT ;  /* 0x000000170200720c */ /* 0x000fe20003f84070 */
[----:B------:R-:W-:Y:S01]  /*101e0*/  @!P1 IMAD.IADD R17, R17, 0x1, -R2 ;  /* 0x0000000111119824 */ /* 0x000fe200078e0a02 */
[----:B------:R-:W-:Y:S01]  /*101f0*/  IABS R25, R247 ;  /* 0x000000f700197213 */ /* 0x000fe20000000000 */
[----:B------:R-:W-:Y:S01]  /*10200*/  @!P5 IMAD.MOV R13, RZ, RZ, -R13 ;  /* 0x000000ffff0dd224 */ /* 0x000fe200078e0a0d */
[----:B------:R-:W-:Y:S01]  /*10210*/  ISETP.GE.AND P5, PT, R244, RZ, PT ;  /* 0x000000fff400720c */ /* 0x000fe20003fa6270 */
[----:B------:R-:W-:Y:S01]  /*10220*/  IMAD.HI.U32 R5, R4, R27, RZ ;  /* 0x0000001b04057227 */ /* 0x000fe200078e00ff */
[----:B------:R-:W-:Y:S01]  /*10230*/  ISETP.GT.U32.AND P1, PT, R2, R17, PT ;  /* 0x000000110200720c */ /* 0x000fe20003f24070 */
[----:B------:R-:W-:Y:S02]  /*10240*/  STL [R1+0x2050], R10 ;  /* 0x0020500a01007387 */ /* 0x000fe40000100800 */
[----:B------:R-:W-:-:S02]  /*10250*/  IMAD.HI.U32 R7, R4, R25, RZ ;  /* 0x0000001904077227 */ /* 0x000fc400078e00ff */
[----:B------:R-:W-:Y:S02]  /*10260*/  STL [R1+0x2054], R11 ;  /* 0x0020540b01007387 */ /* 0x000fe40000100800 */
[----:B------:R-:W-:Y:S02]  /*10270*/  IMAD.MOV R5, RZ, RZ, -R5 ;  /* 0x000000ffff057224 */ /* 0x000fe400078e0a05 */
[----:B------:R-:W-:Y:S01]  /*10280*/  IMAD.MOV R7, RZ, RZ, -R7 ;  /* 0x000000ffff077224 */ /* 0x000fe200078e0a07 */
[----:B------:R-:W-:Y:S01]  /*10290*/  STL [R1+0x2058], R13 ;  /* 0x0020580d01007387 */ /* 0x000fe20000100800 */
[--C-:B------:R-:W-:Y:S02]  /*102a0*/  @!P0 IMAD.IADD R21, R21, 0x1, -R2.reuse ;  /* 0x0000000115158824 */ /* 0x100fe400078e0a02 */
[----:B------:R-:W-:Y:S01]  /*102b0*/  IMAD R27, R2, R5, R27 ;  /* 0x00000005021b7224 */ /* 0x000fe200078e021b */
[----:B------:R-:W-:Y:S01]  /*102c0*/  STL [R1+0x205c], R15 ;  /* 0x00205c0f01007387 */ /* 0x000fe20000100800 */
[----:B------:R-:W-:-:S02]  /*102d0*/  @!P4 IMAD.IADD R23, R23, 0x1, -R2 ;  /* 0x000000011717c824 */ /* 0x000fc400078e0a02 */
        /* <DEDUP_REMOVED lines=8> */
[----:B------:R-:W-:Y:S01]  /*10360*/  IABS R31, R238 ;  /* 0x000000ee001f7213 */ /* 0x000fe20000000000 */
[----:B------:R-:W-:Y:S01]  /*10370*/  @!P6 IMAD.MOV R19, RZ, RZ, -R19 ;  /* 0x000000ffff13e224 */ /* 0x000fe200078e0a13 */
[----:B------:R-:W-:Y:S01]  /*10380*/  ISETP.GT.U32.AND P6, PT, R2, R25, PT ;  /* 0x000000190200720c */ /* 0x000fe20003fc4070 */
[----:B------:R-:W-:Y:S01]  /*10390*/  VIADD R244, R3, 0xef ;  /* 0x000000ef03f47836 */ /* 0x000fe20000000000 */
[----:B------:R-:W-:Y:S01]  /*103a0*/  IABS R29, R247 ;  /* 0x000000f7001d7213 */ /* 0x000fe20000000000 */
[----:B------:R-:W-:Y:S01]  /*103b0*/  IMAD.HI.U32 R5, R4, R31, RZ ;  /* 0x0000001f04057227 */ /* 0x000fe200078e00ff */
[----:B------:R-:W-:-:S02]  /*103c0*/  ISETP.GE.AND P0, PT, R247, RZ, PT ;  /* 0x000000fff700720c */ /* 0x000fc40003f06270 */
[----:B------:R-:W-:Y:S01]  /*103d0*/  IABS R35, R244 ;  /* 0x000000f400237213 */ /* 0x000fe20000000000 */
[----:B------:R-:W-:Y:S02]  /*103e0*/  VIADD R247, R3, 0xf0 ;  /* 0x000000f003f77836 */ /* 0x000fe40000000000 */
[----:B------:R-:W-:-:S03]  /*103f0*/  IMAD.HI.U32 R7, R4, R29, RZ ;  /* 0x0000001d04077227 */ /* 0x000fc600078e00ff */
[----:B------:R-:W-:Y:S01]  /*10400*/  IABS R33, R247 ;  /* 0x000000f700217213 */ /* 0x000fe20000000000 */
[----:B------:R-:W-:Y:S02]  /*10410*/  IMAD.MOV R5, RZ, RZ, -R5 ;  /* 0x000000ffff057224 */ /* 0x000fe400078e0a05 */
[--C-:B------:R-:W-:Y:S02]  /*10420*/  @!P4 IMAD.IADD R23, R23, 0x1, -R2.reuse ;  /* 0x000000011717c824 */ /* 0x100fe400078e0a02 */
[--C-:B------:R-:W-:Y:S01]  /*10430*/  @!P5 IMAD.IADD R27, R27, 0x1, -R2.reuse ;  /* 0x000000011b1bd824 */ /* 0x100fe200078e0a02 */
[----:B------:R-:W-:Y:S01]  /*10440*/  ISETP.GE.AND P5, PT, R238, RZ, PT ;  /* 0x000000ffee00720c */ /* 0x000fe20003fa6270 */
[----:B------:R-:W-:Y:S02]  /*10450*/  @!P6 IMAD.IADD R25, R25, 0x1, -R2 ;  /* 0x000000011919e824 */ /* 0x000fe400078e0a02 */
[----:B------:R-:W-:Y:S02]  /*10460*/  IMAD.MOV R7, RZ, RZ, -R7 ;  /* 0x000000ffff077224 */ /* 0x000fe400078e0a07 */
[C---:B------:R-:W-:Y:S01]  /*10470*/  IMAD R31, R2.reuse, R5, R31 ;  /* 0x00000005021f7224 */ /* 0x040fe200078e021f */
[C---:B------:R-:W-:Y:S01]  /*10480*/  ISETP.GT.U32.AND P6, PT, R2.reuse, R25, PT ;  /* 0x000000190200720c */ /* 0x040fe20003fc4070 */
[----:B------:R-:W-:Y:S01]  /*10490*/  @!P3 IMAD.MOV R23, RZ, RZ, -R23 ;  /* 0x000000ffff17b224 */ /* 0x000fe200078e0a17 */
[----:B------:R-:W-:Y:S01]  /*104a0*/  ISETP.GT.U32.AND P3, PT, R2, R27, PT ;  /* 0x0000001b0200720c */ /* 0x000fe20003f64070 */
[----:B------:R-:W-:-:S04]  /*104b0*/  IMAD.HI.U32 R5, R4, R33, RZ ;  /* 0x0000002104057227 */ /* 0x000fc800078e00ff */
[----:B------:R-:W-:Y:S01]  /*104c0*/  @!P2 IMAD.MOV R17, RZ, RZ, -R17 ;  /* 0x000000ffff11a224 */ /* 0x000fe200078e0a11 */
[----:B------:R-:W-:Y:S01]  /*104d0*/  ISETP.GE.AND P2, PT, R246, RZ, PT ;  /* 0x000000fff600720c */ /* 0x000fe20003f46270 */
[----:B------:R-:W-:Y:S02]  /*104e0*/  IMAD R29, R2, R7, R29 ;  /* 0x00000007021d7224 */ /* 0x000fe400078e021d */
[----:B------:R-:W-:Y:S01]  /*104f0*/  IMAD.MOV R9, RZ, RZ, -R5 ;  /* 0x000000ffff097224 */ /* 0x000fe200078e0a05 */
[----:B------:R-:W-:Y:S01]  /*10500*/  STL [R1+0x2060], R17 ;  /* 0x0020601101007387 */ /* 0x000fe20000100800 */
[----:B------:R-:W-:Y:S01]  /*10510*/  IMAD.HI.U32 R5, R4, R35, RZ ;  /* 0x0000002304057227 */ /* 0x000fe200078e00ff */
[C---:B------:R-:W-:Y:S02]  /*10520*/  ISETP.GT.U32.AND P4, PT, R2.reuse, R29, PT ;  /* 0x0000001d0200720c */ /* 0x040fe40003f84070 */
[----:B------:R-:W-:Y:S01]  /*10530*/  STL [R1+0x2064], R19 ;  /* 0x0020641301007387 */ /* 0x000fe20000100800 */
[----:B------:R-:W-:-:S02]  /*10540*/  IMAD R33, R2, R9, R33 ;  /* 0x0000000902217224 */ /* 0x000fc400078e0221 */
[----:B------:R-:W-:Y:S01]  /*10550*/  IMAD.MOV R5, RZ, RZ, -R5 ;  /* 0x000000ffff057224 */ /* 0x000fe200078e0a05 */
[----:B------:R-:W-:Y:S01]  /*10560*/  STL [R1+0x2068], R21 ;  /* 0x0020681501007387 */ /* 0x000fe20000100800 */
[--C-:B------:R-:W-:Y:S01]  /*10570*/  @!P3 IMAD.IADD R27, R27, 0x1, -R2.reuse ;  /* 0x000000011b1bb824 */ /* 0x100fe200078e0a02 */
[C---:B------:R-:W-:Y:S01]  /*10580*/  ISETP.GT.U32.AND P3, PT, R2.reuse, R33, PT ;  /* 0x000000210200720c */ /* 0x040fe20003f64070 */
[C---:B------:R-:W-:Y:S01]  /*10590*/  IMAD R35, R2.reuse, R5, R35 ;  /* 0x0000000502237224 */ /* 0x040fe200078e0223 */
[----:B------:R-:W-:Y:S01]  /*105a0*/  STL [R1+0x206c], R23 ;  /* 0x00206c1701007387 */ /* 0x000fe20000100800 */
[----:B------:R-:W-:Y:S02]  /*105b0*/  VIADD R246, R3, 0xee ;  /* 0x000000ee03f67836 */ /* 0x000fe40000000000 */
[--C-:B------:R-:W-:Y:S01]  /*105c0*/  @!P6 IMAD.IADD R25, R25, 0x1, -R2.reuse ;  /* 0x000000011919e824 */ /* 0x100fe200078e0a02 */
[C---:B------:R-:W-:Y:S01]  /*105d0*/  ISETP.GT.U32.AND P6, PT, R2.reuse, R31, PT ;  /* 0x0000001f0200720c */ /* 0x040fe20003fc4070 */
[----:B------:R-:W-:Y:S01]  /*105e0*/  @!P2 IMAD.MOV R27, RZ, RZ, -R27 ;  /* 0x000000ffff1ba224 */ /* 0x000fe200078e0a1b */
[----:B------:R-:W-:Y:S01]  /*105f0*/  ISETP.GT.U32.AND P2, PT, R2, R35, PT ;  /* 0x000000230200720c */ /* 0x000fe20003f44070 */
[----:B------:R-:W-:Y:S01]  /*10600*/  @!P4 IMAD.IADD R29, R29, 0x1, -R2 ;  /* 0x000000011d1dc824 */ /* 0x000fe200078e0a02 */
[----:B------:R-:W-:Y:S01]  /*10610*/  IABS R37, R246 ;  /* 0x000000f600257213 */ /* 0x000fe20000000000 */
[----:B------:R-:W-:Y:S01]  /*10620*/  VIADD R236, R3, 0xec ;  /* 0x000000ec03ec7836 */ /* 0x000fe20000000000 */
[----:B------:R-:W-:Y:S01]  /*10630*/  ISETP.GE.AND P4, PT, R247, RZ, PT ;  /* 0x000000fff700720c */ /* 0x000fe20003f86270 */
[----:B------:R-:W-:-:S02]  /*10640*/  VIADD R247, R3, 0xed ;  /* 0x000000ed03f77836 */ /* 0x000fc40000000000 */
[----:B------:R-:W-:Y:S01]  /*10650*/  IMAD.HI.U32 R7, R4, R37, RZ ;  /* 0x0000002504077227 */ /* 0x000fe200078e00ff */
[----:B------:R-:W-:Y:S02]  /*10660*/  IABS R41, R236 ;  /* 0x000000ec00297213 */ /* 0x000fe40000000000 */
[----:B------:R-:W-:Y:S01]  /*10670*/  IABS R39, R247 ;  /* 0x000000f700277213 */ /* 0x000fe20000000000 */
[--C-:B------:R-:W-:Y:S01]  /*10680*/  @!P3 IMAD.IADD R33, R33, 0x1, -R2.reuse ;  /* 0x000000012121b824 */ /* 0x100fe200078e0a02 */
[----:B------:R-:W-:Y:S01]  /*10690*/  ISETP.GE.AND P3, PT, R246, RZ, PT ;  /* 0x000000fff600720c */ /* 0x000fe20003f66270 */
[----:B------:R-:W-:Y:S02]  /*106a0*/  IMAD.MOV R7, RZ, RZ, -R7 ;  /* 0x000000ffff077224 */ /* 0x000fe400078e0a07 */
[--C-:B------:R-:W-:Y:S01]  /*106b0*/  @!P6 IMAD.IADD R31, R31, 0x1, -R2.reuse ;  /* 0x000000011f1fe824 */ /* 0x100fe200078e0a02 */
[C---:B------:R-:W-:Y:S01]  /*106c0*/  ISETP.GT.U32.AND P6, PT, R2.reuse, R29, PT ;  /* 0x0000001d0200720c */ /* 0x040fe20003fc4070 */
[----:B------:R-:W-:Y:S01]  /*106d0*/  @!P2 IMAD.IADD R35, R35, 0x1, -R2 ;  /* 0x000000012323a824 */ /* 0x000fe200078e0a02 */
[C---:B------:R-:W-:Y:S01]  /*106e0*/  ISETP.GT.U32.AND P2, PT, R2.reuse, R33, PT ;  /* 0x000000210200720c */ /* 0x040fe20003f44070 */
[----:B------:R-:W-:-:S02]  /*106f0*/  IMAD R37, R2, R7, R37 ;  /* 0x0000000702257224 */ /* 0x000fc400078e0225 */
[----:B------:R-:W-:-:S04]  /*10700*/  IMAD.HI.U32 R7, R4, R39, RZ ;  /* 0x0000002704077227 */ /* 0x000fc800078e00ff */
[----:B------:R-:W-:Y:S02]  /*10710*/  IMAD.MOV R7, RZ, RZ, -R7 ;  /* 0x000000ffff077224 */ /* 0x000fe400078e0a07 */
[----:B------:R-:W-:Y:S02]  /*10720*/  VIADD R238, R3, 0xeb ;  /* 0x000000eb03ee7836 */ /* 0x000fe40000000000 */
[----:B------:R-:W-:-:S03]  /*10730*/  IMAD.HI.U32 R5, R4, R41, RZ ;  /* 0x0000002904057227 */ /* 0x000fc600078e00ff */
[----:B------:R-:W-:Y:S01]  /*10740*/  IABS R42, R238 ;  /* 0x000000ee002a7213 */ /* 0x000fe20000000000 */
[C---:B------:R-:W-:Y:S02]  /*10750*/  IMAD R39, R2.reuse, R7, R39 ;  /* 0x0000000702277224 */ /* 0x040fe400078e0227 */
[----:B------:R-:W-:Y:S02]  /*10760*/  IMAD.MOV R5, RZ, RZ, -R5 ;  /* 0x000000ffff057224 */ /* 0x000fe400078e0a05 */
[--C-:B------:R-:W-:Y:S01]  /*10770*/  @!P6 IMAD.IADD R29, R29, 0x1, -R2.reuse ;  /* 0x000000011d1de824 */ /* 0x100fe200078e0a02 */
[C---:B------:R-:W-:Y:S01]  /*10780*/  ISETP.GT.U32.AND P6, PT, R2.reuse, R37, PT ;  /* 0x000000250200720c */ /* 0x040fe20003fc4070 */
[----:B------:R-:W-:Y:S01]  /*10790*/  @!P2 IMAD.IADD R33, R33, 0x1, -R2 ;  /* 0x000000012121a824 */ /* 0x000fe200078e0a02 */
[C---:B------:R-:W-:Y:S01]  /*107a0*/  ISETP.GT.U32.AND P2, PT, R2.reuse, R39, PT ;  /* 0x000000270200720c */ /* 0x040fe20003f44070 */
[C---:B------:R-:W-:Y:S02]  /*107b0*/  IMAD R41, R2.reuse, R5, R41 ;  /* 0x0000000502297224 */ /* 0x040fe400078e0229 */
[----:B------:R-:W-:Y:S01]  /*107c0*/  @!P0 IMAD.MOV R29, RZ, RZ, -R29 ;  /* 0x000000ffff1d8224 */ /* 0x000fe200078e0a1d */
[----:B------:R-:W-:Y:S01]  /*107d0*/  ISETP.GT.U32.AND P0, PT, R2, R35, PT ;  /* 0x000000230200720c */ /* 0x000fe20003f04070 */
[----:B------:R-:W-:-:S04]  /*107e0*/  IMAD.HI.U32 R5, R4, R42, RZ ;  /* 0x0000002a04057227 */ /* 0x000fc800078e00ff */
[----:B------:R-:W-:Y:S01]  /*107f0*/  @!P1 IMAD.MOV R25, RZ, RZ, -R25 ;  /* 0x000000ffff199224 */ /* 0x000fe200078e0a19 */
[C---:B------:R-:W-:Y:S01]  /*10800*/  ISETP.GT.U32.AND P1, PT, R2.reuse, R31, PT ;  /* 0x0000001f0200720c */ /* 0x040fe20003f24070 */
[----:B------:R-:W-:Y:S02]  /*10810*/  IMAD.MOV R5, RZ, RZ, -R5 ;  /* 0x000000ffff057224 */ /* 0x000fe400078e0a05 */
[----:B------:R-:W-:Y:S01]  /*10820*/  VIADD R246, R3, 0xe9 ;  /* 0x000000e903f67836 */ /* 0x000fe20000000000 */
[----:B------:R-:W-:Y:S01]  /*10830*/  STL [R1+0x2070], R25 ;  /* 0x0020701901007387 */ /* 0x000fe20000100800 */
[C---:B------:R-:W-:Y:S02]  /*10840*/  IMAD R42, R2.reuse, R5, R42 ;  /* 0x00000005022a7224 */ /* 0x040fe400078e022a */
[--C-:B------:R-:W-:Y:S01]  /*10850*/  @!P2 IMAD.IADD R39, R39, 0x1, -R2.reuse ;  /* 0x000000012727a824 */ /* 0x100fe200078e0a02 */
[----:B------:R-:W-:Y:S01]  /*10860*/  IABS R46, R246 ;  /* 0x000000f6002e7213 */ /* 0x000fe20000000000 */
[--C-:B------:R-:W-:Y:S01]  /*10870*/  @!P0 IMAD.IADD R35, R35, 0x1, -R2.reuse ;  /* 0x0000000123238824 */ /* 0x100fe200078e0a02 */
[C---:B------:R-:W-:Y:S01]  /*10880*/  ISETP.GT.U32.AND P2, PT, R2.reuse, R42, PT ;  /* 0x0000002a0200720c */ /* 0x040fe20003f44070 */
[----:B------:R-:W-:Y:S01]  /*10890*/  @!P4 IMAD.MOV R33, RZ, RZ, -R33 ;  /* 0x000000ffff21c224 */ /* 0x000fe200078e0a21 */
[C---:B------:R-:W-:Y:S01]  /*108a0*/  ISETP.GT.U32.AND P0, PT, R2.reuse, R41, PT ;  /* 0x000000290200720c */ /* 0x040fe20003f04070 */
[--C-:B------:R-:W-:Y:S01]  /*108b0*/  @!P1 IMAD.IADD R31, R31, 0x1, -R2.reuse ;  /* 0x000000011f1f9824 */ /* 0x100fe200078e0a02 */
[----:B------:R-:W-:Y:S01]  /*108c0*/  ISETP.GT.U32.AND P4, PT, R2, R39, PT ;  /* 0x000000270200720c */ /* 0x000fe20003f84070 */
[----:B------:R-:W-:Y:S01]  /*108d0*/  @!P6 IMAD.IADD R37, R37, 0x1, -R2 ;  /* 0x000000012525e824 */ /* 0x000fe200078e0a02 */
[----:B------:R-:W-:Y:S01]  /*108e0*/  ISETP.GE.AND P1, PT, R244, RZ, PT ;  /* 0x000000fff400720c */ /* 0x000fe20003f26270 */
[----:B------:R-:W-:Y:S01]  /*108f0*/  VIADD R244, R3, 0xea ;  /* 0x000000ea03f47836 */ /* 0x000fe20000000000 */
[----:B------:R-:W-:Y:S01]  /*10900*/  ISETP.GE.AND P6, PT, R247, RZ, PT ;  /* 0x000000fff700720c */ /* 0x000fe20003fc6270 */
[----:B------:R-:W-:Y:S01]  /*10910*/  @!P5 IMAD.MOV R31, RZ, RZ, -R31 ;  /* 0x000000ffff1fd224 */ /* 0x000fe200078e0a1f */
[----:B------:R-:W-:Y:S01]  /*10920*/  ISETP.GT.U32.AND P5, PT, R2, R37, PT ;  /* 0x000000250200720c */ /* 0x000fe20003fa4070 */
[----:B------:R-:W-:Y:S01]  /*10930*/  IMAD.HI.U32 R7, R4, R46, RZ ;  /* 0x0000002e04077227 */ /* 0x000fe200078e00ff */
[----:B------:R-:W-:Y:S01]  /*10940*/  IABS R44, R244 ;  /* 0x000000f4002c7213 */ /* 0x000fe20000000000 */
[----:B------:R-:W-:Y:S02]  /*10950*/  STL [R1+0x2074], R27 ;  /* 0x0020741b01007387 */ /* 0x000fe40000100800 */
[----:B------:R-:W-:-:S02]  /*10960*/  VIADD R247, R3, 0xe8 ;  /* 0x000000e803f77836 */ /* 0x000fc40000000000 */
[----:B------:R-:W-:Y:S01]  /*10970*/  IMAD.MOV R7, RZ, RZ, -R7 ;  /* 0x000000ffff077224 */ /* 0x000fe200078e0a07 */
[----:B------:R-:W-:Y:S01]  /*10980*/  STL [R1+0x2078], R29 ;  /* 0x0020781d01007387 */ /* 0x000fe20000100800 */
[--C-:B------:R-:W-:Y:S01]  /*10990*/  @!P2 IMAD.IADD R42, R42, 0x1, -R2.reuse ;  /* 0x000000012a2aa824 */ /* 0x100fe200078e0a02 */
[----:B------:R-:W-:Y:S01]  /*109a0*/  IABS R48, R247 ;  /* 0x000000f700307213 */ /* 0x000fe20000000000 */
[----:B------:R-:W-:Y:S01]  /*109b0*/  IMAD.HI.U32 R5, R4, R44, RZ ;  /* 0x0000002c04057227 */ /* 0x000fe200078e00ff */
[----:B------:R-:W-:Y:S02]  /*109c0*/  STL [R1+0x207c], R31 ;  /* 0x00207c1f01007387 */ /* 0x000fe40000100800 */
[----:B------:R-:W-:Y:S01]  /*109d0*/  ISETP.GT.U32.AND P2, PT, R2, R42, PT ;  /* 0x0000002a0200720c */ /* 0x000fe20003f44070 */
[----:B------:R-:W-:Y:S01]  /*109e0*/  @!P0 IMAD.IADD R41, R41, 0x1, -R2 ;  /* 0x0000000129298824 */ /* 0x000fe200078e0a02 */
[----:B------:R-:W-:Y:S01]  /*109f0*/  ISETP.GE.AND P0, PT, R238, RZ, PT ;  /* 0x000000ffee00720c */ /* 0x000fe20003f06270 */
[----:B------:R-:W-:Y:S01]  /*10a00*/  IMAD R46, R2, R7, R46 ;  /* 0x00000007022e7224 */ /* 0x000fe200078e022e */
[----:B------:R-:W-:Y:S01]  /*10a10*/  STL [R1+0x2080], R33 ;  /* 0x0020802101007387 */ /* 0x000fe20000100800 */
[----:B------:R-:W-:-:S02]  /*10a20*/  @!P4 IMAD.IADD R39, R39, 0x1, -R2 ;  /* 0x000000012727c824 */ /* 0x000fc400078e0a02 */
[----:B------:R-:W-:Y:S02]  /*10a30*/  IMAD.MOV R5, RZ, RZ, -R5 ;  /* 0x000000ffff057224 */ /* 0x000fe400078e0a05 */
[----:B------:R-:W-:-:S04]  /*10a40*/  IMAD.HI.U32 R7, R4, R48, RZ ;  /* 0x0000003004077227 */ /* 0x000fc800078e00ff */
[----:B------:R-:W-:Y:S01]  /*10a50*/  @!P1 IMAD.MOV R35, RZ, RZ, -R35 ;  /* 0x000000ffff239224 */ /* 0x000fe200078e0a23 */
[C---:B------:R-:W-:Y:S01]  /*10a60*/  ISETP.GT.U32.AND P1, PT, R2.reuse, R41, PT ;  /* 0x000000290200720c */ /* 0x040fe20003f24070 */
[----:B------:R-:W-:Y:S01]  /*10a70*/  @!P6 IMAD.MOV R39, RZ, RZ, -R39 ;  /* 0x000000ffff27e224 */ /* 0x000fe200078e0a27 */
[----:B------:R-:W-:Y:S01]  /*10a80*/  ISETP.GT.U32.AND P6, PT, R2, R46, PT ;  /* 0x0000002e0200720c */ /* 0x000fe20003fc4070 */
[----:B------:R-:W-:Y:S01]  /*10a90*/  @!P5 IMAD.IADD R37, R37, 0x1, -R2 ;  /* 0x000000012525d824 */ /* 0x000fe200078e0a02 */
[----:B------:R-:W-:Y:S01]  /*10aa0*/  ISETP.GE.AND P5, PT, R236, RZ, PT ;  /* 0x000000ffec00720c */ /* 0x000fe20003fa6270 */
[----:B------:R-:W-:Y:S02]  /*10ab0*/  VIADD R236, R3, 0xe7 ;  /* 0x000000e703ec7836 */ /* 0x000fe40000000000 */
[C---:B------:R-:W-:Y:S02]  /*10ac0*/  IMAD R44, R2.reuse, R5, R44 ;  /* 0x00000005022c7224 */ /* 0x040fe400078e022c */
[----:B------:R-:W-:Y:S01]  /*10ad0*/  IMAD.MOV R7, RZ, RZ, -R7 ;  /* 0x000000ffff077224 */ /* 0x000fe200078e0a07 */
[----:B------:R-:W-:Y:S01]  /*10ae0*/  IABS R5, R236 ;  /* 0x000000ec00057213 */ /* 0x000fe20000000000 */
[----:B------:R-:W-:Y:S01]  /*10af0*/  @!P3 IMAD.MOV R37, RZ, RZ, -R37 ;  /* 0x000000ffff25b224 */ /* 0x000fe200078e0a25 */
[C---:B------:R-:W-:Y:S01]  /*10b00*/  ISETP.GT.U32.AND P4, PT, R2.reuse, R44, PT ;  /* 0x0000002c0200720c */ /* 0x040fe20003f84070 */
[----:B------:R-:W-:Y:S01]  /*10b10*/  IMAD R48, R2, R7, R48 ;  /* 0x0000000702307224 */ /* 0x000fe200078e0230 */
[----:B------:R-:W-:Y:S01]  /*10b20*/  ISETP.GE.AND P3, PT, R244, RZ, PT ;  /* 0x000000fff400720c */ /* 0x000fe20003f66270 */
[----:B------:R-:W-:-:S02]  /*10b30*/  @!P2 IMAD.IADD R42, R42, 0x1, -R2 ;  /* 0x000000012a2aa824 */ /* 0x000fc400078e0a02 */
[----:B------:R-:W-:Y:S01]  /*10b40*/  IMAD.HI.U32 R7, R4, R5, RZ ;  /* 0x0000000504077227 */ /* 0x000fe200078e00ff */
[----:B------:R-:W-:-:S03]  /*10b50*/  ISETP.GT.U32.AND P2, PT, R2, R48, PT ;  /* 0x000000300200720c */ /* 0x000fc60003f44070 */
[--C-:B------:R-:W-:Y:S01]  /*10b60*/  @!P1 IMAD.IADD R41, R41, 0x1, -R2.reuse ;  /* 0x0000000129299824 */ /* 0x100fe200078e0a02 */
[----:B------:R-:W-:Y:S01]  /*10b70*/  ISETP.GE.AND P1, PT, R246, RZ, PT ;  /* 0x000000fff600720c */ /* 0x000fe20003f26270 */
[----:B------:R-:W-:Y:S02]  /*10b80*/  VIADD R244, R3, 0xe5 ;  /* 0x000000e503f47836 */ /* 0x000fe40000000000 */
[--C-:B------:R-:W-:Y:S02]  /*10b90*/  @!P6 IMAD.IADD R46, R46, 0x1, -R2.reuse ;  /* 0x000000012e2ee824 */ /* 0x100fe400078e0a02 */
[----:B------:R-:W-:Y:S01]  /*10ba0*/  IMAD.MOV R7, RZ, RZ, -R7 ;  /* 0x000000ffff077224 */ /* 0x000fe200078e0a07 */
[----:B------:R-:W-:Y:S01]  /*10bb0*/  IABS R54, R244 ;  /* 0x000000f400367213 */ /* 0x000fe20000000000 */
[----:B------:R-:W-:Y:S01]  /*10bc0*/  @!P5 IMAD.MOV R41, RZ, RZ, -R41 ;  /* 0x000000ffff29d224 */ /* 0x000fe200078e0a29 */
[----:B------:R-:W-:Y:S01]  /*10bd0*/  ISETP.GT.U32.AND P5, PT, R2, R46, PT ;  /* 0x0000002e0200720c */ /* 0x000fe20003fa4070 */
[----:B------:R-:W-:Y:S01]  /*10be0*/  @!P4 IMAD.IADD R44, R44, 0x1, -R2 ;  /* 0x000000012c2cc824 */ /* 0x000fe200078e0a02 */
[----:B------:R-:W-:Y:S01]  /*10bf0*/  ISETP.GE.AND P4, PT, R247, RZ, PT ;  /* 0x000000fff700720c */ /* 0x000fe20003f86270 */
[----:B------:R-:W-:-:S02]  /*10c00*/  IMAD R50, R2, R7, R5 ;  /* 0x0000000702327224 */ /* 0x000fc400078e0205 */
[----:B------:R-:W-:Y:S01]  /*10c10*/  IMAD.HI.U32 R9, R4, R54, RZ ;  /* 0x0000003604097227 */ /* 0x000fe200078e00ff */
[----:B------:R-:W-:-:S03]  /*10c20*/  ISETP.GT.U32.AND P6, PT, R2, R44, PT ;  /* 0x0000002c0200720c */ /* 0x000fc60003fc4070 */
[----:B------:R-:W-:Y:S02]  /*10c30*/  @!P2 IMAD.IADD R48, R48, 0x1, -R2 ;  /* 0x000000013030a824 */ /* 0x000fe400078e0a02 */
[----:B------:R-:W-:Y:S01]  /*10c40*/  @!P0 IMAD.MOV R42, RZ, RZ, -R42 ;  /* 0x000000ffff2a8224 */ /* 0x000fe200078e0a2a */
[C---:B------:R-:W-:Y:S01]  /*10c50*/  ISETP.GT.U32.AND P0, PT, R2.reuse, R50, PT ;  /* 0x000000320200720c */ /* 0x040fe20003f04070 */
[----:B------:R-:W-:Y:S01]  /*10c60*/  VIADD R238, R3, 0xe6 ;  /* 0x000000e603ee7836 */ /* 0x000fe20000000000 */
[----:B------:R-:W-:Y:S01]  /*10c70*/  ISETP.GT.U32.AND P2, PT, R2, R48, PT ;  /* 0x000000300200720c */ /* 0x000fe20003f44070 */
[----:B------:R-:W-:Y:S02]  /*10c80*/  IMAD.MOV R9, RZ, RZ, -R9 ;  /* 0x000000ffff097224 */ /* 0x000fe400078e0a09 */
[----:B------:R-:W-:Y:S01]  /*10c90*/  @!P5 IMAD.IADD R46, R46, 0x1, -R2 ;  /* 0x000000012e2ed824 */ /* 0x000fe200078e0a02 */
[----:B------:R-:W-:Y:S01]  /*10ca0*/  IABS R52, R238 ;  /* 0x000000ee00347213 */ /* 0x000fe20000000000 */
[----:B------:R-:W-:-:S02]  /*10cb0*/  IMAD R54, R2, R9, R54 ;  /* 0x0000000902367224 */ /* 0x000fc400078e0236 */
[C---:B------:R-:W-:Y:S02]  /*10cc0*/  VIADD R246, R3.reuse, 0xe4 ;  /* 0x000000e403f67836 */ /* 0x040fe40000000000 */
[----:B------:R-:W-:Y:S02]  /*10cd0*/  VIADD R247, R3, 0xe3 ;  /* 0x000000e303f77836 */ /* 0x000fe40000000000 */
[----:B------:R-:W-:Y:S01]  /*10ce0*/  @!P1 IMAD.MOV R46, RZ, RZ, -R46 ;  /* 0x000000ffff2e9224 */ /* 0x000fe200078e0a2e */
[----:B------:R-:W-:Y:S01]  /*10cf0*/  ISETP.GT.U32.AND P1, PT, R2, R54, PT ;  /* 0x000000360200720c */ /* 0x000fe20003f24070 */
[----:B------:R-:W-:Y:S01]  /*10d00*/  IMAD.HI.U32 R5, R4, R52, RZ ;  /* 0x0000003404057227 */ /* 0x000fe200078e00ff */
[----:B------:R-:W-:Y:S02]  /*10d10*/  IABS R56, R246 ;  /* 0x000000f600387213 */ /* 0x000fe40000000000 */
[----:B------:R-:W-:Y:S01]  /*10d20*/  IABS R58, R247 ;  /* 0x000000f7003a7213 */ /* 0x000fe20000000000 */
[--C-:B------:R-:W-:Y:S01]  /*10d30*/  @!P6 IMAD.IADD R44, R44, 0x1, -R2.reuse ;  /* 0x000000012c2ce824 */ /* 0x100fe200078e0a02 */
[----:B------:R-:W-:Y:S01]  /*10d40*/  ISETP.GE.AND P6, PT, R236, RZ, PT ;  /* 0x000000ffec00720c */ /* 0x000fe20003fc6270 */
[----:B------:R-:W-:Y:S01]  /*10d50*/  @!P0 IMAD.IADD R50, R50, 0x1, -R2 ;  /* 0x0000000132328824 */ /* 0x000fe200078e0a02 */
[----:B------:R-:W-:Y:S01]  /*10d60*/  ISETP.GE.AND P0, PT, R244, RZ, PT ;  /* 0x000000fff400720c */ /* 0x000fe20003f06270 */
[----:B------:R-:W-:-:S02]  /*10d70*/  IMAD.MOV R5, RZ, RZ, -R5 ;  /* 0x000000ffff057224 */ /* 0x000fc400078e0a05 */
[----:B------:R-:W-:Y:S01]  /*10d80*/  @!P2 IMAD.IADD R48, R48, 0x1, -R2 ;  /* 0x000000013030a824 */ /* 0x000fe200078e0a02 */
[----:B------:R-:W-:Y:S01]  /*10d90*/  ISETP.GE.AND P2, PT, R238, RZ, PT ;  /* 0x000000ffee00720c */ /* 0x000fe20003f46270 */
[----:B------:R-:W-:Y:S01]  /*10da0*/  @!P3 IMAD.MOV R44, RZ, RZ, -R44 ;  /* 0x000000ffff2cb224 */ /* 0x000fe200078e0a2c */
[C---:B------:R-:W-:Y:S01]  /*10db0*/  ISETP.GT.U32.AND P3, PT, R2.reuse, R50, PT ;  /* 0x000000320200720c */ /* 0x040fe20003f64070 */
[----:B------:R-:W-:Y:S02]  /*10dc0*/  IMAD R52, R2, R5, R52 ;  /* 0x0000000502347224 */ /* 0x000fe400078e0234 */
[----:B------:R-:W-:-:S03]  /*10dd0*/  IMAD.HI.U32 R7, R4, R56, RZ ;  /* 0x0000003804077227 */ /* 0x000fc600078e00ff */
[----:B------:R-:W-:Y:S01]  /*10de0*/  ISETP.GT.U32.AND P5, PT, R2, R52, PT ;  /* 0x000000340200720c */ /* 0x000fe20003fa4070 */
[----:B------:R-:W-:-:S04]  /*10df0*/  IMAD.HI.U32 R5, R4, R58, RZ ;  /* 0x0000003a04057227 */ /* 0x000fc800078e00ff */
[----:B------:R-:W-:Y:S02]  /*10e00*/  VIADD R238, R3, 0xe2 ;  /* 0x000000e203ee7836 */ /* 0x000fe40000000000 */
[----:B------:R-:W-:Y:S02]  /*10e10*/  IMAD.MOV R7, RZ, RZ, -R7 ;  /* 0x000000ffff077224 */ /* 0x000fe400078e0a07 */
[----:B------:R-:W-:Y:S01]  /*10e20*/  IMAD.MOV R5, RZ, RZ, -R5 ;  /* 0x000000ffff057224 */ /* 0x000fe200078e0a05 */
[----:B------:R-:W-:Y:S01]  /*10e30*/  IABS R60, R238 ;  /* 0x000000ee003c7213 */ /* 0x000fe20000000000 */
[----:B------:R-:W-:Y:S02]  /*10e40*/  @!P1 IMAD.IADD R54, R54, 0x1, -R2 ;  /* 0x0000000136369824 */ /* 0x000fe400078e0a02 */
[C---:B------:R-:W-:Y:S02]  /*10e50*/  IMAD R56, R2.reuse, R7, R56 ;  /* 0x0000000702387224 */ /* 0x040fe400078e0238 */
[C---:B------:R-:W-:Y:S01]  /*10e60*/  IMAD R58, R2.reuse, R5, R58 ;  /* 0x00000005023a7224 */ /* 0x040fe200078e023a */
[----:B------:R-:W-:Y:S01]  /*10e70*/  ISETP.GT.U32.AND P1, PT, R2, R54, PT ;  /* 0x000000360200720c */ /* 0x000fe20003f24070 */
[----:B------:R-:W-:-:S04]  /*10e80*/  IMAD.HI.U32 R5, R4, R60, RZ ;  /* 0x0000003c04057227 */ /* 0x000fc800078e00ff */
[----:B------:R-:W-:Y:S01]  /*10e90*/  @!P4 IMAD.MOV R48, RZ, RZ, -R48 ;  /* 0x000000ffff30c224 */ /* 0x000fe200078e0a30 */
[----:B------:R-:W-:Y:S01]  /*10ea0*/  ISETP.GT.U32.AND P4, PT, R2, R56, PT ;  /* 0x000000380200720c */ /* 0x000fe20003f84070 */
[--C-:B------:R-:W-:Y:S01]  /*10eb0*/  @!P3 IMAD.IADD R50, R50, 0x1, -R2.reuse ;  /* 0x000000013232b824 */ /* 0x100fe200078e0a02 */
[----:B------:R-:W-:Y:S01]  /*10ec0*/  ISETP.GT.U32.AND P3, PT, R2, R58, PT ;  /* 0x0000003a0200720c */ /* 0x000fe20003f64070 */
[----:B------:R-:W-:Y:S02]  /*10ed0*/  VIADD R236, R3, 0xe0 ;  /* 0x000000e003ec7836 */ /* 0x000fe40000000000 */
[----:B------:R-:W-:Y:S02]  /*10ee0*/  IMAD.MOV R5, RZ, RZ, -R5 ;  /* 0x000000ffff057224 */ /* 0x000fe400078e0a05 */
[----:B------:R-:W-:Y:S01]  /*10ef0*/  @!P5 IMAD.IADD R52, R52, 0x1, -R2 ;  /* 0x000000013434d824 */ /* 0x000fe200078e0a02 */
[----:B------:R-:W-:Y:S01]  /*10f00*/  IABS R64, R236 ;  /* 0x000000ec00407213 */ /* 0x000fe20000000000 */
[----:B------:R-:W-:-:S02]  /*10f10*/  IMAD R60, R2, R5, R60 ;  /* 0x00000005023c7224 */ /* 0x000fc400078e023c */
[----:B------:R-:W-:Y:S01]  /*10f20*/  VIADD R244, R3, 0xe1 ;  /* 0x000000e103f47836 */ /* 0x000fe20000000000 */
[----:B------:R-:W-:Y:S01]  /*10f30*/  ISETP.GT.U32.AND P5, PT, R2, R52, PT ;  /* 0x000000340200720c */ /* 0x000fe20003fa4070 */
[----:B------:R-:W-:Y:S01]  /*10f40*/  @!P1 IMAD.IADD R54, R54, 0x1, -R2 ;  /* 0x0000000136369824 */ /* 0x000fe200078e0a02 */
[----:B------:R-:W-:Y:S01]  /*10f50*/  ISETP.GT.U32.AND P1, PT, R2, R60, PT ;  /* 0x0000003c0200720c */ /* 0x000fe20003f24070 */
[----:B------:R-:W-:Y:S01]  /*10f60*/  IMAD.HI.U32 R5, R4, R64, RZ ;  /* 0x0000004004057227 */ /* 0x000fe200078e00ff */
[----:B------:R-:W-:-:S03]  /*10f70*/  IABS R62, R244 ;  /* 0x000000f4003e7213 */ /* 0x000fc60000000000 */
[--C-:B------:R-:W-:Y:S02]  /*10f80*/  @!P4 IMAD.IADD R56, R56, 0x1, -R2.reuse ;  /* 0x000000013838c824 */ /* 0x100fe400078e0a02 */
[----:B------:R-:W-:Y:S02]  /*10f90*/  @!P3 IMAD.IADD R58, R58, 0x1, -R2 ;  /* 0x000000013a3ab824 */ /* 0x000fe400078e0a02 */
[----:B------:R-:W-:Y:S01]  /*10fa0*/  IMAD.MOV R5, RZ, RZ, -R5 ;  /* 0x000000ffff057224 */ /* 0x000fe200078e0a05 */
[----:B------:R-:W-:Y:S01]  /*10fb0*/  ISETP.GT.U32.AND P4, PT, R2, R56, PT ;  /* 0x000000380200720c */ /* 0x000fe20003f84070 */
[----:B------:R-:W-:Y:S01]  /*10fc0*/  IMAD.HI.U32 R7, R4, R62, RZ ;  /* 0x0000003e04077227 */ /* 0x000fe200078e00ff */
[----:B------:R-:W-:-:S03]  /*10fd0*/  ISETP.GT.U32.AND P3, PT, R2, R58, PT ;  /* 0x0000003a0200720c */ /* 0x000fc60003f64070 */
[----:B------:R-:W-:Y:S02]  /*10fe0*/  IMAD R64, R2, R5, R64 ;  /* 0x0000000502407224 */ /* 0x000fe400078e0240 */
[--C-:B------:R-:W-:Y:S01]  /*10ff0*/  @!P5 IMAD.IADD R52, R52, 0x1, -R2.reuse ;  /* 0x000000013434d824 */ /* 0x100fe200078e0a02 */
[----:B------:R-:W-:Y:S01]  /*11000*/  ISETP.GE.AND P5, PT, R246, RZ, PT ;  /* 0x000000fff600720c */ /* 0x000fe20003fa6270 */
[----:B------:R-:W-:Y:S02]  /*11010*/  IMAD.MOV R7, RZ, RZ, -R7 ;  /* 0x000000ffff077224 */ /* 0x000fe400078e0a07 */
[----:B------:R-:W-:Y:S01]  /*11020*/  @!P1 IMAD.IADD R60, R60, 0x1, -R2 ;  /* 0x000000013c3c9824 */ /* 0x000fe200078e0a02 */
[C---:B------:R-:W-:Y:S01]  /*11030*/  ISETP.GT.U32.AND P1, PT, R2.reuse, R64, PT ;  /* 0x000000400200720c */ /* 0x040fe20003f24070 */
[----:B------:R-:W-:Y:S02]  /*11040*/  VIADD R246, R3, 0xdf ;  /* 0x000000df03f67836 */ /* 0x000fe40000000000 */
[----:B------:R-:W-:-:S02]  /*11050*/  IMAD R62, R2, R7, R62 ;  /* 0x00000007023e7224 */ /* 0x000fc400078e023e */
[--C-:B------:R-:W-:Y:S01]  /*11060*/  @!P4 IMAD.IADD R56, R56, 0x1, -R2.reuse ;  /* 0x000000013838c824 */ /* 0x100fe200078e0a02 */
[----:B------:R-:W-:Y:S01]  /*11070*/  IABS R66, R246 ;  /* 0x000000f600427213 */ /* 0x000fe20000000000 */
[----:B------:R-:W-:Y:S01]  /*11080*/  @!P3 IMAD.IADD R58, R58, 0x1, -R2 ;  /* 0x000000013a3ab824 */ /* 0x000fe200078e0a02 */
[----:B------:R-:W-:Y:S01]  /*11090*/  ISETP.GT.U32.AND P4, PT, R2, R62, PT ;  /* 0x0000003e0200720c */ /* 0x000fe20003f84070 */
[----:B------:R-:W-:Y:S01]  /*110a0*/  @!P6 IMAD.MOV R50, RZ, RZ, -R50 ;  /* 0x000000ffff32e224 */ /* 0x000fe200078e0a32 */
[----:B------:R-:W-:Y:S01]  /*110b0*/  ISETP.GE.AND P3, PT, R238, RZ, PT ;  /* 0x000000ffee00720c */ /* 0x000fe20003f66270 */
[----:B------:R-:W-:Y:S01]  /*110c0*/  VIADD R238, R3, 0xdd ;  /* 0x000000dd03ee7836 */ /* 0x000fe20000000000 */
[----:B------:R-:W-:Y:S01]  /*110d0*/  ISETP.GE.AND P6, PT, R247, RZ, PT ;  /* 0x000000fff700720c */ /* 0x000fe20003fc6270 */
[----:B------:R-:W-:-:S03]  /*110e0*/  IMAD.HI.U32 R7, R4, R66, RZ ;  /* 0x0000004204077227 */ /* 0x000fc600078e00ff */
[----:B------:R-:W-:Y:S01]  /*110f0*/  IABS R70, R238 ;  /* 0x000000ee00467213 */ /* 0x000fe20000000000 */
[----:B------:R-:W-:Y:S02]  /*11100*/  VIADD R247, R3, 0xde ;  /* 0x000000de03f77836 */ /* 0x000fe40000000000 */
[----:B------:R-:W-:Y:S01]  /*11110*/  @!P1 IMAD.IADD R64, R64, 0x1, -R2 ;  /* 0x0000000140409824 */ /* 0x000fe200078e0a02 */
[C---:B------:R-:W-:Y:S01]  /*11120*/  ISETP.GT.U32.AND P1, PT, R2.reuse, R60, PT ;  /* 0x0000003c0200720c */ /* 0x040fe20003f24070 */
[----:B------:R-:W-:Y:S01]  /*11130*/  IMAD.MOV R7, RZ, RZ, -R7 ;  /* 0x000000ffff077224 */ /* 0x000fe200078e0a07 */
[----:B------:R-:W-:Y:S01]  /*11140*/  IABS R68, R247 ;  /* 0x000000f700447213 */ /* 0x000fe20000000000 */
[----:B------:R-:W-:Y:S01]  /*11150*/  @!P0 IMAD.MOV R54, RZ, RZ, -R54 ;  /* 0x000000ffff368224 */ /* 0x000fe200078e0a36 */
[C---:B------:R-:W-:Y:S01]  /*11160*/  ISETP.GT.U32.AND P0, PT, R2.reuse, R64, PT ;  /* 0x000000400200720c */ /* 0x040fe20003f04070 */
[----:B------:R-:W-:Y:S02]  /*11170*/  IMAD R66, R2, R7, R66 ;  /* 0x0000000702427224 */ /* 0x000fe400078e0242 */
[----:B------:R-:W-:-:S04]  /*11180*/  IMAD.HI.U32 R7, R4, R70, RZ ;  /* 0x0000004604077227 */ /* 0x000fc800078e00ff */
[----:B------:R-:W-:Y:S01]  /*11190*/  @!P4 IMAD.IADD R62, R62, 0x1, -R2 ;  /* 0x000000013e3ec824 */ /* 0x000fe200078e0a02 */
[----:B------:R-:W-:Y:S01]  /*111a0*/  ISETP.GE.AND P4, PT, R244, RZ, PT ;  /* 0x000000fff400720c */ /* 0x000fe20003f86270 */
[----:B------:R-:W-:-:S04]  /*111b0*/  IMAD.HI.U32 R5, R4, R68, RZ ;  /* 0x0000004404057227 */ /* 0x000fc800078e00ff */
[----:B------:R-:W-:Y:S02]  /*111c0*/  IMAD.MOV R7, RZ, RZ, -R7 ;  /* 0x000000ffff077224 */ /* 0x000fe400078e0a07 */
[----:B------:R-:W-:Y:S01]  /*111d0*/  @!P2 IMAD.MOV R52, RZ, RZ, -R52 ;  /* 0x000000ffff34a224 */ /* 0x000fe200078e0a34 */
[C---:B------:R-:W-:Y:S01]  /*111e0*/  ISETP.GT.U32.AND P2, PT, R2.reuse, R62, PT ;  /* 0x0000003e0200720c */ /* 0x040fe20003f44070 */
[----:B------:R-:W-:Y:S02]  /*111f0*/  IMAD.MOV R5, RZ, RZ, -R5 ;  /* 0x000000ffff057224 */ /* 0x000fe400078e0a05 */
[----:B------:R-:W-:Y:S01]  /*11200*/  @!P5 IMAD.MOV R56, RZ, RZ, -R56 ;  /* 0x000000ffff38d224 */ /* 0x000fe200078e0a38 */
[C---:B------:R-:W-:Y:S01]  /*11210*/  ISETP.GT.U32.AND P5, PT, R2.reuse, R66, PT ;  /* 0x000000420200720c */ /* 0x040fe20003fa4070 */
[C---:B------:R-:W-:Y:S02]  /*11220*/  IMAD R70, R2.reuse, R7, R70 ;  /* 0x0000000702467224 */ /* 0x040fe400078e0246 */
[----:B------:R-:W-:-:S02]  /*11230*/  IMAD R68, R2, R5, R68 ;  /* 0x0000000502447224 */ /* 0x000fc400078e0244 */
[--C-:B------:R-:W-:Y:S01]  /*11240*/  @!P0 IMAD.IADD R64, R64, 0x1, -R2.reuse ;  /* 0x0000000140408824 */ /* 0x100fe200078e0a02 */
[----:B------:R-:W-:Y:S01]  /*11250*/  ISETP.GT.U32.AND P0, PT, R2, R70, PT ;  /* 0x000000460200720c */ /* 0x000fe20003f04070 */
[C---:B------:R-:W-:Y:S02]  /*11260*/  VIADD R244, R3.reuse, 0xdc ;  /* 0x000000dc03f47836 */ /* 0x040fe40000000000 */
[--C-:B------:R-:W-:Y:S01]  /*11270*/  @!P1 IMAD.IADD R60, R60, 0x1, -R2.reuse ;  /* 0x000000013c3c9824 */ /* 0x100fe200078e0a02 */
[----:B------:R-:W-:Y:S01]  /*11280*/  ISETP.GT.U32.AND P1, PT, R2, R68, PT ;  /* 0x000000440200720c */ /* 0x000fe20003f24070 */
[--C-:B------:R-:W-:Y:S01]  /*11290*/  @!P2 IMAD.IADD R62, R62, 0x1, -R2.reuse ;  /* 0x000000013e3ea824 */ /* 0x100fe200078e0a02 */
[----:B------:R-:W-:Y:S01]  /*112a0*/  IABS R5, R244 ;  /* 0x000000f400057213 */ /* 0x000fe20000000000 */
[----:B------:R-:W-:Y:S01]  /*112b0*/  @!P5 IMAD.IADD R66, R66, 0x1, -R2 ;  /* 0x000000014242d824 */ /* 0x000fe200078e0a02 */
[----:B------:R-:W-:Y:S01]  /*112c0*/  ISETP.GE.AND P2, PT, R246, RZ, PT ;  /* 0x000000fff600720c */ /* 0x000fe20003f46270 */
[----:B------:R-:W-:-:S02]  /*112d0*/  VIADD R246, R3, 0xdb ;  /* 0x000000db03f67836 */ /* 0x000fc40000000000 */
[----:B------:R-:W-:Y:S01]  /*112e0*/  IMAD.HI.U32 R7, R4, R5, RZ ;  /* 0x0000000504077227 */ /* 0x000fe200078e00ff */
[----:B------:R-:W-:Y:S02]  /*112f0*/  ISETP.GT.U32.AND P5, PT, R2, R66, PT ;  /* 0x000000420200720c */ /* 0x000fe40003fa4070 */
[----:B------:R-:W-:Y:S01]  /*11300*/  IABS R73, R246 ;  /* 0x000000f600497213 */ /* 0x000fe20000000000 */
[--C-:B------:R-:W-:Y:S02]  /*11310*/  @!P0 IMAD.IADD R70, R70, 0x1, -R2.reuse ;  /* 0x0000000146468824 */ /* 0x100fe400078e0a02 */
[----:B------:R-:W-:Y:S02]  /*11320*/  IMAD.MOV R72, RZ, RZ, -R7 ;  /* 0x000000ffff487224 */ /* 0x000fe400078e0a07 */
[----:B------:R-:W-:Y:S01]  /*11330*/  @!P1 IMAD.IADD R68, R68, 0x1, -R2 ;  /* 0x0000000144449824 */ /* 0x000fe200078e0a02 */
[----:B------:R-:W-:Y:S01]  /*11340*/  ISETP.GE.AND P1, PT, R238, RZ, PT ;  /* 0x000000ffee00720c */ /* 0x000fe20003f26270 */
[----:B------:R-:W-:Y:S01]  /*11350*/  @!P4 IMAD.MOV R62, RZ, RZ, -R62 ;  /* 0x000000ffff3ec224 */ /* 0x000fe200078e0a3e */
[C---:B------:R-:W-:Y:S01]  /*11360*/  ISETP.GT.U32.AND P4, PT, R2.reuse, R70, PT ;  /* 0x000000460200720c */ /* 0x040fe20003f84070 */
[C---:B------:R-:W-:Y:S01]  /*11370*/  IMAD R72, R2.reuse, R72, R5 ;  /* 0x0000004802487224 */ /* 0x040fe200078e0205 */
[----:B------:R-:W-:Y:S01]  /*11380*/  ISETP.GT.U32.AND P0, PT, R2, R68, PT ;  /* 0x000000440200720c */ /* 0x000fe20003f04070 */
[----:B------:R-:W-:-:S04]  /*11390*/  IMAD.HI.U32 R5, R4, R73, RZ ;  /* 0x0000004904057227 */ /* 0x000fc800078e00ff */
[----:B------:R-:W-:Y:S02]  /*113a0*/  IMAD.MOV R5, RZ, RZ, -R5 ;  /* 0x000000ffff057224 */ /* 0x000fe400078e0a05 */
[----:B------:R-:W-:Y:S01]  /*113b0*/  @!P3 IMAD.MOV R60, RZ, RZ, -R60 ;  /* 0x000000ffff3cb224 */ /* 0x000fe200078e0a3c */
[----:B------:R-:W-:Y:S01]  /*113c0*/  ISETP.GE.AND P3, PT, R247, RZ, PT ;  /* 0x000000fff700720c */ /* 0x000fe20003f66270 */
[--C-:B------:R-:W-:Y:S01]  /*113d0*/  @!P5 IMAD.IADD R66, R66, 0x1, -R2.reuse ;  /* 0x000000014242d824 */ /* 0x100fe200078e0a02 */
[C---:B------:R-:W-:Y:S01]  /*113e0*/  ISETP.GT.U32.AND P5, PT, R2.reuse, R72, PT ;  /* 0x000000480200720c */ /* 0x040fe20003fa4070 */
[----:B------:R-:W-:Y:S02]  /*113f0*/  IMAD R73, R2, R5, R73 ;  /* 0x0000000502497224 */ /* 0x000fe400078e0249 */
[----:B------:R-:W-:Y:S02]  /*11400*/  VIADD R247, R3, 0xda ;  /* 0x000000da03f77836 */ /* 0x000fe40000000000 */
[--C-:B------:R-:W-:Y:S01]  /*11410*/  @!P4 IMAD.IADD R70, R70, 0x1, -R2.reuse ;  /* 0x000000014646c824 */ /* 0x100fe200078e0a02 */
[----:B------:R-:W-:Y:S01]  /*11420*/  ISETP.GT.U32.AND P4, PT, R2, R73, PT ;  /* 0x000000490200720c */ /* 0x000fe20003f84070 */
[----:B------:R-:W-:Y:S01]  /*11430*/  @!P0 IMAD.IADD R68, R68, 0x1, -R2 ;  /* 0x0000000144448824 */ /* 0x000fe200078e0a02 */
[----:B------:R-:W-:Y:S01]  /*11440*/  IABS R7, R247 ;  /* 0x000000f700077213 */ /* 0x000fe20000000000 */
[----:B------:R-:W-:Y:S01]  /*11450*/  @!P6 IMAD.MOV R58, RZ, RZ, -R58 ;  /* 0x000000ffff3ae224 */ /* 0x000fe200078e0a3a */
[----:B------:R-:W-:Y:S01]  /*11460*/  ISETP.GE.AND P0, PT, R247, RZ, PT ;  /* 0x000000fff700720c */ /* 0x000fe20003f06270 */
[----:B------:R-:W-:Y:S01]  /*11470*/  VIADD R247, R3, 0xd9 ;  /* 0x000000d903f77836 */ /* 0x000fe20000000000 */
[----:B------:R-:W-:Y:S01]  /*11480*/  ISETP.GE.AND P6, PT, R236, RZ, PT ;  /* 0x000000ffec00720c */ /* 0x000fe20003fc6270 */
[----:B------:R-:W-:-:S03]  /*11490*/  IMAD.HI.U32 R9, R4, R7, RZ ;  /* 0x0000000704097227 */ /* 0x000fc600078e00ff */
[----:B------:R-:W-:Y:S01]  /*114a0*/  IABS R77, R247 ;  /* 0x000000f7004d7213 */ /* 0x000fe20000000000 */
[--C-:B------:R-:W-:Y:S01]  /*114b0*/  @!P5 IMAD.IADD R72, R72, 0x1, -R2.reuse ;  /* 0x000000014848d824 */ /* 0x100fe200078e0a02 */
[----:B------:R-:W-:Y:S01]  /*114c0*/  ISETP.GE.AND P5, PT, R247, RZ, PT ;  /* 0x000000fff700720c */ /* 0x000fe20003fa6270 */
[----:B------:R-:W-:Y:S02]  /*114d0*/  IMAD.MOV R9, RZ, RZ, -R9 ;  /* 0x000000ffff097224 */ /* 0x000fe400078e0a09 */
[----:B------:R-:W-:Y:S01]  /*114e0*/  @!P4 IMAD.IADD R73, R73, 0x1, -R2 ;  /* 0x000000014949c824 */ /* 0x000fe200078e0a02 */
[C---:B------:R-:W-:Y:S01]  /*114f0*/  ISETP.GT.U32.AND P4, PT, R2.reuse, R72, PT ;  /* 0x000000480200720c */ /* 0x040fe20003f84070 */
[----:B------:R-:W-:Y:S02]  /*11500*/  IMAD R75, R2, R9, R7 ;  /* 0x00000009024b7224 */ /* 0x000fe400078e0207 */
[----:B------:R-:W-:-:S04]  /*11510*/  IMAD.HI.U32 R7, R4, R77, RZ ;  /* 0x0000004d04077227 */ /* 0x000fc800078e00ff */
[C---:B------:R-:W-:Y:S02]  /*11520*/  VIADD R238, R3.reuse, 0xd8 ;  /* 0x000000d803ee7836 */ /* 0x040fe40000000000 */
[----:B------:R-:W-:Y:S02]  /*11530*/  IMAD.MOV R7, RZ, RZ, -R7 ;  /* 0x000000ffff077224 */ /* 0x000fe400078e0a07 */
[----:B------:R-:W-:Y:S01]  /*11540*/  @!P1 IMAD.MOV R70, RZ, RZ, -R70 ;  /* 0x000000ffff469224 */ /* 0x000fe200078e0a46 */
[----:B------:R-:W-:Y:S01]  /*11550*/  IABS R79, R238 ;  /* 0x000000ee004f7213 */ /* 0x000fe20000000000 */
[C---:B------:R-:W-:Y:S01]  /*11560*/  IMAD R77, R2.reuse, R7, R77 ;  /* 0x00000007024d7224 */ /* 0x040fe200078e024d */
[----:B------:R-:W-:Y:S01]  /*11570*/  ISETP.GT.U32.AND P1, PT, R2, R75, PT ;  /* 0x0000004b0200720c */ /* 0x000fe20003f24070 */
[----:B------:R-:W-:Y:S02]  /*11580*/  @!P4 IMAD.IADD R72, R72, 0x1, -R2 ;  /* 0x000000014848c824 */ /* 0x000fe400078e0a02 */
[----:B------:R-:W-:Y:S01]  /*11590*/  VIADD R236, R3, 0xd6 ;  /* 0x000000d603ec7836 */ /* 0x000fe20000000000 */
[----:B------:R-:W-:Y:S01]  /*115a0*/  ISETP.GT.U32.AND P4, PT, R2, R77, PT ;  /* 0x0000004d0200720c */ /* 0x000fe20003f84070 */
[----:B------:R-:W-:-:S03]  /*115b0*/  IMAD.HI.U32 R5, R4, R79, RZ ;  /* 0x0000004f04057227 */ /* 0x000fc600078e00ff */
[----:B------:R-:W-:Y:S01]  /*115c0*/  IABS R83, R236 ;  /* 0x000000ec00537213 */ /* 0x000fe20000000000 */
[----:B------:R-:W-:Y:S01]  /*115d0*/  @!P3 IMAD.MOV R68, RZ, RZ, -R68 ;  /* 0x000000ffff44b224 */ /* 0x000fe200078e0a44 */
[----:B------:R-:W-:Y:S01]  /*115e0*/  ISETP.GT.U32.AND P3, PT, R2, R73, PT ;  /* 0x000000490200720c */ /* 0x000fe20003f64070 */
[----:B------:R-:W-:Y:S01]  /*115f0*/  @!P6 IMAD.MOV R64, RZ, RZ, -R64 ;  /* 0x000000ffff40e224 */ /* 0x000fe200078e0a40 */
[----:B------:R-:W-:Y:S01]  /*11600*/  ISETP.GE.AND P6, PT, R244, RZ, PT ;  /* 0x000000fff400720c */ /* 0x000fe20003fc6270 */
[----:B------:R-:W-:Y:S02]  /*11610*/  IMAD.MOV R5, RZ, RZ, -R5 ;  /* 0x000000ffff057224 */ /* 0x000fe400078e0a05 */
[----:B------:R-:W-:Y:S01]  /*11620*/  @!P2 IMAD.MOV R66, RZ, RZ, -R66 ;  /* 0x000000ffff42a224 */ /* 0x000fe200078e0a42 */
[----:B------:R-:W-:Y:S01]  /*11630*/  ISETP.GE.AND P2, PT, R246, RZ, PT ;  /* 0x000000fff600720c */ /* 0x000fe20003f46270 */
[C---:B------:R-:W-:Y:S02]  /*11640*/  VIADD R244, R3.reuse, 0xd7 ;  /* 0x000000d703f47836 */ /* 0x040fe40000000000 */
[----:B------:R-:W-:-:S02]  /*11650*/  VIADD R246, R3, 0xd5 ;  /* 0x000000d503f67836 */ /* 0x000fc40000000000 */
[----:B------:R-:W-:Y:S01]  /*11660*/  IMAD R79, R2, R5, R79 ;  /* 0x00000005024f7224 */ /* 0x000fe200078e024f */
[----:B------:R-:W-:Y:S01]  /*11670*/  IABS R81, R244 ;  /* 0x000000f400517213 */ /* 0x000fe20000000000 */
[----:B------:R-:W-:Y:S01]  /*11680*/  @!P1 IMAD.IADD R75, R75, 0x1, -R2 ;  /* 0x000000014b4b9824 */ /* 0x000fe200078e0a02 */
[----:B------:R-:W-:Y:S01]  /*11690*/  IABS R85, R246 ;  /* 0x000000f600557213 */ /* 0x000fe20000000000 */
[----:B------:R-:W-:Y:S01]  /*116a0*/  IMAD.HI.U32 R5, R4, R83, RZ ;  /* 0x0000005304057227 */ /* 0x000fe200078e00ff */
[----:B------:R-:W-:-:S03]  /*116b0*/  ISETP.GE.AND P1, PT, R238, RZ, PT ;  /* 0x000000ffee00720c */ /* 0x000fc60003f26270 */
[--C-:B------:R-:W-:Y:S01]  /*116c0*/  @!P4 IMAD.IADD R77, R77, 0x1, -R2.reuse ;  /* 0x000000014d4dc824 */ /* 0x100fe200078e0a02 */
[C---:B------:R-:W-:Y:S01]  /*116d0*/  ISETP.GT.U32.AND P4, PT, R2.reuse, R75, PT ;  /* 0x0000004b0200720c */ /* 0x040fe20003f84070 */
[----:B------:R-:W-:Y:S02]  /*116e0*/  IMAD.MOV R5, RZ, RZ, -R5 ;  /* 0x000000ffff057224 */ /* 0x000fe400078e0a05 */
[----:B------:R-:W-:Y:S01]  /*116f0*/  @!P3 IMAD.IADD R73, R73, 0x1, -R2 ;  /* 0x000000014949b824 */ /* 0x000fe200078e0a02 */
[C---:B------:R-:W-:Y:S01]  /*11700*/  ISETP.GT.U32.AND P3, PT, R2.reuse, R79, PT ;  /* 0x0000004f0200720c */ /* 0x040fe20003f64070 */
[----:B------:R-:W-:Y:S01]  /*11710*/  @!P6 IMAD.MOV R72, RZ, RZ, -R72 ;  /* 0x000000ffff48e224 */ /* 0x000fe200078e0a48 */
[C---:B------:R-:W-:Y:S01]  /*11720*/  ISETP.GT.U32.AND P6, PT, R2.reuse, R77, PT ;  /* 0x0000004d0200720c */ /* 0x040fe20003fc4070 */
[----:B------:R-:W-:Y:S02]  /*11730*/  IMAD R83, R2, R5, R83 ;  /* 0x0000000502537224 */ /* 0x000fe400078e0253 */
[----:B------:R-:W-:-:S04]  /*11740*/  IMAD.HI.U32 R7, R4, R81, RZ ;  /* 0x0000005104077227 */ /* 0x000fc800078e00ff */
[----:B------:R-:W-:-:S04]  /*11750*/  IMAD.HI.U32 R5, R4, R85, RZ ;  /* 0x0000005504057227 */ /* 0x000fc800078e00ff */
[----:B------:R-:W-:Y:S02]  /*11760*/  IMAD.MOV R7, RZ, RZ, -R7 ;  /* 0x000000ffff077224 */ /* 0x000fe400078e0a07 */
[----:B------:R-:W-:Y:S02]  /*11770*/  IMAD.MOV R5, RZ, RZ, -R5 ;  /* 0x000000ffff057224 */ /* 0x000fe400078e0a05 */
[C---:B------:R-:W-:Y:S02]  /*11780*/  IMAD R81, R2.reuse, R7, R81 ;  /* 0x0000000702517224 */ /* 0x040fe400078e0251 */
[C---:B------:R-:W-:Y:S02]  /*11790*/  IMAD R85, R2.reuse, R5, R85 ;  /* 0x0000000502557224 */ /* 0x040fe400078e0255 */
[----:B------:R-:W-:Y:S01]  /*117a0*/  @!P4 IMAD.IADD R75, R75, 0x1, -R2 ;  /* 0x000000014b4bc824 */ /* 0x000fe200078e0a02 */
[----:B------:R-:W-:Y:S01]  /*117b0*/  ISETP.GT.U32.AND P4, PT, R2, R83, PT ;  /* 0x000000530200720c */ /* 0x000fe20003f84070 */
[----:B------:R-:W-:-:S02]  /*117c0*/  VIADD R247, R3, 0xd4 ;  /* 0x000000d403f77836 */ /* 0x000fc40000000000 */
[--C-:B------:R-:W-:Y:S02]  /*117d0*/  @!P3 IMAD.IADD R79, R79, 0x1, -R2.reuse ;  /* 0x000000014f4fb824 */ /* 0x100fe400078e0a02 */
[----:B------:R-:W-:Y:S01]  /*117e0*/  @!P2 IMAD.MOV R73, RZ, RZ, -R73 ;  /* 0x000000ffff49a224 */ /* 0x000fe200078e0a49 */
[C---:B------:R-:W-:Y:S01]  /*117f0*/  ISETP.GT.U32.AND P2, PT, R2.reuse, R81, PT ;  /* 0x000000510200720c */ /* 0x040fe20003f44070 */
[--C-:B------:R-:W-:Y:S01]  /*11800*/  @!P6 IMAD.IADD R77, R77, 0x1, -R2.reuse ;  /* 0x000000014d4de824 */ /* 0x100fe200078e0a02 */
[C---:B------:R-:W-:Y:S01]  /*11810*/  ISETP.GT.U32.AND P6, PT, R2.reuse, R85, PT ;  /* 0x000000550200720c */ /* 0x040fe20003fc4070 */
[----:B------:R-:W-:Y:S01]  /*11820*/  VIADD R238, R3, 0xd3 ;  /* 0x000000d303ee7836 */ /* 0x000fe20000000000 */
[----:B------:R-:W-:Y:S01]  /*11830*/  IABS R87, R247 ;  /* 0x000000f700577213 */ /* 0x000fe20000000000 */
[----:B------:R-:W-:Y:S01]  /*11840*/  @!P0 IMAD.MOV R75, RZ, RZ, -R75 ;  /* 0x000000ffff4b8224 */ /* 0x000fe200078e0a4b */
[----:B------:R-:W-:Y:S01]  /*11850*/  ISETP.GT.U32.AND P3, PT, R2, R79, PT ;  /* 0x0000004f0200720c */ /* 0x000fe20003f64070 */
[----:B------:R-:W-:Y:S01]  /*11860*/  @!P4 IMAD.IADD R83, R83, 0x1, -R2 ;  /* 0x000000015353c824 */ /* 0x000fe200078e0a02 */
[----:B------:R-:W-:Y:S01]  /*11870*/  IABS R89, R238 ;  /* 0x000000ee00597213 */ /* 0x000fe20000000000 */
[----:B------:R-:W-:Y:S01]  /*11880*/  IMAD.HI.U32 R7, R4, R87, RZ ;  /* 0x0000005704077227 */ /* 0x000fe200078e00ff */
[----:B------:R0:W-:Y:S03]  /*11890*/  STL.64 [R1+0x2088], R72 ;  /* 0x0020884801007387 */ /* 0x0001e60000100a00 */
[----:B------:R-:W-:-:S02]  /*118a0*/  IMAD.MOV R7, RZ, RZ, -R7 ;  /* 0x000000ffff077224 */ /* 0x000fc400078e0a07 */
[--C-:B------:R-:W-:Y:S01]  /*118b0*/  @!P2 IMAD.IADD R81, R81, 0x1, -R2.reuse ;  /* 0x000000015151a824 */ /* 0x100fe200078e0a02 */
[----:B------:R-:W-:Y:S01]  /*118c0*/  ISETP.GE.AND P2, PT, R236, RZ, PT ;  /* 0x000000ffec00720c */ /* 0x000fe20003f46270 */
[--C-:B------:R-:W-:Y:S01]  /*118d0*/  @!P6 IMAD.IADD R85, R85, 0x1, -R2.reuse ;  /* 0x000000015555e824 */ /* 0x100fe200078e0a02 */
[----:B------:R-:W-:Y:S01]  /*118e0*/  ISETP.GT.U32.AND P6, PT, R2, R83, PT ;  /* 0x000000530200720c */ /* 0x000fe20003fc4070 */
[----:B------:R-:W-:Y:S01]  /*118f0*/  @!P3 IMAD.IADD R79, R79, 0x1, -R2 ;  /* 0x000000014f4fb824 */ /* 0x000fe200078e0a02 */
[----:B------:R-:W-:Y:S01]  /*11900*/  ISETP.GE.AND P3, PT, R244, RZ, PT ;  /* 0x000000fff400720c */ /* 0x000fe20003f66270 */
[----:B------:R-:W-:Y:S01]  /*11910*/  IMAD.HI.U32 R5, R4, R89, RZ ;  /* 0x0000005904057227 */ /* 0x000fe200078e00ff */
[C---:B------:R-:W-:Y:S01]  /*11920*/  ISETP.GT.U32.AND P4, PT, R2.reuse, R81, PT ;  /* 0x000000510200720c */ /* 0x040fe20003f84070 */
[----:B0-----:R-:W0:Y:S01]  /*11930*/  LDC.64 R72, c[0x0][0x218] ;  /* 0x00008600ff487b82 */ /* 0x001e220000000a00 */
[C---:B------:R-:W-:Y:S01]  /*11940*/  ISETP.GT.U32.AND P0, PT, R2.reuse, R85, PT ;  /* 0x000000550200720c */ /* 0x040fe20003f04070 */
[----:B------:R-:W-:-:S02]  /*11950*/  IMAD R87, R2, R7, R87 ;  /* 0x0000000702577224 */ /* 0x000fc400078e0257 */
        /* <DEDUP_REMOVED lines=8> */
[----:B------:R-:W-:Y:S01]  /*119e0*/  @!P6 IMAD.IADD R83, R83, 0x1, -R2 ;  /* 0x000000015353e824 */ /* 0x000fe200078e0a02 */
[----:B------:R-:W-:Y:S01]  /*119f0*/  ISETP.GT.U32.AND P6, PT, R2, R89, PT ;  /* 0x000000590200720c */ /* 0x000fe20003fc4070 */
[----:B------:R-:W-:-:S02]  /*11a00*/  VIADD R246, R3, 0xd1 ;  /* 0x000000d103f67836 */ /* 0x000fc40000000000 */
[----:B------:R-:W-:-:S03]  /*11a10*/  IMAD.HI.U32 R5, R4, R90, RZ ;  /* 0x0000005a04057227 */ /* 0x000fc600078e00ff */
[----:B------:R-:W-:Y:S01]  /*11a20*/  IABS R92, R246 ;  /* 0x000000f6005c7213 */ /* 0x000fe20000000000 */
[--C-:B------:R-:W-:Y:S01]  /*11a30*/  @!P4 IMAD.IADD R81, R81, 0x1, -R2.reuse ;  /* 0x000000015151c824 */ /* 0x100fe200078e0a02 */
[----:B------:R-:W-:Y:S01]  /*11a40*/  ISETP.GE.AND P4, PT, R247, RZ, PT ;  /* 0x000000fff700720c */ /* 0x000fe20003f86270 */
[----:B------:R-:W-:Y:S02]  /*11a50*/  VIADD R247, R3, 0xd0 ;  /* 0x000000d003f77836 */ /* 0x000fe40000000000 */
[----:B------:R-:W-:Y:S02]  /*11a60*/  IMAD.MOV R5, RZ, RZ, -R5 ;  /* 0x000000ffff057224 */ /* 0x000fe400078e0a05 */
[----:B------:R-:W-:Y:S01]  /*11a70*/  @!P1 IMAD.IADD R87, R87, 0x1, -R2 ;  /* 0x0000000157579824 */ /* 0x000fe200078e0a02 */
[----:B------:R-:W-:Y:S01]  /*11a80*/  IABS R93, R247 ;  /* 0x000000f7005d7213 */ /* 0x000fe20000000000 */
[----:B------:R-:W-:Y:S01]  /*11a90*/  IMAD R90, R2, R5, R90 ;  /* 0x00000005025a7224 */ /* 0x000fe200078e025a */
[----:B------:R-:W-:Y:S01]  /*11aa0*/  ISETP.GE.AND P1, PT, R244, RZ, PT ;  /* 0x000000fff400720c */ /* 0x000fe20003f26270 */
[----:B------:R-:W-:Y:S01]  /*11ab0*/  @!P3 IMAD.MOV R81, RZ, RZ, -R81 ;  /* 0x000000ffff51b224 */ /* 0x000fe200078e0a51 */
[----:B------:R-:W-:Y:S01]  /*11ac0*/  ISETP.GT.U32.AND P3, PT, R2, R87, PT ;  /* 0x000000570200720c */ /* 0x000fe20003f64070 */
[----:B------:R-:W-:-:S04]  /*11ad0*/  IMAD.HI.U32 R5, R4, R92, RZ ;  /* 0x0000005c04057227 */ /* 0x000fc800078e00ff */
[--C-:B------:R-:W-:Y:S01]  /*11ae0*/  @!P0 IMAD.IADD R85, R85, 0x1, -R2.reuse ;  /* 0x0000000155558824 */ /* 0x100fe200078e0a02 */
[----:B------:R-:W-:Y:S01]  /*11af0*/  ISETP.GE.AND P0, PT, R238, RZ, PT ;  /* 0x000000ffee00720c */ /* 0x000fe20003f06270 */
[----:B------:R-:W-:Y:S01]  /*11b00*/  @!P6 IMAD.IADD R89, R89, 0x1, -R2 ;  /* 0x000000015959e824 */ /* 0x000fe200078e0a02 */
[----:B------:R-:W-:Y:S01]  /*11b10*/  ISETP.GT.U32.AND P6, PT, R2, R90, PT ;  /* 0x0000005a0200720c */ /* 0x000fe20003fc4070 */
[----:B------:R-:W-:Y:S02]  /*11b20*/  VIADD R238, R3, 0xcf ;  /* 0x000000cf03ee7836 */ /* 0x000fe40000000000 */
[----:B------:R-:W-:-:S03]  /*11b30*/  IMAD.HI.U32 R7, R4, R93, RZ ;  /* 0x0000005d04077227 */ /* 0x000fc600078e00ff */
[----:B------:R-:W-:Y:S01]  /*11b40*/  IABS R95, R238 ;  /* 0x000000ee005f7213 */ /* 0x000fe20000000000 */
[----:B------:R-:W-:Y:S02]  /*11b50*/  IMAD.MOV R5, RZ, RZ, -R5 ;  /* 0x000000ffff057224 */ /* 0x000fe400078e0a05 */
[----:B------:R-:W-:Y:S01]  /*11b60*/  @!P2 IMAD.MOV R83, RZ, RZ, -R83 ;  /* 0x000000ffff53a224 */ /* 0x000fe200078e0a53 */
[C---:B------:R-:W-:Y:S01]  /*11b70*/  ISETP.GT.U32.AND P2, PT, R2.reuse, R89, PT ;  /* 0x000000590200720c */ /* 0x040fe20003f44070 */
[----:B------:R-:W-:Y:S02]  /*11b80*/  IMAD.MOV R7, RZ, RZ, -R7 ;  /* 0x000000ffff077224 */ /* 0x000fe400078e0a07 */
[C---:B------:R-:W-:Y:S02]  /*11b90*/  IMAD R92, R2.reuse, R5, R92 ;  /* 0x00000005025c7224 */ /* 0x040fe400078e025c */
[C---:B------:R-:W-:Y:S02]  /*11ba0*/  IMAD R93, R2.reuse, R7, R93 ;  /* 0x00000007025d7224 */ /* 0x040fe400078e025d */
[----:B------:R-:W-:Y:S01]  /*11bb0*/  @!P3 IMAD.IADD R87, R87, 0x1, -R2 ;  /* 0x000000015757b824 */ /* 0x000fe200078e0a02 */
[----:B------:R-:W-:Y:S01]  /*11bc0*/  ISETP.GT.U32.AND P3, PT, R2, R92, PT ;  /* 0x0000005c0200720c */ /* 0x000fe20003f64070 */
[----:B------:R-:W-:-:S04]  /*11bd0*/  IMAD.HI.U32 R5, R4, R95, RZ ;  /* 0x0000005f04057227 */ /* 0x000fc800078e00ff */
[--C-:B------:R-:W-:Y:S01]  /*11be0*/  @!P6 IMAD.IADD R90, R90, 0x1, -R2.reuse ;  /* 0x000000015a5ae824 */ /* 0x100fe200078e0a02 */
[C---:B------:R-:W-:Y:S01]  /*11bf0*/  ISETP.GT.U32.AND P6, PT, R2.reuse, R93, PT ;  /* 0x0000005d0200720c */ /* 0x040fe20003fc4070 */
[----:B------:R-:W-:Y:S02]  /*11c00*/  IMAD.MOV R5, RZ, RZ, -R5 ;  /* 0x000000ffff057224 */ /* 0x000fe400078e0a05 */
[----:B------:R-:W-:Y:S01]  /*11c10*/  @!P2 IMAD.IADD R89, R89, 0x1, -R2 ;  /* 0x000000015959a824 */ /* 0x000fe200078e0a02 */
[----:B------:R-:W-:Y:S01]  /*11c20*/  ISETP.GE.AND P2, PT, R247, RZ, PT ;  /* 0x000000fff700720c */ /* 0x000fe20003f46270 */
[----:B------:R-:W-:Y:S02]  /*11c30*/  IMAD R95, R2, R5, R95 ;  /* 0x00000005025f7224 */ /* 0x000fe400078e025f */
[C---:B------:R-:W-:Y:S02]  /*11c40*/  VIADD R236, R3.reuse, 0xce ;  /* 0x000000ce03ec7836 */ /* 0x040fe40000000000 */
[----:B------:R-:W-:-:S02]  /*11c50*/  VIADD R244, R3, 0xcd ;  /* 0x000000cd03f47836 */ /* 0x000fc40000000000 */
[--C-:B------:R-:W-:Y:S01]  /*11c60*/  @!P3 IMAD.IADD R92, R92, 0x1, -R2.reuse ;  /* 0x000000015c5cb824 */ /* 0x100fe200078e0a02 */
[----:B------:R-:W-:Y:S01]  /*11c70*/  IABS R97, R236 ;  /* 0x000000ec00617213 */ /* 0x000fe20000000000 */
[----:B------:R-:W-:Y:S01]  /*11c80*/  @!P0 IMAD.MOV R89, RZ, RZ, -R89 ;  /* 0x000000ffff598224 */ /* 0x000fe200078e0a59 */
[C---:B------:R-:W-:Y:S01]  /*11c90*/  ISETP.GT.U32.AND P0, PT, R2.reuse, R95, PT ;  /* 0x0000005f0200720c */ /* 0x040fe20003f04070 */
[----:B------:R-:W-:Y:S01]  /*11ca0*/  @!P6 IMAD.IADD R93, R93, 0x1, -R2 ;  /* 0x000000015d5de824 */ /* 0x000fe200078e0a02 */
[----:B------:R-:W-:Y:S01]  /*11cb0*/  IABS R99, R244 ;  /* 0x000000f400637213 */ /* 0x000fe20000000000 */
[----:B------:R-:W-:Y:S01]  /*11cc0*/  @!P4 IMAD.MOV R87, RZ, RZ, -R87 ;  /* 0x000000ffff57c224 */ /* 0x000fe200078e0a57 */
[----:B------:R-:W-:Y:S01]  /*11cd0*/  ISETP.GT.U32.AND P4, PT, R2, R92, PT ;  /* 0x0000005c0200720c */ /* 0x000fe20003f84070 */
[----:B------:R-:W-:Y:S01]  /*11ce0*/  IMAD.HI.U32 R7, R4, R97, RZ ;  /* 0x0000006104077227 */ /* 0x000fe200078e00ff */
[C---:B------:R-:W-:Y:S02]  /*11cf0*/  ISETP.GT.U32.AND P3, PT, R2.reuse, R90, PT ;  /* 0x0000005a0200720c */ /* 0x040fe40003f64070 */
[----:B------:R-:W-:Y:S01]  /*11d00*/  ISETP.GT.U32.AND P6, PT, R2, R93, PT ;  /* 0x0000005d0200720c */ /* 0x000fe20003fc4070 */
[----:B------:R-:W-:-:S04]  /*11d10*/  IMAD.HI.U32 R5, R4, R99, RZ ;  /* 0x0000006304057227 */ /* 0x000fc800078e00ff */
[----:B------:R-:W-:Y:S02]  /*11d20*/  IMAD.MOV R7, RZ, RZ, -R7 ;  /* 0x000000ffff077224 */ /* 0x000fe400078e0a07 */
[----:B------:R-:W-:Y:S02]  /*11d30*/  VIADD R247, R3, 0xcb ;  /* 0x000000cb03f77836 */ /* 0x000fe40000000000 */
[----:B------:R-:W-:Y:S02]  /*11d40*/  IMAD.MOV R5, RZ, RZ, -R5 ;  /* 0x000000ffff057224 */ /* 0x000fe400078e0a05 */
[C---:B------:R-:W-:Y:S01]  /*11d50*/  IMAD R97, R2.reuse, R7, R97 ;  /* 0x0000000702617224 */ /* 0x040fe200078e0261 */
[----:B------:R-:W-:Y:S01]  /*11d60*/  IABS R103, R247 ;  /* 0x000000f700677213 */ /* 0x000fe20000000000 */
[----:B------:R-:W-:Y:S02]  /*11d70*/  @!P0 IMAD.IADD R95, R95, 0x1, -R2 ;  /* 0x000000015f5f8824 */ /* 0x000fe400078e0a02 */
[----:B------:R-:W-:-:S02]  /*11d80*/  IMAD R99, R2, R5, R99 ;  /* 0x0000000502637224 */ /* 0x000fc400078e0263 */
[--C-:B------:R-:W-:Y:S01]  /*11d90*/  @!P4 IMAD.IADD R92, R92, 0x1, -R2.reuse ;  /* 0x000000015c5cc824 */ /* 0x100fe200078e0a02 */
[----:B------:R-:W-:Y:S01]  /*11da0*/  ISETP.GT.U32.AND P4, PT, R2, R97, PT ;  /* 0x000000610200720c */ /* 0x000fe20003f84070 */
[--C-:B------:R-:W-:Y:S01]  /*11db0*/  @!P3 IMAD.IADD R90, R90, 0x1, -R2.reuse ;  /* 0x000000015a5ab824 */ /* 0x100fe200078e0a02 */
[----:B------:R-:W-:Y:S01]  /*11dc0*/  ISETP.GT.U32.AND P0, PT, R2, R95, PT ;  /* 0x0000005f0200720c */ /* 0x000fe20003f04070 */
[----:B------:R-:W-:Y:S01]  /*11dd0*/  @!P6 IMAD.IADD R93, R93, 0x1, -R2 ;  /* 0x000000015d5de824 */ /* 0x000fe200078e0a02 */
[----:B------:R-:W-:Y:S01]  /*11de0*/  ISETP.GE.AND P3, PT, R238, RZ, PT ;  /* 0x000000ffee00720c */ /* 0x000fe20003f66270 */
[----:B------:R-:W-:Y:S01]  /*11df0*/  IMAD.HI.U32 R5, R4, R103, RZ ;  /* 0x0000006704057227 */ /* 0x000fe200078e00ff */
[----:B------:R-:W-:-:S03]  /*11e00*/  ISETP.GT.U32.AND P6, PT, R2, R99, PT ;  /* 0x000000630200720c */ /* 0x000fc60003fc4070 */
[----:B------:R-:W-:Y:S01]  /*11e10*/  @!P5 IMAD.MOV R85, RZ, RZ, -R85 ;  /* 0x000000ffff55d224 */ /* 0x000fe200078e0a55 */
[----:B------:R-:W-:Y:S01]  /*11e20*/  ISETP.GE.AND P5, PT, R246, RZ, PT ;  /* 0x000000fff600720c */ /* 0x000fe20003fa6270 */
[----:B------:R-:W-:Y:S02]  /*11e30*/  VIADD R246, R3, 0xcc ;  /* 0x000000cc03f67836 */ /* 0x000fe40000000000 */
[----:B------:R-:W-:Y:S02]  /*11e40*/  IMAD.MOV R5, RZ, RZ, -R5 ;  /* 0x000000ffff057224 */ /* 0x000fe400078e0a05 */
[--C-:B------:R-:W-:Y:S01]  /*11e50*/  @!P4 IMAD.IADD R97, R97, 0x1, -R2.reuse ;  /* 0x000000016161c824 */ /* 0x100fe200078e0a02 */
[----:B------:R-:W-:Y:S01]  /*11e60*/  IABS R101, R246 ;  /* 0x000000f600657213 */ /* 0x000fe20000000000 */
[----:B------:R-:W-:Y:S01]  /*11e70*/  IMAD R103, R2, R5, R103 ;  /* 0x0000000502677224 */ /* 0x000fe200078e0267 */
[----:B------:R-:W-:Y:S01]  /*11e80*/  ISETP.GE.AND P4, PT, R244, RZ, PT ;  /* 0x000000fff400720c */ /* 0x000fe20003f86270 */
[----:B------:R-:W-:-:S02]  /*11e90*/  @!P0 IMAD.IADD R95, R95, 0x1, -R2 ;  /* 0x000000015f5f8824 */ /* 0x000fc400078e0a02 */
[----:B------:R-:W-:Y:S01]  /*11ea0*/  @!P6 IMAD.IADD R99, R99, 0x1, -R2 ;  /* 0x000000016363e824 */ /* 0x000fe200078e0a02 */
[C---:B------:R-:W-:Y:S01]  /*11eb0*/  ISETP.GT.U32.AND P6, PT, R2.reuse, R97, PT ;  /* 0x000000610200720c */ /* 0x040fe20003fc4070 */
[----:B------:R-:W-:Y:S01]  /*11ec0*/  @!P3 IMAD.MOV R95, RZ, RZ, -R95 ;  /* 0x000000ffff5fb224 */ /* 0x000fe200078e0a5f */
[----:B------:R-:W-:Y:S01]  /*11ed0*/  ISETP.GT.U32.AND P3, PT, R2, R103, PT ;  /* 0x000000670200720c */ /* 0x000fe20003f64070 */
[----:B------:R-:W-:-:S04]  /*11ee0*/  IMAD.HI.U32 R7, R4, R101, RZ ;  /* 0x0000006504077227 */ /* 0x000fc800078e00ff */
[----:B------:R-:W-:Y:S01]  /*11ef0*/  @!P1 IMAD.MOV R90, RZ, RZ, -R90 ;  /* 0x000000ffff5a9224 */ /* 0x000fe200078e0a5a */
[----:B------:R-:W-:Y:S01]  /*11f00*/  ISETP.GE.AND P1, PT, R236, RZ, PT ;  /* 0x000000ffec00720c */ /* 0x000fe20003f26270 */
[----:B------:R-:W-:Y:S02]  /*11f10*/  IMAD.MOV R7, RZ, RZ, -R7 ;  /* 0x000000ffff077224 */ /* 0x000fe400078e0a07 */
[C---:B------:R-:W-:Y:S02]  /*11f20*/  VIADD R238, R3.reuse, 0xca ;  /* 0x000000ca03ee7836 */ /* 0x040fe40000000000 */
[C---:B------:R-:W-:Y:S02]  /*11f30*/  IMAD R101, R2.reuse, R7, R101 ;  /* 0x0000000702657224 */ /* 0x040fe400078e0265 */
[----:B------:R-:W-:Y:S01]  /*11f40*/  VIADD R244, R3, 0xc9 ;  /* 0x000000c903f47836 */ /* 0x000fe20000000000 */
[----:B------:R-:W-:Y:S01]  /*11f50*/  IABS R104, R238 ;  /* 0x000000ee00687213 */ /* 0x000fe20000000000 */
[--C-:B------:R-:W-:Y:S01]  /*11f60*/  @!P6 IMAD.IADD R97, R97, 0x1, -R2.reuse ;  /* 0x000000016161e824 */ /* 0x100fe200078e0a02 */
[C---:B------:R-:W-:Y:S01]  /*11f70*/  ISETP.GT.U32.AND P0, PT, R2.reuse, R101, PT ;  /* 0x000000650200720c */ /* 0x040fe20003f04070 */
[----:B------:R-:W-:Y:S01]  /*11f80*/  @!P3 IMAD.IADD R103, R103, 0x1, -R2 ;  /* 0x000000016767b824 */ /* 0x000fe200078e0a02 */
[----:B------:R-:W-:Y:S01]  /*11f90*/  IABS R106, R244 ;  /* 0x000000f4006a7213 */ /* 0x000fe20000000000 */
[----:B------:R-:W-:Y:S01]  /*11fa0*/  @!P5 IMAD.MOV R92, RZ, RZ, -R92 ;  /* 0x000000ffff5cd224 */ /* 0x000fe200078e0a5c */
[----:B------:R-:W-:Y:S01]  /*11fb0*/  ISETP.GT.U32.AND P5, PT, R2, R99, PT ;  /* 0x000000630200720c */ /* 0x000fe20003fa4070 */
[----:B------:R-:W-:-:S04]  /*11fc0*/  IMAD.HI.U32 R5, R4, R104, RZ ;  /* 0x0000006804057227 */ /* 0x000fc800078e00ff */
[----:B------:R-:W-:Y:S01]  /*11fd0*/  @!P1 IMAD.MOV R97, RZ, RZ, -R97 ;  /* 0x000000ffff619224 */ /* 0x000fe200078e0a61 */
[----:B------:R-:W-:Y:S01]  /*11fe0*/  ISETP.GT.U32.AND P1, PT, R2, R103, PT ;  /* 0x000000670200720c */ /* 0x000fe20003f24070 */
[----:B------:R-:W-:-:S04]  /*11ff0*/  IMAD.HI.U32 R9, R4, R106, RZ ;  /* 0x0000006a04097227 */ /* 0x000fc800078e00ff */
[----:B------:R-:W-:Y:S02]  /*12000*/  IMAD.MOV R5, RZ, RZ, -R5 ;  /* 0x000000ffff057224 */ /* 0x000fe400078e0a05 */
[----:B------:R-:W-:Y:S02]  /*12010*/  IMAD.MOV R9, RZ, RZ, -R9 ;  /* 0x000000ffff097224 */ /* 0x000fe400078e0a09 */
[----:B------:R-:W-:Y:S01]  /*12020*/  @!P2 IMAD.MOV R93, RZ, RZ, -R93 ;  /* 0x000000ffff5da224 */ /* 0x000fe200078e0a5d */
[----:B------:R-:W-:Y:S01]  /*12030*/  ISETP.GE.AND P2, PT, R246, RZ, PT ;  /* 0x000000fff600720c */ /* 0x000fe20003f46270 */
[C---:B------:R-:W-:Y:S02]  /*12040*/  IMAD R104, R2.reuse, R5, R104 ;  /* 0x0000000502687224 */ /* 0x040fe400078e0268 */
[----:B------:R-:W-:Y:S02]  /*12050*/  VIADD R246, R3, 0xc8 ;  /* 0x000000c803f67836 */ /* 0x000fe40000000000 */
[----:B------:R-:W-:Y:S01]  /*12060*/  @!P0 IMAD.IADD R101, R101, 0x1, -R2 ;  /* 0x0000000165658824 */ /* 0x000fe200078e0a02 */
[C---:B------:R-:W-:Y:S01]  /*12070*/  ISETP.GT.U32.AND P6, PT, R2.reuse, R104, PT ;  /* 0x000000680200720c */ /* 0x040fe20003fc4070 */
[C---:B------:R-:W-:Y:S01]  /*12080*/  IMAD R106, R2.reuse, R9, R106 ;  /* 0x00000009026a7224 */ /* 0x040fe200078e026a */
[----:B------:R-:W-:Y:S01]  /*12090*/  IABS R107, R246 ;  /* 0x000000f6006b7213 */ /* 0x000fe20000000000 */
[--C-:B------:R-:W-:Y:S01]  /*120a0*/  @!P5 IMAD.IADD R99, R99, 0x1, -R2.reuse ;  /* 0x000000016363d824 */ /* 0x100fe200078e0a02 */
[----:B------:R-:W-:Y:S01]  /*120b0*/  ISETP.GE.AND P5, PT, R247, RZ, PT ;  /* 0x000000fff700720c */ /* 0x000fe20003fa6270 */
[----:B------:R-:W-:Y:S01]  /*120c0*/  VIADD R247, R3, 0xc7 ;  /* 0x000000c703f77836 */ /* 0x000fe20000000000 */
[C---:B------:R-:W-:Y:S01]  /*120d0*/  ISETP.GT.U32.AND P3, PT, R2.reuse, R101, PT ;  /* 0x000000650200720c */ /* 0x040fe20003f64070 */
[----:B------:R-:W-:Y:S01]  /*120e0*/  @!P1 IMAD.IADD R103, R103, 0x1, -R2 ;  /* 0x0000000167679824 */ /* 0x000fe200078e0a02 */
[----:B------:R-:W-:Y:S01]  /*120f0*/  ISETP.GT.U32.AND P1, PT, R2, R106, PT ;  /* 0x0000006a0200720c */ /* 0x000fe20003f24070 */
[----:B------:R-:W-:Y:S01]  /*12100*/  IMAD.HI.U32 R5, R4, R107, RZ ;  /* 0x0000006b04057227 */ /* 0x000fe200078e00ff */
[----:B------:R-:W-:-:S02]  /*12110*/  IABS R109, R247 ;  /* 0x000000f7006d7213 */ /* 0x000fc40000000000 */
[----:B------:R-:W-:Y:S01]  /*12120*/  ISETP.GE.AND P0, PT, R238, RZ, PT ;  /* 0x000000ffee00720c */ /* 0x000fe20003f06270 */
[----:B------:R-:W-:Y:S02]  /*12130*/  IMAD.MOV R5, RZ, RZ, -R5 ;  /* 0x000000ffff057224 */ /* 0x000fe400078e0a05 */
[----:B------:R-:W-:-:S04]  /*12140*/  IMAD.HI.U32 R7, R4, R109, RZ ;  /* 0x0000006d04077227 */ /* 0x000fc800078e00ff */
[--C-:B------:R-:W-:Y:S02]  /*12150*/  @!P6 IMAD.IADD R104, R104, 0x1, -R2.reuse ;  /* 0x000000016868e824 */ /* 0x100fe400078e0a02 */
[--C-:B------:R-:W-:Y:S01]  /*12160*/  @!P3 IMAD.IADD R101, R101, 0x1, -R2.reuse ;  /* 0x000000016565b824 */ /* 0x100fe200078e0a02 */
[----:B------:R-:W-:Y:S01]  /*12170*/  ISETP.GE.AND P3, PT, R246, RZ, PT ;  /* 0x000000fff600720c */ /* 0x000fe20003f66270 */
[----:B------:R-:W-:Y:S01]  /*12180*/  IMAD.MOV R7, RZ, RZ, -R7 ;  /* 0x000000ffff077224 */ /* 0x000fe200078e0a07 */
[C---:B------:R-:W-:Y:S01]  /*12190*/  ISETP.GT.U32.AND P6, PT, R2.reuse, R104, PT ;  /* 0x000000680200720c */ /* 0x040fe20003fc4070 */
[----:B------:R-:W-:Y:S02]  /*121a0*/  IMAD R107, R2, R5, R107 ;  /* 0x00000005026b7224 */ /* 0x000fe400078e026b */
[----:B------:R-:W-:Y:S02]  /*121b0*/  VIADD R236, R3, 0xc5 ;  /* 0x000000c503ec7836 */ /* 0x000fe40000000000 */
[----:B------:R-:W-:-:S02]  /*121c0*/  @!P1 IMAD.IADD R106, R106, 0x1, -R2 ;  /* 0x000000016a6a9824 */ /* 0x000fc400078e0a02 */
[----:B------:R-:W-:Y:S01]  /*121d0*/  @!P4 IMAD.MOV R99, RZ, RZ, -R99 ;  /* 0x000000ffff63c224 */ /* 0x000fe200078e0a63 */
[----:B------:R-:W-:Y:S01]  /*121e0*/  ISETP.GE.AND P4, PT, R244, RZ, PT ;  /* 0x000000fff400720c */ /* 0x000fe20003f86270 */
[C---:B------:R-:W-:Y:S01]  /*121f0*/  IMAD R109, R2.reuse, R7, R109 ;  /* 0x00000007026d7224 */ /* 0x040fe200078e026d */
[----:B------:R-:W-:Y:S01]  /*12200*/  IABS R112, R236 ;  /* 0x000000ec00707213 */ /* 0x000fe20000000000 */
[----:B------:R-:W-:Y:S01]  /*12210*/  VIADD R244, R3, 0xc6 ;  /* 0x000000c603f47836 */ /* 0x000fe20000000000 */
[C---:B------:R-:W-:Y:S01]  /*12220*/  ISETP.GT.U32.AND P1, PT, R2.reuse, R106, PT ;  /* 0x0000006a0200720c */ /* 0x040fe20003f24070 */
[----:B------:R-:W-:Y:S01]  /*12230*/  @!P2 IMAD.MOV R101, RZ, RZ, -R101 ;  /* 0x000000ffff65a224 */ /* 0x000fe200078e0a65 */
[----:B------:R-:W-:Y:S01]  /*12240*/  ISETP.GT.U32.AND P2, PT, R2, R107, PT ;  /* 0x0000006b0200720c */ /* 0x000fe20003f44070 */
[----:B------:R-:W-:Y:S01]  /*12250*/  @!P5 IMAD.MOV R103, RZ, RZ, -R103 ;  /* 0x000000ffff67d224 */ /* 0x000fe200078e0a67 */
[----:B------:R-:W-:Y:S01]  /*12260*/  IABS R110, R244 ;  /* 0x000000f4006e7213 */ /* 0x000fe20000000000 */
[----:B------:R-:W-:Y:S01]  /*12270*/  IMAD.HI.U32 R5, R4, R112, RZ ;  /* 0x0000007004057227 */ /* 0x000fe200078e00ff */
[----:B------:R-:W-:-:S03]  /*12280*/  ISETP.GT.U32.AND P5, PT, R2, R109, PT ;  /* 0x0000006d0200720c */ /* 0x000fc60003fa4070 */
[----:B------:R-:W-:Y:S02]  /*12290*/  VIADD R246, R3, 0xc4 ;  /* 0x000000c403f67836 */ /* 0x000fe40000000000 */
[----:B------:R-:W-:-:S03]  /*122a0*/  IMAD.HI.U32 R7, R4, R110, RZ ;  /* 0x0000006e04077227 */ /* 0x000fc600078e00ff */
[----:B------:R-:W-:Y:S01]  /*122b0*/  IABS R113, R246 ;  /* 0x000000f600717213 */ /* 0x000fe20000000000 */
[----:B------:R-:W-:Y:S02]  /*122c0*/  IMAD.MOV R5, RZ, RZ, -R5 ;  /* 0x000000ffff057224 */ /* 0x000fe400078e0a05 */
[--C-:B------:R-:W-:Y:S01]  /*122d0*/  @!P6 IMAD.IADD R104, R104, 0x1, -R2.reuse ;  /* 0x000000016868e824 */ /* 0x100fe200078e0a02 */
[----:B------:R-:W-:Y:S01]  /*122e0*/  ISETP.GE.AND P6, PT, R247, RZ, PT ;  /* 0x000000fff700720c */ /* 0x000fe20003fc6270 */
[----:B------:R-:W-:Y:S02]  /*122f0*/  VIADD R247, R3, 0xc3 ;  /* 0x000000c303f77836 */ /* 0x000fe40000000000 */
[----:B------:R-:W-:Y:S02]  /*12300*/  IMAD.MOV R7, RZ, RZ, -R7 ;  /* 0x000000ffff077224 */ /* 0x000fe400078e0a07 */
[--C-:B------:R-:W-:Y:S01]  /*12310*/  @!P1 IMAD.IADD R106, R106, 0x1, -R2.reuse ;  /* 0x000000016a6a9824 */ /* 0x100fe200078e0a02 */
[----:B------:R-:W-:Y:S01]  /*12320*/  IABS R115, R247 ;  /* 0x000000f700737213 */ /* 0x000fe20000000000 */
[----:B------:R-:W-:-:S02]  /*12330*/  @!P2 IMAD.IADD R107, R107, 0x1, -R2 ;  /* 0x000000016b6ba824 */ /* 0x000fc400078e0a02 */
[C---:B------:R-:W-:Y:S02]  /*12340*/  IMAD R112, R2.reuse, R5, R112 ;  /* 0x0000000502707224 */ /* 0x040fe400078e0270 */
[C---:B------:R-:W-:Y:S01]  /*12350*/  IMAD R110, R2.reuse, R7, R110 ;  /* 0x00000007026e7224 */ /* 0x040fe200078e026e */
[C---:B------:R-:W-:Y:S01]  /*12360*/  ISETP.GT.U32.AND P2, PT, R2.reuse, R107, PT ;  /* 0x0000006b0200720c */ /* 0x040fe20003f44070 */
[----:B------:R-:W-:Y:S02]  /*12370*/  @!P5 IMAD.IADD R109, R109, 0x1, -R2 ;  /* 0x000000016d6dd824 */ /* 0x000fe400078e0a02 */
[----:B------:R-:W-:Y:S01]  /*12380*/  @!P4 IMAD.MOV R106, RZ, RZ, -R106 ;  /* 0x000000ffff6ac224 */ /* 0x000fe200078e0a6a */
[----:B------:R-:W-:Y:S01]  /*12390*/  ISETP.GT.U32.AND P4, PT, R2, R112, PT ;  /* 0x000000700200720c */ /* 0x000fe20003f84070 */
[----:B------:R-:W-:Y:S01]  /*123a0*/  IMAD.HI.U32 R7, R4, R113, RZ ;  /* 0x0000007104077227 */ /* 0x000fe200078e00ff */
[C---:B------:R-:W-:Y:S02]  /*123b0*/  ISETP.GT.U32.AND P1, PT, R2.reuse, R110, PT ;  /* 0x0000006e0200720c */ /* 0x040fe40003f24070 */
[----:B------:R-:W-:Y:S01]  /*123c0*/  ISETP.GT.U32.AND P5, PT, R2, R109, PT ;  /* 0x0000006d0200720c */ /* 0x000fe20003fa4070 */
[----:B------:R-:W-:-:S02]  /*123d0*/  IMAD.MOV R7, RZ, RZ, -R7 ;  /* 0x000000ffff077224 */ /* 0x000fc400078e0a07 */
[----:B------:R-:W-:-:S04]  /*123e0*/  IMAD.HI.U32 R5, R4, R115, RZ ;  /* 0x0000007304057227 */ /* 0x000fc800078e00ff */
[C---:B------:R-:W-:Y:S02]  /*123f0*/  IMAD R113, R2.reuse, R7, R113 ;  /* 0x0000000702717224 */ /* 0x040fe400078e0271 */
[----:B------:R-:W-:Y:S02]  /*12400*/  IMAD.MOV R5, RZ, RZ, -R5 ;  /* 0x000000ffff057224 */ /* 0x000fe400078e0a05 */
[----:B------:R-:W-:Y:S02]  /*12410*/  VIADD R238, R3, 0xc2 ;  /* 0x000000c203ee7836 */ /* 0x000fe40000000000 */
[----:B------:R-:W-:Y:S02]  /*12420*/  IMAD R115, R2, R5, R115 ;  /* 0x0000000502737224 */ /* 0x000fe400078e0273 */
[--C-:B------:R-:W-:Y:S01]  /*12430*/  @!P2 IMAD.IADD R107, R107, 0x1, -R2.reuse ;  /* 0x000000016b6ba824 */ /* 0x100fe200078e0a02 */
[----:B------:R-:W-:Y:S01]  /*12440*/  IABS R116, R238 ;  /* 0x000000ee00747213 */ /* 0x000fe20000000000 */
[--C-:B------:R-:W-:Y:S01]  /*12450*/  @!P4 IMAD.IADD R112, R112, 0x1, -R2.reuse ;  /* 0x000000017070c824 */ /* 0x100fe200078e0a02 */
[----:B------:R-:W-:Y:S01]  /*12460*/  ISETP.GT.U32.AND P2, PT, R2, R113, PT ;  /* 0x000000710200720c */ /* 0x000fe20003f44070 */
[----:B------:R-:W-:-:S02]  /*12470*/  @!P1 IMAD.IADD R110, R110, 0x1, -R2 ;  /* 0x000000016e6e9824 */ /* 0x000fc400078e0a02 */
[----:B------:R-:W-:Y:S01]  /*12480*/  @!P5 IMAD.IADD R109, R109, 0x1, -R2 ;  /* 0x000000016d6dd824 */ /* 0x000fe200078e0a02 */
[C---:B------:R-:W-:Y:S01]  /*12490*/  ISETP.GT.U32.AND P5, PT, R2.reuse, R115, PT ;  /* 0x000000730200720c */ /* 0x040fe20003fa4070 */
[----:B------:R-:W-:Y:S01]  /*124a0*/  @!P0 IMAD.MOV R104, RZ, RZ, -R104 ;  /* 0x000000ffff688224 */ /* 0x000fe200078e0a68 */
[----:B------:R-:W-:Y:S01]  /*124b0*/  ISETP.GT.U32.AND P4, PT, R2, R112, PT ;  /* 0x000000700200720c */ /* 0x000fe20003f84070 */
[----:B------:R-:W-:Y:S01]  /*124c0*/  IMAD.HI.U32 R7, R4, R116, RZ ;  /* 0x0000007404077227 */ /* 0x000fe200078e00ff */
[----:B------:R-:W-:Y:S02]  /*124d0*/  ISETP.GE.AND P0, PT, R244, RZ, PT ;  /* 0x000000fff400720c */ /* 0x000fe40003f06270 */
[----:B------:R-:W-:Y:S01]  /*124e0*/  ISETP.GT.U32.AND P1, PT, R2, R110, PT ;  /* 0x0000006e0200720c */ /* 0x000fe20003f24070 */
[----:B------:R-:W-:Y:S02]  /*124f0*/  VIADD R244, R3, 0xc1 ;  /* 0x000000c103f47836 */ /* 0x000fe40000000000 */
[----:B------:R-:W-:-:S02]  /*12500*/  IMAD.MOV R7, RZ, RZ, -R7 ;  /* 0x000000ffff077224 */ /* 0x000fc400078e0a07 */
[----:B------:R-:W-:Y:S01]  /*12510*/  @!P2 IMAD.IADD R113, R113, 0x1, -R2 ;  /* 0x000000017171a824 */ /* 0x000fe200078e0a02 */
[----:B------:R-:W-:Y:S01]  /*12520*/  IABS R118, R244 ;  /* 0x000000f400767213 */ /* 0x000fe20000000000 */
[----:B------:R-:W-:Y:S01]  /*12530*/  IMAD R116, R2, R7, R116 ;  /* 0x0000000702747224 */ /* 0x000fe200078e0274 */
[----:B------:R-:W-:Y:S01]  /*12540*/  ISETP.GE.AND P2, PT, R247, RZ, PT ;  /* 0x000000fff700720c */ /* 0x000fe20003f46270 */
[----:B------:R-:W-:Y:S01]  /*12550*/  @!P3 IMAD.MOV R107, RZ, RZ, -R107 ;  /* 0x000000ffff6bb224 */ /* 0x000fe200078e0a6b */
[----:B------:R-:W-:Y:S01]  /*12560*/  ISETP.GE.AND P3, PT, R236, RZ, PT ;  /* 0x000000ffec00720c */ /* 0x000fe20003f66270 */
[----:B------:R-:W-:-:S04]  /*12570*/  IMAD.HI.U32 R5, R4, R118, RZ ;  /* 0x0000007604057227 */ /* 0x000fc800078e00ff */
[--C-:B------:R-:W-:Y:S01]  /*12580*/  @!P5 IMAD.IADD R115, R115, 0x1, -R2.reuse ;  /* 0x000000017373d824 */ /* 0x100fe200078e0a02 */
[----:B------:R-:W-:Y:S01]  /*12590*/  ISETP.GT.U32.AND P5, PT, R2, R113, PT ;  /* 0x000000710200720c */ /* 0x000fe20003fa4070 */
[--C-:B------:R-:W-:Y:S01]  /*125a0*/  @!P4 IMAD.IADD R112, R112, 0x1, -R2.reuse ;  /* 0x000000017070c824 */ /* 0x100fe200078e0a02 */
[----:B------:R-:W-:Y:S01]  /*125b0*/  ISETP.GT.U32.AND P4, PT, R2, R116, PT ;  /* 0x000000740200720c */ /* 0x000fe20003f84070 */
[----:B------:R-:W-:Y:S01]  /*125c0*/  @!P1 IMAD.IADD R110, R110, 0x1, -R2 ;  /* 0x000000016e6e9824 */ /* 0x000fe200078e0a02 */
[----:B------:R-:W-:Y:S01]  /*125d0*/  ISETP.GE.AND P1, PT, R246, RZ, PT ;  /* 0x000000fff600720c */ /* 0x000fe20003f26270 */
[----:B------:R-:W-:Y:S02]  /*125e0*/  IMAD.MOV R5, RZ, RZ, -R5 ;  /* 0x000000ffff057224 */ /* 0x000fe400078e0a05 */
[----:B------:R-:W-:Y:S02]  /*125f0*/  VIADD R247, R3, 0xc0 ;  /* 0x000000c003f77836 */ /* 0x000fe40000000000 */
[----:B------:R-:W-:-:S02]  /*12600*/  IMAD R118, R2, R5, R118 ;  /* 0x0000000502767224 */ /* 0x000fc400078e0276 */
[----:B------:R-:W-:Y:S01]  /*12610*/  @!P6 IMAD.MOV R109, RZ, RZ, -R109 ;  /* 0x000000ffff6de224 */ /* 0x000fe200078e0a6d */
[C---:B------:R-:W-:Y:S01]  /*12620*/  ISETP.GT.U32.AND P6, PT, R2.reuse, R115, PT ;  /* 0x000000730200720c */ /* 0x040fe20003fc4070 */
[----:B------:R-:W-:Y:S01]  /*12630*/  @!P3 IMAD.MOV R112, RZ, RZ, -R112 ;  /* 0x000000ffff70b224 */ /* 0x000fe200078e0a70 */
[----:B------:R-:W-:Y:S01]  /*12640*/  ISETP.GT.U32.AND P3, PT, R2, R118, PT ;  /* 0x000000760200720c */ /* 0x000fe20003f64070 */
[--C-:B------:R-:W-:Y:S01]  /*12650*/  @!P5 IMAD.IADD R113, R113, 0x1, -R2.reuse ;  /* 0x000000017171d824 */ /* 0x100fe200078e0a02 */
[----:B------:R-:W-:Y:S01]  /*12660*/  IABS R119, R247 ;  /* 0x000000f700777213 */ /* 0x000fe20000000000 */
[----:B------:R-:W-:Y:S01]  /*12670*/  @!P4 IMAD.IADD R116, R116, 0x1, -R2 ;  /* 0x000000017474c824 */ /* 0x000fe200078e0a02 */
[----:B------:R-:W-:Y:S01]  /*12680*/  ISETP.GE.AND P5, PT, R244, RZ, PT ;  /* 0x000000fff400720c */ /* 0x000fe20003fa6270 */
[----:B------:R-:W-:Y:S02]  /*12690*/  @!P1 IMAD.MOV R113, RZ, RZ, -R113 ;  /* 0x000000ffff719224 */ /* 0x000fe400078e0a71 */
[----:B------:R-:W-:Y:S01]  /*126a0*/  VIADD R246, R3, 0xbf ;  /* 0x000000bf03f67836 */ /* 0x000fe20000000000 */
[----:B------:R-:W-:Y:S01]  /*126b0*/  ISETP.GT.U32.AND P1, PT, R2, R116, PT ;  /* 0x000000740200720c */ /* 0x000fe20003f24070 */
[----:B------:R-:W-:-:S03]  /*126c0*/  IMAD.HI.U32 R7, R4, R119, RZ ;  /* 0x0000007704077227 */ /* 0x000fc600078e00ff */
[----:B------:R-:W-:Y:S01]  /*126d0*/  IABS R121, R246 ;  /* 0x000000f600797213 */ /* 0x000fe20000000000 */
[----:B------:R-:W-:Y:S01]  /*126e0*/  IMAD.MOV R7, RZ, RZ, -R7 ;  /* 0x000000ffff077224 */ /* 0x000fe200078e0a07 */
[----:B------:R-:W-:Y:S01]  /*126f0*/  ISETP.GE.AND P4, PT, R246, RZ, PT ;  /* 0x000000fff600720c */ /* 0x000fe20003f86270 */
[--C-:B------:R-:W-:Y:S01]  /*12700*/  @!P6 IMAD.IADD R115, R115, 0x1, -R2.reuse ;  /* 0x000000017373e824 */ /* 0x100fe200078e0a02 */
[----:B------:R-:W-:Y:S01]  /*12710*/  ISETP.GE.AND P6, PT, R247, RZ, PT ;  /* 0x000000fff700720c */ /* 0x000fe20003fc6270 */
[----:B------:R-:W-:Y:S02]  /*12720*/  @!P3 IMAD.IADD R118, R118, 0x1, -R2 ;  /* 0x000000017676b824 */ /* 0x000fe400078e0a02 */
[----:B------:R-:W-:Y:S02]  /*12730*/  VIADD R247, R3, 0xbe ;  /* 0x000000be03f77836 */ /* 0x000fe40000000000 */
[C---:B------:R-:W-:Y:S01]  /*12740*/  IMAD R119, R2.reuse, R7, R119 ;  /* 0x0000000702777224 */ /* 0x040fe200078e0277 */
[----:B------:R-:W-:Y:S01]  /*12750*/  ISETP.GT.U32.AND P3, PT, R2, R118, PT ;  /* 0x000000760200720c */ /* 0x000fe20003f64070 */
[----:B------:R-:W-:Y:S01]  /*12760*/  IMAD.HI.U32 R5, R4, R121, RZ ;  /* 0x0000007904057227 */ /* 0x000fe200078e00ff */
[----:B------:R-:W-:-:S03]  /*12770*/  IABS R122, R247 ;  /* 0x000000f7007a7213 */ /* 0x000fc60000000000 */
[----:B------:R-:W-:Y:S01]  /*12780*/  @!P1 IMAD.IADD R116, R116, 0x1, -R2 ;  /* 0x0000000174749824 */ /* 0x000fe200078e0a02 */
[----:B------:R-:W-:Y:S01]  /*12790*/  ISETP.GT.U32.AND P1, PT, R2, R119, PT ;  /* 0x000000770200720c */ /* 0x000fe20003f24070 */
[----:B------:R-:W-:Y:S02]  /*127a0*/  IMAD.MOV R5, RZ, RZ, -R5 ;  /* 0x000000ffff057224 */ /* 0x000fe400078e0a05 */
[----:B------:R-:W-:Y:S01]  /*127b0*/  @!P0 IMAD.MOV R110, RZ, RZ, -R110 ;  /* 0x000000ffff6e8224 */ /* 0x000fe200078e0a6e */
[----:B------:R-:W-:Y:S01]  /*127c0*/  ISETP.GE.AND P0, PT, R238, RZ, PT ;  /* 0x000000ffee00720c */ /* 0x000fe20003f06270 */
[----:B------:R-:W-:Y:S02]  /*127d0*/  IMAD R121, R2, R5, R121 ;  /* 0x0000000502797224 */ /* 0x000fe400078e0279 */
[----:B------:R-:W-:-:S04]  /*127e0*/  IMAD.HI.U32 R5, R4, R122, RZ ;  /* 0x0000007a04057227 */ /* 0x000fc800078e00ff */
[----:B------:R-:W-:Y:S02]  /*127f0*/  IMAD.MOV R5, RZ, RZ, -R5 ;  /* 0x000000ffff057224 */ /* 0x000fe400078e0a05 */
[----:B------:R-:W-:Y:S01]  /*12800*/  @!P3 IMAD.IADD R118, R118, 0x1, -R2 ;  /* 0x000000017676b824 */ /* 0x000fe200078e0a02 */
[C---:B------:R-:W-:Y:S01]  /*12810*/  ISETP.GT.U32.AND P3, PT, R2.reuse, R121, PT ;  /* 0x000000790200720c */ /* 0x040fe20003f64070 */
[----:B------:R-:W-:Y:S02]  /*12820*/  VIADD R246, R3, 0xbb ;  /* 0x000000bb03f67836 */ /* 0x000fe40000000000 */
[C---:B------:R-:W-:Y:S02]  /*12830*/  IMAD R122, R2.reuse, R5, R122 ;  /* 0x00000005027a7224 */ /* 0x040fe400078e027a */
[----:B------:R-:W-:Y:S01]  /*12840*/  @!P1 IMAD.IADD R119, R119, 0x1, -R2 ;  /* 0x0000000177779824 */ /* 0x000fe200078e0a02 */
[----:B------:R-:W-:Y:S01]  /*12850*/  IABS R126, R246 ;  /* 0x000000f6007e7213 */ /* 0x000fe20000000000 */
[----:B------:R-:W-:Y:S01]  /*12860*/  @!P0 IMAD.MOV R116, RZ, RZ, -R116 ;  /* 0x000000ffff748224 */ /* 0x000fe200078e0a74 */
[C---:B------:R-:W-:Y:S01]  /*12870*/  ISETP.GT.U32.AND P1, PT, R2.reuse, R122, PT ;  /* 0x0000007a0200720c */ /* 0x040fe20003f24070 */
[----:B------:R-:W-:Y:S01]  /*12880*/  VIADD R244, R3, 0xbc ;  /* 0x000000bc03f47836 */ /* 0x000fe20000000000 */
[----:B------:R-:W-:Y:S01]  /*12890*/  ISETP.GT.U32.AND P0, PT, R2, R119, PT ;  /* 0x000000770200720c */ /* 0x000fe20003f04070 */
[----:B------:R-:W-:-:S03]  /*128a0*/  IMAD.HI.U32 R7, R4, R126, RZ ;  /* 0x0000007e04077227 */ /* 0x000fc600078e00ff */
[----:B------:R-:W-:Y:S01]  /*128b0*/  IABS R125, R244 ;  /* 0x000000f4007d7213 */ /* 0x000fe20000000000 */
[----:B------:R-:W-:Y:S01]  /*128c0*/  @!P2 IMAD.MOV R115, RZ, RZ, -R115 ;  /* 0x000000ffff73a224 */ /* 0x000fe200078e0a73 */
[----:B------:R-:W-:Y:S01]  /*128d0*/  ISETP.GE.AND P2, PT, R247, RZ, PT ;  /* 0x000000fff700720c */ /* 0x000fe20003f46270 */
[----:B------:R-:W-:Y:S02]  /*128e0*/  @!P3 IMAD.IADD R121, R121, 0x1, -R2 ;  /* 0x000000017979b824 */ /* 0x000fe400078e0a02 */
[----:B------:R-:W-:Y:S02]  /*128f0*/  VIADD R247, R3, 0xba ;  /* 0x000000ba03f77836 */ /* 0x000fe40000000000 */
[----:B------:R-:W-:Y:S01]  /*12900*/  IMAD.MOV R7, RZ, RZ, -R7 ;  /* 0x000000ffff077224 */ /* 0x000fe200078e0a07 */
[----:B------:R-:W-:Y:S01]  /*12910*/  ISETP.GT.U32.AND P3, PT, R2, R121, PT ;  /* 0x000000790200720c */ /* 0x000fe20003f64070 */
[----:B------:R-:W-:Y:S01]  /*12920*/  IMAD.HI.U32 R9, R4, R125, RZ ;  /* 0x0000007d04097227 */ /* 0x000fe200078e00ff */
[----:B------:R-:W-:-:S03]  /*12930*/  IABS R127, R247 ;  /* 0x000000f7007f7213 */ /* 0x000fc60000000000 */
[----:B------:R-:W-:Y:S02]  /*12940*/  @!P1 IMAD.IADD R122, R122, 0x1, -R2 ;  /* 0x000000017a7a9824 */ /* 0x000fe400078e0a02 */
[C---:B------:R-:W-:Y:S02]  /*12950*/  IMAD R126, R2.reuse, R7, R126 ;  /* 0x00000007027e7224 */ /* 0x040fe400078e027e */
[----:B------:R-:W-:Y:S01]  /*12960*/  @!P0 IMAD.IADD R119, R119, 0x1, -R2 ;  /* 0x0000000177778824 */ /* 0x000fe200078e0a02 */
[C---:B------:R-:W-:Y:S01]  /*12970*/  ISETP.GT.U32.AND P1, PT, R2.reuse, R122, PT ;  /* 0x0000007a0200720c */ /* 0x040fe20003f24070 */
[C---:B------:R-:W-:Y:S02]  /*12980*/  VIADD R238, R3.reuse, 0xbd ;  /* 0x000000bd03ee7836 */ /* 0x040fe40000000000 */
[----:B------:R-:W-:Y:S02]  /*12990*/  IMAD.MOV R9, RZ, RZ, -R9 ;  /* 0x000000ffff097224 */ /* 0x000fe400078e0a09 */
[----:B------:R-:W-:Y:S01]  /*129a0*/  @!P6 IMAD.MOV R119, RZ, RZ, -R119 ;  /* 0x000000ffff77e224 */ /* 0x000fe200078e0a77 */
[----:B------:R-:W-:Y:S01]  /*129b0*/  ISETP.GT.U32.AND P6, PT, R2, R126, PT ;  /* 0x0000007e0200720c */ /* 0x000fe20003fc4070 */
[----:B------:R-:W-:Y:S01]  /*129c0*/  VIADD R236, R3, 0xb9 ;  /* 0x000000b903ec7836 */ /* 0x000fe20000000000 */
[----:B------:R-:W-:Y:S01]  /*129d0*/  IABS R124, R238 ;  /* 0x000000ee007c7213 */ /* 0x000fe20000000000 */
[----:B------:R-:W-:-:S03]  /*129e0*/  IMAD.HI.U32 R5, R4, R127, RZ ;  /* 0x0000007f04057227 */ /* 0x000fc600078e00ff */
[----:B------:R-:W-:Y:S01]  /*129f0*/  IABS R129, R236 ;  /* 0x000000ec00817213 */ /* 0x000fe20000000000 */
[----:B------:R-:W-:Y:S02]  /*12a00*/  IMAD R125, R2, R9, R125 ;  /* 0x00000009027d7224 */ /* 0x000fe400078e027d */
[----:B------:R-:W-:Y:S02]  /*12a10*/  IMAD.MOV R5, RZ, RZ, -R5 ;  /* 0x000000ffff057224 */ /* 0x000fe400078e0a05 */
[----:B------:R-:W-:Y:S01]  /*12a20*/  @!P5 IMAD.MOV R118, RZ, RZ, -R118 ;  /* 0x000000ffff76d224 */ /* 0x000fe200078e0a76 */
[----:B------:R-:W-:Y:S01]  /*12a30*/  ISETP.GE.AND P5, PT, R238, RZ, PT ;  /* 0x000000ffee00720c */ /* 0x000fe20003fa6270 */
[----:B------:R-:W-:Y:S01]  /*12a40*/  @!P3 IMAD.IADD R121, R121, 0x1, -R2 ;  /* 0x000000017979b824 */ /* 0x000fe200078e0a02 */
[----:B------:R-:W-:Y:S01]  /*12a50*/  ISETP.GT.U32.AND P3, PT, R2, R125, PT ;  /* 0x0000007d0200720c */ /* 0x000fe20003f64070 */
[----:B------:R-:W-:-:S04]  /*12a60*/  IMAD.HI.U32 R12, R4, R124, RZ ;  /* 0x0000007c040c7227 */ /* 0x000fc800078e00ff */
[----:B------:R-:W-:Y:S02]  /*12a70*/  IMAD R127, R2, R5, R127 ;  /* 0x00000005027f7224 */ /* 0x000fe400078e027f */
[----:B------:R-:W-:Y:S02]  /*12a80*/  VIADD R238, R3, 0xb8 ;  /* 0x000000b803ee7836 */ /* 0x000fe40000000000 */
[----:B------:R-:W-:-:S03]  /*12a90*/  IMAD.HI.U32 R5, R4, R129, RZ ;  /* 0x0000008104057227 */ /* 0x000fc600078e00ff */
[----:B------:R-:W-:Y:S01]  /*12aa0*/  IABS R130, R238 ;  /* 0x000000ee00827213 */ /* 0x000fe20000000000 */
[----:B------:R-:W-:Y:S02]  /*12ab0*/  IMAD.MOV R12, RZ, RZ, -R12 ;  /* 0x000000ffff0c7224 */ /* 0x000fe400078e0a0c */
[--C-:B------:R-:W-:Y:S01]  /*12ac0*/  @!P1 IMAD.IADD R122, R122, 0x1, -R2.reuse ;  /* 0x000000017a7a9824 */ /* 0x100fe200078e0a02 */
[----:B------:R-:W-:Y:S01]  /*12ad0*/  ISETP.GT.U32.AND P1, PT, R2, R127, PT ;  /* 0x0000007f0200720c */ /* 0x000fe20003f24070 */
[----:B------:R-:W-:Y:S02]  /*12ae0*/  @!P6 IMAD.IADD R126, R126, 0x1, -R2 ;  /* 0x000000017e7ee824 */ /* 0x000fe400078e0a02 */
[----:B------:R-:W-:Y:S02]  /*12af0*/  IMAD.MOV R5, RZ, RZ, -R5 ;  /* 0x000000ffff057224 */ /* 0x000fe400078e0a05 */
[C---:B------:R-:W-:Y:S02]  /*12b00*/  IMAD R124, R2.reuse, R12, R124 ;  /* 0x0000000c027c7224 */ /* 0x040fe400078e027c */
[----:B------:R-:W-:Y:S01]  /*12b10*/  @!P2 IMAD.MOV R122, RZ, RZ, -R122 ;  /* 0x000000ffff7aa224 */ /* 0x000fe200078e0a7a */
[C---:B------:R-:W-:Y:S01]  /*12b20*/  ISETP.GT.U32.AND P2, PT, R2.reuse, R126, PT ;  /* 0x0000007e0200720c */ /* 0x040fe20003f44070 */
[C---:B------:R-:W-:Y:S01]  /*12b30*/  IMAD R129, R2.reuse, R5, R129 ;  /* 0x0000000502817224 */ /* 0x040fe200078e0281 */
[----:B------:R-:W-:Y:S01]  /*12b40*/  ISETP.GT.U32.AND P0, PT, R2, R124, PT ;  /* 0x0000007c0200720c */ /* 0x000fe20003f04070 */
[----:B------:R-:W-:-:S04]  /*12b50*/  IMAD.HI.U32 R5, R4, R130, RZ ;  /* 0x0000008204057227 */ /* 0x000fc800078e00ff */
[----:B------:R-:W-:Y:S02]  /*12b60*/  @!P3 IMAD.IADD R125, R125, 0x1, -R2 ;  /* 0x000000017d7db824 */ /* 0x000fe400078e0a02 */
[----:B------:R-:W-:Y:S02]  /*12b70*/  IMAD.MOV R5, RZ, RZ, -R5 ;  /* 0x000000ffff057224 */ /* 0x000fe400078e0a05 */
[----:B------:R-:W-:Y:S01]  /*12b80*/  @!P4 IMAD.MOV R121, RZ, RZ, -R121 ;  /* 0x000000ffff79c224 */ /* 0x000fe200078e0a79 */
[C---:B------:R-:W-:Y:S01]  /*12b90*/  ISETP.GT.U32.AND P6, PT, R2.reuse, R125, PT ;  /* 0x0000007d0200720c */ /* 0x040fe20003fc4070 */
[----:B------:R-:W-:Y:S01]  /*12ba0*/  IMAD R130, R2, R5, R130 ;  /* 0x0000000502827224 */ /* 0x000fe200078e0282 */
[----:B------:R-:W-:Y:S01]  /*12bb0*/  ISETP.GE.AND P4, PT, R244, RZ, PT ;  /* 0x000000fff400720c */ /* 0x000fe20003f86270 */
[--C-:B------:R-:W-:Y:S02]  /*12bc0*/  @!P2 IMAD.IADD R126, R126, 0x1, -R2.reuse ;  /* 0x000000017e7ea824 */ /* 0x100fe400078e0a02 */
[--C-:B------:R-:W-:Y:S01]  /*12bd0*/  @!P0 IMAD.IADD R124, R124, 0x1, -R2.reuse ;  /* 0x000000017c7c8824 */ /* 0x100fe200078e0a02 */
[----:B------:R-:W-:Y:S01]  /*12be0*/  ISETP.GT.U32.AND P2, PT, R2, R130, PT ;  /* 0x000000820200720c */ /* 0x000fe20003f44070 */
[C---:B------:R-:W-:Y:S01]  /*12bf0*/  VIADD R244, R3.reuse, 0xb7 ;  /* 0x000000b703f47836 */ /* 0x040fe20000000000 */
[----:B------:R-:W-:Y:S01]  /*12c00*/  ISETP.GE.AND P0, PT, R246, RZ, PT ;  /* 0x000000fff600720c */ /* 0x000fe20003f06270 */
[----:B------:R-:W-:Y:S01]  /*12c10*/  VIADD R246, R3, 0xb6 ;  /* 0x000000b603f67836 */ /* 0x000fe20000000000 */
[C---:B------:R-:W-:Y:S01]  /*12c20*/  ISETP.GT.U32.AND P3, PT, R2.reuse, R124, PT ;  /* 0x0000007c0200720c */ /* 0x040fe20003f64070 */
[--C-:B------:R-:W-:Y:S01]  /*12c30*/  @!P1 IMAD.IADD R127, R127, 0x1, -R2.reuse ;  /* 0x000000017f7f9824 */ /* 0x100fe200078e0a02 */
[----:B------:R-:W-:Y:S01]  /*12c40*/  IABS R132, R244 ;  /* 0x000000f400847213 */ /* 0x000fe20000000000 */
[----:B------:R-:W-:Y:S01]  /*12c50*/  @!P6 IMAD.IADD R125, R125, 0x1, -R2 ;  /* 0x000000017d7de824 */ /* 0x000fe200078e0a02 */
[----:B------:R-:W-:Y:S01]  /*12c60*/  ISETP.GT.U32.AND P6, PT, R2, R129, PT ;  /* 0x000000810200720c */ /* 0x000fe20003fc4070 */
[----:B------:R-:W-:Y:S01]  /*12c70*/  VIADD R252, R3, 0x11 ;  /* 0x0000001103fc7836 */ /* 0x000fe20000000000 */
[----:B------:R-:W-:Y:S01]  /*12c80*/  IABS R133, R246 ;  /* 0x000000f600857213 */ /* 0x000fe20000000000 */
[----:B------:R-:W-:Y:S01]  /*12c90*/  IMAD.HI.U32 R5, R4, R132, RZ ;  /* 0x0000008404057227 */ /* 0x000fe200078e00ff */
[----:B------:R-:W-:-:S02]  /*12ca0*/  ISETP.GT.U32.AND P1, PT, R2, R127, PT ;  /* 0x0000007f0200720c */ /* 0x000fc40003f24070 */
[----:B------:R-:W-:Y:S01]  /*12cb0*/  IABS R154, R252 ;  /* 0x000000fc009a7213 */ /* 0x000fe20000000000 */
[----:B------:R-:W-:Y:S02]  /*12cc0*/  @!P2 IMAD.IADD R130, R130, 0x1, -R2 ;  /* 0x000000018282a824 */ /* 0x000fe400078e0a02 */
[----:B------:R-:W-:Y:S02]  /*12cd0*/  IMAD.MOV R5, RZ, RZ, -R5 ;  /* 0x000000ffff057224 */ /* 0x000fe400078e0a05 */
[----:B------:R-:W-:Y:S01]  /*12ce0*/  IMAD.HI.U32 R7, R4, R133, RZ ;  /* 0x0000008504077227 */ /* 0x000fe200078e00ff */
[----:B------:R-:W-:-:S03]  /*12cf0*/  ISETP.GT.U32.AND P2, PT, R2, R130, PT ;  /* 0x000000820200720c */ /* 0x000fc60003f44070 */
[--C-:B------:R-:W-:Y:S01]  /*12d00*/  @!P3 IMAD.IADD R124, R124, 0x1, -R2.reuse ;  /* 0x000000017c7cb824 */ /* 0x100fe200078e0a02 */
[----:B------:R-:W-:Y:S01]  /*12d10*/  ISETP.GE.AND P3, PT, R247, RZ, PT ;  /* 0x000000fff700720c */ /* 0x000fe20003f66270 */
[----:B------:R-:W-:Y:S01]  /*12d20*/  @!P6 IMAD.IADD R129, R129, 0x1, -R2 ;  /* 0x000000018181e824 */ /* 0x000fe200078e0a02 */
[----:B------:R-:W-:Y:S01]  /*12d30*/  ISETP.GE.AND P6, PT, R238, RZ, PT ;  /* 0x000000ffee00720c */ /* 0x000fe20003fc6270 */
[C---:B------:R-:W-:Y:S02]  /*12d40*/  IMAD R132, R2.reuse, R5, R132 ;  /* 0x0000000502847224 */ /* 0x040fe400078e0284 */
[----:B------:R-:W-:Y:S02]  /*12d50*/  IMAD.MOV R7, RZ, RZ, -R7 ;  /* 0x000000ffff077224 */ /* 0x000fe400078e0a07 */
[----:B------:R-:W-:Y:S01]  /*12d60*/  @!P5 IMAD.MOV R124, RZ, RZ, -R124 ;  /* 0x000000ffff7cd224 */ /* 0x000fe200078e0a7c */
[C---:B------:R-:W-:Y:S01]  /*12d70*/  ISETP.GT.U32.AND P5, PT, R2.reuse, R129, PT ;  /* 0x000000810200720c */ /* 0x040fe20003fa4070 */
[----:B------:R-:W-:Y:S01]  /*12d80*/  @!P4 IMAD.MOV R125, RZ, RZ, -R125 ;  /* 0x000000ffff7dc224 */ /* 0x000fe200078e0a7d */
[C---:B------:R-:W-:Y:S01]  /*12d90*/  ISETP.GT.U32.AND P4, PT, R2.reuse, R132, PT ;  /* 0x000000840200720c */ /* 0x040fe20003f84070 */
[----:B------:R-:W-:-:S02]  /*12da0*/  IMAD R133, R2, R7, R133 ;  /* 0x0000000702857224 */ /* 0x000fc400078e0285 */
[--C-:B------:R-:W-:Y:S01]  /*12db0*/  @!P1 IMAD.IADD R127, R127, 0x1, -R2.reuse ;  /* 0x000000017f7f9824 */ /* 0x100fe200078e0a02 */
[----:B------:R-:W-:Y:S01]  /*12dc0*/  ISETP.GE.AND P1, PT, R236, RZ, PT ;  /* 0x000000ffec00720c */ /* 0x000fe20003f26270 */
[--C-:B------:R-:W-:Y:S01]  /*12dd0*/  @!P2 IMAD.IADD R130, R130, 0x1, -R2.reuse ;  /* 0x000000018282a824 */ /* 0x100fe200078e0a02 */
[----:B------:R-:W-:Y:S01]  /*12de0*/  ISETP.GT.U32.AND P2, PT, R2, R133, PT ;  /* 0x000000850200720c */ /* 0x000fe20003f44070 */
[----:B------:R-:W-:Y:S02]  /*12df0*/  VIADD R247, R3, 0xb5 ;  /* 0x000000b503f77836 */ /* 0x000fe40000000000 */
[----:B------:R-:W-:Y:S01]  /*12e00*/  @!P3 IMAD.MOV R127, RZ, RZ, -R127 ;  /* 0x000000ffff7fb224 */ /* 0x000fe200078e0a7f */
[----:B------:R-:W-:Y:S01]  /*12e10*/  ISETP.GE.AND P3, PT, R246, RZ, PT ;  /* 0x000000fff600720c */ /* 0x000fe20003f66270 */
[--C-:B------:R-:W-:Y:S01]  /*12e20*/  @!P5 IMAD.IADD R129, R129, 0x1, -R2.reuse ;  /* 0x000000018181d824 */ /* 0x100fe200078e0a02 */
[----:B------:R-:W-:Y:S01]  /*12e30*/  IABS R135, R247 ;  /* 0x000000f700877213 */ /* 0x000fe20000000000 */
[----:B------:R-:W-:Y:S01]  /*12e40*/  @!P4 IMAD.IADD R132, R132, 0x1, -R2 ;  /* 0x000000018484c824 */ /* 0x000fe200078e0a02 */
[----:B------:R-:W-:Y:S01]  /*12e50*/  ISETP.GE.AND P5, PT, R247, RZ, PT ;  /* 0x000000fff700720c */ /* 0x000fe20003fa6270 */
[----:B------:R-:W-:-:S02]  /*12e60*/  VIADD R247, R3, 0xb4 ;  /* 0x000000b403f77836 */ /* 0x000fc40000000000 */
[----:B------:R-:W-:-:S03]  /*12e70*/  IMAD.HI.U32 R5, R4, R135, RZ ;  /* 0x0000008704057227 */ /* 0x000fc600078e00ff */
[----:B------:R-:W-:Y:S01]  /*12e80*/  IABS R136, R247 ;  /* 0x000000f700887213 */ /* 0x000fe20000000000 */
[----:B------:R-:W-:Y:S01]  /*12e90*/  @!P1 IMAD.MOV R129, RZ, RZ, -R129 ;  /* 0x000000ffff819224 */ /* 0x000fe200078e0a81 */
[C---:B------:R-:W-:Y:S01]  /*12ea0*/  ISETP.GT.U32.AND P1, PT, R2.reuse, R132, PT ;  /* 0x000000840200720c */ /* 0x040fe20003f24070 */
[----:B------:R-:W-:Y:S01]  /*12eb0*/  @!P2 IMAD.IADD R133, R133, 0x1, -R2 ;  /* 0x000000018585a824 */ /* 0x000fe200078e0a02 */
[----:B------:R-:W-:Y:S01]  /*12ec0*/  ISETP.GE.AND P4, PT, R247, RZ, PT ;  /* 0x000000fff700720c */ /* 0x000fe20003f86270 */
[----:B------:R-:W-:Y:S02]  /*12ed0*/  IMAD.MOV R5, RZ, RZ, -R5 ;  /* 0x000000ffff057224 */ /* 0x000fe400078e0a05 */
[----:B------:R-:W-:Y:S01]  /*12ee0*/  VIADD R246, R3, 0xb3 ;  /* 0x000000b303f67836 */ /* 0x000fe20000000000 */
[C---:B------:R-:W-:Y:S01]  /*12ef0*/  ISETP.GT.U32.AND P2, PT, R2.reuse, R133, PT ;  /* 0x000000850200720c */ /* 0x040fe20003f44070 */
[----:B------:R-:W-:Y:S02]  /*12f00*/  IMAD R135, R2, R5, R135 ;  /* 0x0000000502877224 */ /* 0x000fe400078e0287 */
[----:B------:R-:W-:Y:S01]  /*12f10*/  IMAD.HI.U32 R5, R4, R136, RZ ;  /* 0x0000008804057227 */ /* 0x000fe200078e00ff */
[----:B------:R-:W-:-:S03]  /*12f20*/  IABS R138, R246 ;  /* 0x000000f6008a7213 */ /* 0x000fc60000000000 */
[----:B------:R-:W-:Y:S02]  /*12f30*/  IMAD.MOV R5, RZ, RZ, -R5 ;  /* 0x000000ffff057224 */ /* 0x000fe400078e0a05 */
[----:B------:R-:W-:Y:S01]  /*12f40*/  @!P1 IMAD.IADD R132, R132, 0x1, -R2 ;  /* 0x0000000184849824 */ /* 0x000fe200078e0a02 */
[C---:B------:R-:W-:Y:S01]  /*12f50*/  ISETP.GT.U32.AND P1, PT, R2.reuse, R135, PT ;  /* 0x000000870200720c */ /* 0x040fe20003f24070 */
[C---:B------:R-:W-:Y:S02]  /*12f60*/  IMAD R136, R2.reuse, R5, R136 ;  /* 0x0000000502887224 */ /* 0x040fe400078e0288 */
[----:B------:R-:W-:Y:S02]  /*12f70*/  @!P2 IMAD.IADD R133, R133, 0x1, -R2 ;  /* 0x000000018585a824 */ /* 0x000fe400078e0a02 */
[----:B------:R-:W-:Y:S01]  /*12f80*/  VIADD R247, R3, 0xb2 ;  /* 0x000000b203f77836 */ /* 0x000fe20000000000 */
[----:B------:R-:W-:Y:S01]  /*12f90*/  ISETP.GT.U32.AND P2, PT, R2, R136, PT ;  /* 0x000000880200720c */ /* 0x000fe20003f44070 */
[----:B------:R-:W-:Y:S01]  /*12fa0*/  @!P0 IMAD.MOV R126, RZ, RZ, -R126 ;  /* 0x000000ffff7e8224 */ /* 0x000fe200078e0a7e */
[----:B------:R-:W-:Y:S01]  /*12fb0*/  ISETP.GE.AND P0, PT, R244, RZ, PT ;  /* 0x000000fff400720c */ /* 0x000fe20003f06270 */
[----:B------:R-:W-:Y:S01]  /*12fc0*/  IMAD.HI.U32 R12, R4, R138, RZ ;  /* 0x0000008a040c7227 */ /* 0x000fe200078e00ff */
[----:B------:R-:W-:-:S03]  /*12fd0*/  IABS R139, R247 ;  /* 0x000000f7008b7213 */ /* 0x000fc60000000000 */
[----:B------:R-:W-:Y:S01]  /*12fe0*/  @!P1 IMAD.IADD R135, R135, 0x1, -R2 ;  /* 0x0000000187879824 */ /* 0x000fe200078e0a02 */
[----:B------:R-:W-:Y:S01]  /*12ff0*/  ISETP.GE.AND P1, PT, R247, RZ, PT ;  /* 0x000000fff700720c */ /* 0x000fe20003f26270 */
[----:B------:R-:W-:-:S04]  /*13000*/  IMAD.HI.U32 R9, R4, R139, RZ ;  /* 0x0000008b04097227 */ /* 0x000fc800078e00ff */
[----:B------:R-:W-:Y:S01]  /*13010*/  @!P2 IMAD.IADD R136, R136, 0x1, -R2 ;  /* 0x000000018888a824 */ /* 0x000fe200078e0a02 */
[C---:B------:R-:W-:Y:S01]  /*13020*/  ISETP.GT.U32.AND P2, PT, R2.reuse, R135, PT ;  /* 0x000000870200720c */ /* 0x040fe20003f44070 */
[----:B------:R-:W-:Y:S02]  /*13030*/  IMAD.MOV R12, RZ, RZ, -R12 ;  /* 0x000000ffff0c7224 */ /* 0x000fe400078e0a0c */
[----:B------:R-:W-:Y:S02]  /*13040*/  IMAD.MOV R9, RZ, RZ, -R9 ;  /* 0x000000ffff097224 */ /* 0x000fe400078e0a09 */
[----:B------:R-:W-:Y:S02]  /*13050*/  IMAD R138, R2, R12, R138 ;  /* 0x0000000c028a7224 */ /* 0x000fe400078e028a */
[----:B------:R-:W-:Y:S02]  /*13060*/  VIADD R247, R3, 0xaf ;  /* 0x000000af03f77836 */ /* 0x000fe40000000000 */
[----:B------:R-:W-:-:S03]  /*13070*/  IMAD.HI.U32 R5, R4, R142, RZ ;  /* 0x0000008e04057227 */ /* 0x000fc600078e00ff */
[----:B------:R-:W-:Y:S01]  /*13080*/  IABS R144, R247 ;  /* 0x000000f700907213 */ /* 0x000fe20000000000 */
[C---:B------:R-:W-:Y:S02]  /*13090*/  IMAD R139, R2.reuse, R9, R139 ;  /* 0x00000009028b7224 */ /* 0x040fe400078e028b */
[----:B------:R-:W-:Y:S01]  /*130a0*/  @!P0 IMAD.MOV R132, RZ, RZ, -R132 ;  /* 0x000000ffff848224 */ /* 0x000fe200078e0a84 */
[C---:B------:R-:W-:Y:S01]  /*130b0*/  ISETP.GT.U32.AND P0, PT, R2.reuse, R136, PT ;  /* 0x000000880200720c */ /* 0x040fe20003f04070 */
[----:B------:R-:W-:Y:S01]  /*130c0*/  @!P3 IMAD.MOV R133, RZ, RZ, -R133 ;  /* 0x000000ffff85b224 */ /* 0x000fe200078e0a85 */
        /* <DEDUP_REMOVED lines=8> */
[----:B------:R-:W-:Y:S02]  /*13150*/  IMAD R141, R2, R7, R141 ;  /* 0x00000007028d7224 */ /* 0x000fe400078e028d */
[----:B------:R-:W-:Y:S02]  /*13160*/  IMAD.MOV R5, RZ, RZ, -R5 ;  /* 0x000000ffff057224 */ /* 0x000fe400078e0a05 */
[--C-:B------:R-:W-:Y:S01]  /*13170*/  @!P0 IMAD.IADD R136, R136, 0x1, -R2.reuse ;  /* 0x0000000188888824 */ /* 0x100fe200078e0a02 */
[----:B------:R-:W-:Y:S01]  /*13180*/  ISETP.GT.U32.AND P0, PT, R2, R141, PT ;  /* 0x0000008d0200720c */ /* 0x000fe20003f04070 */
[----:B------:R-:W-:Y:S01]  /*13190*/  @!P3 IMAD.IADD R138, R138, 0x1, -R2 ;  /* 0x000000018a8ab824 */ /* 0x000fe200078e0a02 */
[C---:B------:R-:W-:Y:S01]  /*131a0*/  ISETP.GT.U32.AND P3, PT, R2.reuse, R142, PT ;  /* 0x0000008e0200720c */ /* 0x040fe20003f64070 */
[----:B------:R-:W-:Y:S02]  /*131b0*/  IMAD R144, R2, R5, R144 ;  /* 0x0000000502907224 */ /* 0x000fe400078e0290 */
[----:B------:R-:W-:-:S02]  /*131c0*/  @!P2 IMAD.IADD R139, R139, 0x1, -R2 ;  /* 0x000000018b8ba824 */ /* 0x000fc400078e0a02 */
[----:B------:R-:W-:Y:S01]  /*131d0*/  VIADD R238, R3, 0xac ;  /* 0x000000ac03ee7836 */ /* 0x000fe20000000000 */
[----:B------:R-:W-:Y:S01]  /*131e0*/  ISETP.GT.U32.AND P2, PT, R2, R144, PT ;  /* 0x000000900200720c */ /* 0x000fe20003f44070 */
[----:B------:R-:W-:-:S03]  /*131f0*/  IMAD.HI.U32 R9, R4, R145, RZ ;  /* 0x0000009104097227 */ /* 0x000fc600078e00ff */
[----:B------:R-:W-:Y:S01]  /*13200*/  IABS R148, R238 ;  /* 0x000000ee00947213 */ /* 0x000fe20000000000 */
[--C-:B------:R-:W-:Y:S01]  /*13210*/  @!P0 IMAD.IADD R141, R141, 0x1, -R2.reuse ;  /* 0x000000018d8d8824 */ /* 0x100fe200078e0a02 */
[----:B------:R-:W-:Y:S01]  /*13220*/  ISETP.GT.U32.AND P0, PT, R2, R138, PT ;  /* 0x0000008a0200720c */ /* 0x000fe20003f04070 */
[----:B------:R-:W-:Y:S02]  /*13230*/  @!P3 IMAD.IADD R142, R142, 0x1, -R2 ;  /* 0x000000018e8eb824 */ /* 0x000fe400078e0a02 */
[----:B------:R-:W-:Y:S01]  /*13240*/  IMAD.MOV R9, RZ, RZ, -R9 ;  /* 0x000000ffff097224 */ /* 0x000fe200078e0a09 */
[----:B------:R-:W-:Y:S01]  /*13250*/  ISETP.GT.U32.AND P3, PT, R2, R141, PT ;  /* 0x0000008d0200720c */ /* 0x000fe20003f64070 */
[----:B------:R-:W-:-:S04]  /*13260*/  IMAD.HI.U32 R5, R4, R148, RZ ;  /* 0x0000009404057227 */ /* 0x000fc800078e00ff */
[----:B------:R-:W-:Y:S01]  /*13270*/  @!P2 IMAD.IADD R144, R144, 0x1, -R2 ;  /* 0x000000019090a824 */ /* 0x000fe200078e0a02 */
[C---:B------:R-:W-:Y:S01]  /*13280*/  ISETP.GT.U32.AND P2, PT, R2.reuse, R142, PT ;  /* 0x0000008e0200720c */ /* 0x040fe20003f44070 */
[C---:B------:R-:W-:Y:S02]  /*13290*/  IMAD R145, R2.reuse, R9, R145 ;  /* 0x0000000902917224 */ /* 0x040fe400078e0291 */
[----:B------:R-:W-:Y:S02]  /*132a0*/  IMAD.MOV R5, RZ, RZ, -R5 ;  /* 0x000000ffff057224 */ /* 0x000fe400078e0a05 */
[C---:B------:R-:W-:Y:S02]  /*132b0*/  VIADD R236, R3.reuse, 0xad ;  /* 0x000000ad03ec7836 */ /* 0x040fe40000000000 */
[----:B------:R-:W-:Y:S02]  /*132c0*/  IMAD R148, R2, R5, R148 ;  /* 0x0000000502947224 */ /* 0x000fe400078e0294 */
[--C-:B------:R-:W-:Y:S01]  /*132d0*/  @!P0 IMAD.IADD R138, R138, 0x1, -R2.reuse ;  /* 0x000000018a8a8824 */ /* 0x100fe200078e0a02 */
[----:B------:R-:W-:Y:S01]  /*132e0*/  ISETP.GT.U32.AND P0, PT, R2, R145, PT ;  /* 0x000000910200720c */ /* 0x000fe20003f04070 */
[----:B------:R-:W-:Y:S01]  /*132f0*/  @!P5 IMAD.MOV R135, RZ, RZ, -R135 ;  /* 0x000000ffff87d224 */ /* 0x000fe200078e0a87 */
[----:B------:R-:W-:Y:S01]  /*13300*/  IABS R147, R236 ;  /* 0x000000ec00937213 */ /* 0x000fe20000000000 */
[----:B------:R-:W-:Y:S01]  /*13310*/  @!P2 IMAD.IADD R142, R142, 0x1, -R2 ;  /* 0x000000018e8ea824 */ /* 0x000fe200078e0a02 */
[C---:B------:R-:W-:Y:S01]  /*13320*/  ISETP.GT.U32.AND P2, PT, R2.reuse, R148, PT ;  /* 0x000000940200720c */ /* 0x040fe20003f44070 */
[----:B------:R-:W-:Y:S01]  /*13330*/  VIADD R244, R3, 0xab ;  /* 0x000000ab03f47836 */ /* 0x000fe20000000000 */
[----:B------:R-:W-:Y:S01]  /*13340*/  ISETP.GT.U32.AND P5, PT, R2, R139, PT ;  /* 0x0000008b0200720c */ /* 0x000fe20003fa4070 */
[----:B------:R-:W-:-:S03]  /*13350*/  IMAD.HI.U32 R7, R4, R147, RZ ;  /* 0x0000009304077227 */ /* 0x000fc600078e00ff */
[----:B------:R-:W-:Y:S01]  /*13360*/  IABS R149, R244 ;  /* 0x000000f400957213 */ /* 0x000fe20000000000 */
[----:B------:R-:W-:Y:S02]  /*13370*/  IMAD.MOV R7, RZ, RZ, -R7 ;  /* 0x000000ffff077224 */ /* 0x000fe400078e0a07 */
[----:B------:R-:W-:Y:S01]  /*13380*/  @!P6 IMAD.MOV R130, RZ, RZ, -R130 ;  /* 0x000000ffff82e224 */ /* 0x000fe200078e0a82 */
[----:B------:R-:W-:Y:S01]  /*13390*/  ISETP.GE.AND P6, PT, R246, RZ, PT ;  /* 0x000000fff600720c */ /* 0x000fe20003fc6270 */
[----:B------:R-:W-:Y:S01]  /*133a0*/  @!P4 IMAD.MOV R136, RZ, RZ, -R136 ;  /* 0x000000ffff88c224 */ /* 0x000fe200078e0a88 */
[----:B------:R-:W-:Y:S01]  /*133b0*/  ISETP.GT.U32.AND P4, PT, R2, R144, PT ;  /* 0x000000900200720c */ /* 0x000fe20003f84070 */
[--C-:B------:R-:W-:Y:S01]  /*133c0*/  @!P3 IMAD.IADD R141, R141, 0x1, -R2.reuse ;  /* 0x000000018d8db824 */ /* 0x100fe200078e0a02 */
[----:B------:R-:W-:Y:S01]  /*133d0*/  ISETP.GE.AND P3, PT, R222, RZ, PT ;  /* 0x000000ffde00720c */ /* 0x000fe20003f66270 */
[----:B------:R-:W-:Y:S01]  /*133e0*/  @!P0 IMAD.IADD R145, R145, 0x1, -R2 ;  /* 0x0000000191918824 */ /* 0x000fe200078e0a02 */
[----:B------:R-:W-:Y:S01]  /*133f0*/  ISETP.GE.AND P0, PT, R247, RZ, PT ;  /* 0x000000fff700720c */ /* 0x000fe20003f06270 */
[----:B------:R-:W-:-:S02]  /*13400*/  VIADD R246, R3, 0xaa ;  /* 0x000000aa03f67836 */ /* 0x000fc40000000000 */
[----:B------:R-:W-:Y:S02]  /*13410*/  IMAD R147, R2, R7, R147 ;  /* 0x0000000702937224 */ /* 0x000fe400078e0293 */
[--C-:B------:R-:W-:Y:S01]  /*13420*/  @!P2 IMAD.IADD R148, R148, 0x1, -R2.reuse ;  /* 0x000000019494a824 */ /* 0x100fe200078e0a02 */
[----:B------:R-:W-:Y:S01]  /*13430*/  ISETP.GT.U32.AND P2, PT, R2, R145, PT ;  /* 0x000000910200720c */ /* 0x000fe20003f44070 */
[----:B------:R-:W-:Y:S01]  /*13440*/  @!P5 IMAD.IADD R139, R139, 0x1, -R2 ;  /* 0x000000018b8bd824 */ /* 0x000fe200078e0a02 */
        /* <DEDUP_REMOVED lines=9> */
[----:B------:R-:W-:Y:S01]  /*134e0*/  @!P3 IMAD.MOV R141, RZ, RZ, -R141 ;  /* 0x000000ffff8db224 */ /* 0x000fe200078e0a8d */
[C---:B------:R-:W-:Y:S01]  /*134f0*/  ISETP.GT.U32.AND P3, PT, R2.reuse, R148, PT ;  /* 0x000000940200720c */ /* 0x040fe20003f64070 */
[----:B------:R-:W-:Y:S02]  /*13500*/  IMAD.MOV R5, RZ, RZ, -R5 ;  /* 0x000000ffff057224 */ /* 0x000fe400078e0a05 */
[----:B------:R-:W-:Y:S02]  /*13510*/  IMAD R149, R2, R7, R149 ;  /* 0x0000000702957224 */ /* 0x000fe400078e0295 */
[----:B------:R-:W-:Y:S01]  /*13520*/  @!P2 IMAD.IADD R145, R145, 0x1, -R2 ;  /* 0x000000019191a824 */ /* 0x000fe200078e0a02 */
[----:B------:R-:W-:Y:S01]  /*13530*/  ISETP.GE.AND P2, PT, R238, RZ, PT ;  /* 0x000000ffee00720c */ /* 0x000fe20003f46270 */
[----:B------:R-:W-:-:S02]  /*13540*/  IMAD R150, R2, R5, R150 ;  /* 0x0000000502967224 */ /* 0x000fc400078e0296 */
[----:B------:R-:W-:Y:S01]  /*13550*/  @!P5 IMAD.IADD R147, R147, 0x1, -R2 ;  /* 0x000000019393d824 */ /* 0x000fe200078e0a02 */
[----:B------:R-:W-:Y:S01]  /*13560*/  ISETP.GE.AND P5, PT, R230, RZ, PT ;  /* 0x000000ffe600720c */ /* 0x000fe20003fa6270 */
[----:B------:R-:W-:Y:S01]  /*13570*/  @!P6 IMAD.MOV R138, RZ, RZ, -R138 ;  /* 0x000000ffff8ae224 */ /* 0x000fe200078e0a8a */
[----:B------:R-:W-:Y:S01]  /*13580*/  ISETP.GT.U32.AND P6, PT, R2, R149, PT ;  /* 0x000000950200720c */ /* 0x000fe20003fc4070 */
[----:B------:R-:W-:-:S04]  /*13590*/  IMAD.HI.U32 R5, R4, R152, RZ ;  /* 0x0000009804057227 */ /* 0x000fc800078e00ff */
[----:B------:R-:W-:Y:S01]  /*135a0*/  @!P1 IMAD.MOV R139, RZ, RZ, -R139 ;  /* 0x000000ffff8b9224 */ /* 0x000fe200078e0a8b */
[C---:B------:R-:W-:Y:S01]  /*135b0*/  ISETP.GT.U32.AND P1, PT, R2.reuse, R147, PT ;  /* 0x000000930200720c */ /* 0x040fe20003f24070 */
[----:B------:R-:W-:Y:S01]  /*135c0*/  @!P0 IMAD.MOV R144, RZ, RZ, -R144 ;  /* 0x000000ffff908224 */ /* 0x000fe200078e0a90 */
[----:B------:R-:W-:Y:S01]  /*135d0*/  ISETP.GT.U32.AND P0, PT, R2, R150, PT ;  /* 0x000000960200720c */ /* 0x000fe20003f04070 */
[----:B------:R-:W-:Y:S02]  /*135e0*/  IMAD.MOV R5, RZ, RZ, -R5 ;  /* 0x000000ffff057224 */ /* 0x000fe400078e0a05 */
[----:B------:R-:W-:Y:S01]  /*135f0*/  @!P4 IMAD.MOV R142, RZ, RZ, -R142 ;  /* 0x000000ffff8ec224 */ /* 0x000fe200078e0a8e */
[----:B------:R-:W-:Y:S01]  /*13600*/  ISETP.GE.AND P4, PT, R236, RZ, PT ;  /* 0x000000ffec00720c */ /* 0x000fe20003f86270 */
[----:B------:R-:W-:Y:S01]  /*13610*/  @!P3 IMAD.IADD R148, R148, 0x1, -R2 ;  /* 0x000000019494b824 */ /* 0x000fe200078e0a02 */
[----:B------:R-:W-:Y:S01]  /*13620*/  ISETP.GE.AND P3, PT, R246, RZ, PT ;  /* 0x000000fff600720c */ /* 0x000fe20003f66270 */
[----:B------:R-:W-:-:S02]  /*13630*/  IMAD R152, R2, R5, R152 ;  /* 0x0000000502987224 */ /* 0x000fc400078e0298 */
[----:B------:R-:W-:Y:S02]  /*13640*/  @!P2 IMAD.MOV R148, RZ, RZ, -R148 ;  /* 0x000000ffff94a224 */ /* 0x000fe400078e0a94 */
[--C-:B------:R-:W-:Y:S01]  /*13650*/  @!P6 IMAD.IADD R149, R149, 0x1, -R2.reuse ;  /* 0x000000019595e824 */ /* 0x100fe200078e0a02 */
[----:B------:R-:W-:Y:S01]  /*13660*/  ISETP.GT.U32.AND P2, PT, R2, R152, PT ;  /* 0x000000980200720c */ /* 0x000fe20003f44070 */
[--C-:B------:R-:W-:Y:S01]  /*13670*/  @!P1 IMAD.IADD R147, R147, 0x1, -R2.reuse ;  /* 0x0000000193939824 */ /* 0x100fe200078e0a02 */
[----:B------:R-:W-:Y:S01]  /*13680*/  ISETP.GE.AND P6, PT, R247, RZ, PT ;  /* 0x000000fff700720c */ /* 0x000fe20003fc6270 */
[C---:B------:R-:W-:Y:S01]  /*13690*/  VIADD R247, R3.reuse, 0xa8 ;  /* 0x000000a803f77836 */ /* 0x040fe20000000000 */
[----:B------:R-:W-:Y:S01]  /*136a0*/  ISETP.GE.AND P1, PT, R244, RZ, PT ;  /* 0x000000fff400720c */ /* 0x000fe20003f26270 */
[--C-:B------:R-:W-:Y:S01]  /*136b0*/  @!P0 IMAD.IADD R150, R150, 0x1, -R2.reuse ;  /* 0x0000000196968824 */ /* 0x100fe200078e0a02 */
[C---:B------:R-:W-:Y:S01]  /*136c0*/  ISETP.GT.U32.AND P0, PT, R2.reuse, R149, PT ;  /* 0x000000950200720c */ /* 0x040fe20003f04070 */
[----:B------:R-:W-:Y:S01]  /*136d0*/  VIADD R246, R3, 0xa7 ;  /* 0x000000a703f67836 */ /* 0x000fe20000000000 */
[----:B------:R-:W-:Y:S01]  /*136e0*/  IABS R153, R247 ;  /* 0x000000f700997213 */ /* 0x000fe20000000000 */
[----:B------:R-:W-:Y:S01]  /*136f0*/  @!P5 IMAD.MOV R145, RZ, RZ, -R145 ;  /* 0x000000ffff91d224 */ /* 0x000fe200078e0a91 */
[----:B------:R-:W-:Y:S01]  /*13700*/  ISETP.GE.AND P5, PT, R247, RZ, PT ;  /* 0x000000fff700720c */ /* 0x000fe20003fa6270 */
[----:B------:R-:W-:Y:S01]  /*13710*/  @!P4 IMAD.MOV R147, RZ, RZ, -R147 ;  /* 0x000000ffff93c224 */ /* 0x000fe200078e0a93 */
[----:B------:R-:W-:Y:S01]  /*13720*/  IABS R155, R246 ;  /* 0x000000f6009b7213 */ /* 0x000fe20000000000 */
[----:B------:R-:W-:Y:S01]  /*13730*/  VIADD R247, R3, 0xa6 ;  /* 0x000000a603f77836 */ /* 0x000fe20000000000 */
[----:B------:R-:W-:Y:S01]  /*13740*/  ISETP.GT.U32.AND P4, PT, R2, R150, PT ;  /* 0x000000960200720c */ /* 0x000fe20003f84070 */
[----:B------:R-:W-:-:S02]  /*13750*/  @!P2 IMAD.IADD R152, R152, 0x1, -R2 ;  /* 0x000000019898a824 */ /* 0x000fc400078e0a02 */
[----:B------:R-:W-:Y:S01]  /*13760*/  IMAD.HI.U32 R7, R4, R155, RZ ;  /* 0x0000009b04077227 */ /* 0x000fe200078e00ff */
[----:B------:R-:W-:Y:S02]  /*13770*/  IABS R156, R247 ;  /* 0x000000f7009c7213 */ /* 0x000fe40000000000 */
[----:B------:R-:W-:Y:S01]  /*13780*/  ISETP.GT.U32.AND P2, PT, R2, R152, PT ;  /* 0x000000980200720c */ /* 0x000fe20003f44070 */
[----:B------:R-:W-:-:S04]  /*13790*/  IMAD.HI.U32 R9, R4, R153, RZ ;  /* 0x0000009904097227 */ /* 0x000fc800078e00ff */
[----:B------:R-:W-:-:S04]  /*137a0*/  IMAD.HI.U32 R5, R4, R156, RZ ;  /* 0x0000009c04057227 */ /* 0x000fc800078e00ff */
[----:B------:R-:W-:Y:S02]  /*137b0*/  IMAD.MOV R7, RZ, RZ, -R7 ;  /* 0x000000ffff077224 */ /* 0x000fe400078e0a07 */
[----:B------:R-:W-:Y:S02]  /*137c0*/  IMAD.MOV R9, RZ, RZ, -R9 ;  /* 0x000000ffff097224 */ /* 0x000fe400078e0a09 */
[----:B------:R-:W-:Y:S02]  /*137d0*/  VIADD R228, R3, 0xa5 ;  /* 0x000000a503e47836 */ /* 0x000fe40000000000 */
[----:B------:R-:W-:Y:S01]  /*137e0*/  @!P4 IMAD.IADD R150, R150, 0x1, -R2 ;  /* 0x000000019696c824 */ /* 0x000fe200078e0a02 */
[----:B------:R-:W-:Y:S01]  /*137f0*/  ISETP.GE.AND P4, PT, R247, RZ, PT ;  /* 0x000000fff700720c */ /* 0x000fe20003f86270 */
[----:B------:R-:W-:Y:S01]  /*13800*/  IMAD.MOV R5, RZ, RZ, -R5 ;  /* 0x000000ffff057224 */ /* 0x000fe200078e0a05 */
[----:B------:R-:W-:Y:S01]  /*13810*/  IABS R158, R228 ;  /* 0x000000e4009e7213 */ /* 0x000fe20000000000 */
[----:B------:R-:W-:-:S02]  /*13820*/  IMAD R155, R2, R7, R155 ;  /* 0x00000007029b7224 */ /* 0x000fc400078e029b */
[----:B------:R-:W-:Y:S01]  /*13830*/  @!P0 IMAD.IADD R149, R149, 0x1, -R2 ;  /* 0x0000000195958824 */ /* 0x000fe200078e0a02 */
[----:B------:R-:W-:Y:S01]  /*13840*/  ISETP.GE.AND P0, PT, R246, RZ, PT ;  /* 0x000000fff600720c */ /* 0x000fe20003f06270 */
[C---:B------:R-:W-:Y:S02]  /*13850*/  IMAD R153, R2.reuse, R9, R153 ;  /* 0x0000000902997224 */ /* 0x040fe400078e0299 */
[C---:B------:R-:W-:Y:S02]  /*13860*/  IMAD R156, R2.reuse, R5, R156 ;  /* 0x00000005029c7224 */ /* 0x040fe400078e029c */
[----:B------:R-:W-:Y:S01]  /*13870*/  @!P3 IMAD.MOV R150, RZ, RZ, -R150 ;  /* 0x000000ffff96b224 */ /* 0x000fe200078e0a96 */
[C---:B------:R-:W-:Y:S01]  /*13880*/  ISETP.GT.U32.AND P3, PT, R2.reuse, R155, PT ;  /* 0x0000009b0200720c */ /* 0x040fe20003f64070 */
[----:B------:R-:W-:Y:S01]  /*13890*/  @!P1 IMAD.MOV R149, RZ, RZ, -R149 ;  /* 0x000000ffff959224 */ /* 0x000fe200078e0a95 */
[----:B------:R-:W-:Y:S01]  /*138a0*/  ISETP.GT.U32.AND P1, PT, R2, R153, PT ;  /* 0x000000990200720c */ /* 0x000fe20003f24070 */
[----:B------:R-:W-:-:S04]  /*138b0*/  IMAD.HI.U32 R5, R4, R158, RZ ;  /* 0x0000009e04057227 */ /* 0x000fc800078e00ff */
[----:B------:R-:W-:Y:S01]  /*138c0*/  @!P2 IMAD.IADD R152, R152, 0x1, -R2 ;  /* 0x000000019898a824 */ /* 0x000fe200078e0a02 */
[C---:B------:R-:W-:Y:S01]  /*138d0*/  ISETP.GT.U32.AND P2, PT, R2.reuse, R156, PT ;  /* 0x0000009c0200720c */ /* 0x040fe20003f44070 */
[----:B------:R-:W-:Y:S02]  /*138e0*/  IMAD.MOV R5, RZ, RZ, -R5 ;  /* 0x000000ffff057224 */ /* 0x000fe400078e0a05 */
[----:B------:R-:W-:Y:S02]  /*138f0*/  VIADD R236, R3, 0xa3 ;  /* 0x000000a303ec7836 */ /* 0x000fe40000000000 */
[C---:B------:R-:W-:Y:S02]  /*13900*/  IMAD R158, R2.reuse, R5, R158 ;  /* 0x00000005029e7224 */ /* 0x040fe400078e029e */
[--C-:B------:R-:W-:Y:S01]  /*13910*/  @!P3 IMAD.IADD R155, R155, 0x1, -R2.reuse ;  /* 0x000000019b9bb824 */ /* 0x100fe200078e0a02 */
[----:B------:R-:W-:Y:S01]  /*13920*/  IABS R162, R236 ;  /* 0x000000ec00a27213 */ /* 0x000fe20000000000 */
[----:B------:R-:W-:Y:S01]  /*13930*/  @!P1 IMAD.IADD R153, R153, 0x1, -R2 ;  /* 0x0000000199999824 */ /* 0x000fe200078e0a02 */
[----:B------:R-:W-:Y:S01]  /*13940*/  ISETP.GT.U32.AND P1, PT, R2, R158, PT ;  /* 0x0000009e0200720c */ /* 0x000fe20003f24070 */
[----:B------:R-:W-:-:S02]  /*13950*/  VIADD R230, R3, 0xa4 ;  /* 0x000000a403e67836 */ /* 0x000fc40000000000 */
[----:B------:R-:W-:Y:S01]  /*13960*/  @!P2 IMAD.IADD R156, R156, 0x1, -R2 ;  /* 0x000000019c9ca824 */ /* 0x000fe200078e0a02 */
[----:B------:R-:W-:Y:S01]  /*13970*/  ISETP.GT.U32.AND P2, PT, R2, R155, PT ;  /* 0x0000009b0200720c */ /* 0x000fe20003f44070 */
[----:B------:R-:W-:Y:S01]  /*13980*/  IMAD.HI.U32 R5, R4, R162, RZ ;  /* 0x000000a204057227 */ /* 0x000fe200078e00ff */
[----:B------:R-:W-:Y:S02]  /*13990*/  IABS R160, R230 ;  /* 0x000000e600a07213 */ /* 0x000fe40000000000 */
[C---:B------:R-:W-:Y:S01]  /*139a0*/  ISETP.GT.U32.AND P3, PT, R2.reuse, R153, PT ;  /* 0x000000990200720c */ /* 0x040fe20003f64070 */
[----:B------:R-:W-:Y:S02]  /*139b0*/  IMAD.MOV R5, RZ, RZ, -R5 ;  /* 0x000000ffff057224 */ /* 0x000fe400078e0a05 */
[----:B------:R-:W-:Y:S02]  /*139c0*/  VIADD R244, R3, 0xa2 ;  /* 0x000000a203f47836 */ /* 0x000fe40000000000 */
[----:B------:R-:W-:-:S02]  /*139d0*/  IMAD R162, R2, R5, R162 ;  /* 0x0000000502a27224 */ /* 0x000fc400078e02a2 */
[----:B------:R-:W-:Y:S01]  /*139e0*/  @!P1 IMAD.IADD R158, R158, 0x1, -R2 ;  /* 0x000000019e9e9824 */ /* 0x000fe200078e0a02 */
[----:B------:R-:W-:Y:S01]  /*139f0*/  IABS R164, R244 ;  /* 0x000000f400a47213 */ /* 0x000fe20000000000 */
[----:B------:R-:W-:-:S03]  /*13a00*/  IMAD.HI.U32 R7, R4, R160, RZ ;  /* 0x000000a004077227 */ /* 0x000fc600078e00ff */
[C---:B------:R-:W-:Y:S01]  /*13a10*/  ISETP.GT.U32.AND P1, PT, R2.reuse, R158, PT ;  /* 0x0000009e0200720c */ /* 0x040fe20003f24070 */
[----:B------:R-:W-:Y:S01]  /*13a20*/  @!P6 IMAD.MOV R152, RZ, RZ, -R152 ;  /* 0x000000ffff98e224 */ /* 0x000fe200078e0a98 */
[C---:B------:R-:W-:Y:S01]  /*13a30*/  ISETP.GT.U32.AND P6, PT, R2.reuse, R156, PT ;  /* 0x0000009c0200720c */ /* 0x040fe20003fc4070 */
[----:B------:R-:W-:Y:S01]  /*13a40*/  @!P2 IMAD.IADD R155, R155, 0x1, -R2 ;  /* 0x000000019b9ba824 */ /* 0x000fe200078e0a02 */
[----:B------:R-:W-:Y:S01]  /*13a50*/  ISETP.GT.U32.AND P2, PT, R2, R162, PT ;  /* 0x000000a20200720c */ /* 0x000fe20003f44070 */
[----:B------:R-:W-:Y:S02]  /*13a60*/  IMAD.MOV R7, RZ, RZ, -R7 ;  /* 0x000000ffff077224 */ /* 0x000fe400078e0a07 */
[----:B------:R-:W-:-:S04]  /*13a70*/  IMAD.HI.U32 R5, R4, R164, RZ ;  /* 0x000000a404057227 */ /* 0x000fc800078e00ff */
[C---:B------:R-:W-:Y:S02]  /*13a80*/  VIADD R247, R3.reuse, 0xa1 ;  /* 0x000000a103f77836 */ /* 0x040fe40000000000 */
[C---:B------:R-:W-:Y:S02]  /*13a90*/  IMAD R160, R2.reuse, R7, R160 ;  /* 0x0000000702a07224 */ /* 0x040fe400078e02a0 */
[----:B------:R-:W-:Y:S01]  /*13aa0*/  IMAD.MOV R5, RZ, RZ, -R5 ;  /* 0x000000ffff057224 */ /* 0x000fe200078e0a05 */
[----:B------:R-:W-:Y:S01]  /*13ab0*/  IABS R166, R247 ;  /* 0x000000f700a67213 */ /* 0x000fe20000000000 */
[----:B------:R-:W-:Y:S02]  /*13ac0*/  VIADD R246, R3, 0xa0 ;  /* 0x000000a003f67836 */ /* 0x000fe40000000000 */
[----:B------:R-:W-:Y:S01]  /*13ad0*/  @!P3 IMAD.IADD R153, R153, 0x1, -R2 ;  /* 0x000000019999b824 */ /* 0x000fe200078e0a02 */
[C---:B------:R-:W-:Y:S01]  /*13ae0*/  ISETP.GT.U32.AND P3, PT, R2.reuse, R160, PT ;  /* 0x000000a00200720c */ /* 0x040fe20003f64070 */
[----:B------:R-:W-:Y:S01]  /*13af0*/  IMAD R164, R2, R5, R164 ;  /* 0x0000000502a47224 */ /* 0x000fe200078e02a4 */
[----:B------:R-:W-:Y:S01]  /*13b00*/  IABS R168, R246 ;  /* 0x000000f600a87213 */ /* 0x000fe20000000000 */
[--C-:B------:R-:W-:Y:S01]  /*13b10*/  @!P6 IMAD.IADD R156, R156, 0x1, -R2.reuse ;  /* 0x000000019c9ce824 */ /* 0x100fe200078e0a02 */
[----:B------:R-:W-:Y:S01]  /*13b20*/  ISETP.GE.AND P6, PT, R228, RZ, PT ;  /* 0x000000ffe400720c */ /* 0x000fe20003fc6270 */
[----:B------:R-:W-:Y:S01]  /*13b30*/  @!P2 IMAD.IADD R162, R162, 0x1, -R2 ;  /* 0x00000001a2a2a824 */ /* 0x000fe200078e0a02 */
[----:B------:R-:W-:Y:S01]  /*13b40*/  ISETP.GE.AND P2, PT, R236, RZ, PT ;  /* 0x000000ffec00720c */ /* 0x000fe20003f46270 */
[----:B------:R-:W-:-:S04]  /*13b50*/  IMAD.HI.U32 R5, R4, R166, RZ ;  /* 0x000000a604057227 */ /* 0x000fc800078e00ff */
[----:B------:R-:W-:Y:S01]  /*13b60*/  @!P1 IMAD.IADD R158, R158, 0x1, -R2 ;  /* 0x000000019e9e9824 */ /* 0x000fe200078e0a02 */
[C---:B------:R-:W-:Y:S01]  /*13b70*/  ISETP.GT.U32.AND P1, PT, R2.reuse, R164, PT ;  /* 0x000000a40200720c */ /* 0x040fe20003f24070 */
[----:B------:R-:W-:Y:S01]  /*13b80*/  @!P5 IMAD.MOV R153, RZ, RZ, -R153 ;  /* 0x000000ffff99d224 */ /* 0x000fe200078e0a99 */
[----:B------:R-:W-:Y:S01]  /*13b90*/  ISETP.GT.U32.AND P5, PT, R2, R162, PT ;  /* 0x000000a20200720c */ /* 0x000fe20003fa4070 */
[----:B------:R-:W-:Y:S02]  /*13ba0*/  IMAD.MOV R5, RZ, RZ, -R5 ;  /* 0x000000ffff057224 */ /* 0x000fe400078e0a05 */
[----:B------:R-:W-:-:S04]  /*13bb0*/  IMAD.HI.U32 R7, R4, R168, RZ ;  /* 0x000000a804077227 */ /* 0x000fc800078e00ff */
[----:B------:R-:W-:Y:S02]  /*13bc0*/  IMAD R166, R2, R5, R166 ;  /* 0x0000000502a67224 */ /* 0x000fe400078e02a6 */
[----:B------:R-:W-:Y:S02]  /*13bd0*/  IMAD.MOV R7, RZ, RZ, -R7 ;  /* 0x000000ffff077224 */ /* 0x000fe400078e0a07 */
[----:B------:R-:W-:Y:S01]  /*13be0*/  @!P3 IMAD.IADD R160, R160, 0x1, -R2 ;  /* 0x00000001a0a0b824 */ /* 0x000fe200078e0a02 */
[----:B------:R-:W-:Y:S01]  /*13bf0*/  ISETP.GE.AND P3, PT, R230, RZ, PT ;  /* 0x000000ffe600720c */ /* 0x000fe20003f66270 */
[----:B------:R-:W-:Y:S02]  /*13c00*/  VIADD R238, R3, 0x9f ;  /* 0x0000009f03ee7836 */ /* 0x000fe40000000000 */
[----:B------:R-:W-:Y:S01]  /*13c10*/  @!P6 IMAD.MOV R158, RZ, RZ, -R158 ;  /* 0x000000ffff9ee224 */ /* 0x000fe200078e0a9e */
[C---:B------:R-:W-:Y:S01]  /*13c20*/  ISETP.GT.U32.AND P6, PT, R2.reuse, R166, PT ;  /* 0x000000a60200720c */ /* 0x040fe20003fc4070 */
[----:B------:R-:W-:Y:S01]  /*13c30*/  IMAD R168, R2, R7, R168 ;  /* 0x0000000702a87224 */ /* 0x000fe200078e02a8 */
[----:B------:R-:W-:Y:S01]  /*13c40*/  IABS R170, R238 ;  /* 0x000000ee00aa7213 */ /* 0x000fe20000000000 */
[--C-:B------:R-:W-:Y:S01]  /*13c50*/  @!P1 IMAD.IADD R164, R164, 0x1, -R2.reuse ;  /* 0x00000001a4a49824 */ /* 0x100fe200078e0a02 */
[----:B------:R-:W-:Y:S01]  /*13c60*/  ISETP.GT.U32.AND P1, PT, R2, R160, PT ;  /* 0x000000a00200720c */ /* 0x000fe20003f24070 */
[----:B------:R-:W-:Y:S01]  /*13c70*/  @!P5 IMAD.IADD R162, R162, 0x1, -R2 ;  /* 0x00000001a2a2d824 */ /* 0x000fe200078e0a02 */
[----:B------:R-:W-:Y:S01]  /*13c80*/  ISETP.GT.U32.AND P5, PT, R2, R168, PT ;  /* 0x000000a80200720c */ /* 0x000fe20003fa4070 */
[----:B------:R-:W-:-:S04]  /*13c90*/  IMAD.HI.U32 R5, R4, R170, RZ ;  /* 0x000000aa04057227 */ /* 0x000fc800078e00ff */
[----:B------:R-:W-:Y:S01]  /*13ca0*/  @!P4 IMAD.MOV R156, RZ, RZ, -R156 ;  /* 0x000000ffff9cc224 */ /* 0x000fe200078e0a9c */
[----:B------:R-:W-:Y:S01]  /*13cb0*/  ISETP.GE.AND P4, PT, R244, RZ, PT ;  /* 0x000000fff400720c */ /* 0x000fe20003f86270 */
[----:B------:R-:W-:Y:S02]  /*13cc0*/  IMAD.MOV R5, RZ, RZ, -R5 ;  /* 0x000000ffff057224 */ /* 0x000fe400078e0a05 */
[----:B------:R-:W-:Y:S02]  /*13cd0*/  VIADD R244, R3, 0x9d ;  /* 0x0000009d03f47836 */ /* 0x000fe40000000000 */
[--C-:B------:R-:W-:Y:S02]  /*13ce0*/  @!P6 IMAD.IADD R166, R166, 0x1, -R2.reuse ;  /* 0x00000001a6a6e824 */ /* 0x100fe400078e0a02 */
[----:B------:R-:W-:Y:S01]  /*13cf0*/  @!P0 IMAD.MOV R155, RZ, RZ, -R155 ;  /* 0x000000ffff9b8224 */ /* 0x000fe200078e0a9b */
[----:B------:R-:W-:Y:S01]  /*13d00*/  ISETP.GT.U32.AND P0, PT, R2, R164, PT ;  /* 0x000000a40200720c */ /* 0x000fe20003f04070 */
[----:B------:R-:W-:Y:S01]  /*13d10*/  @!P1 IMAD.IADD R160, R160, 0x1, -R2 ;  /* 0x00000001a0a09824 */ /* 0x000fe200078e0a02 */
[----:B------:R-:W-:Y:S01]  /*13d20*/  ISETP.GE.AND P1, PT, R247, RZ, PT ;  /* 0x000000fff700720c */ /* 0x000fe20003f26270 */
[----:B------:R-:W-:Y:S01]  /*13d30*/  IMAD R170, R2, R5, R170 ;  /* 0x0000000502aa7224 */ /* 0x000fe200078e02aa */
[----:B------:R-:W-:Y:S01]  /*13d40*/  IABS R174, R244 ;  /* 0x000000f400ae7213 */ /* 0x000fe20000000000 */
[----:B------:R-:W-:-:S02]  /*13d50*/  VIADD R247, R3, 0x9e ;  /* 0x0000009e03f77836 */ /* 0x000fc40000000000 */
[----:B------:R-:W-:Y:S01]  /*13d60*/  @!P5 IMAD.IADD R168, R168, 0x1, -R2 ;  /* 0x00000001a8a8d824 */ /* 0x000fe200078e0a02 */
[----:B------:R-:W-:Y:S01]  /*13d70*/  ISETP.GT.U32.AND P5, PT, R2, R166, PT ;  /* 0x000000a60200720c */ /* 0x000fe20003fa4070 */
[----:B------:R-:W-:Y:S01]  /*13d80*/  IMAD.HI.U32 R7, R4, R174, RZ ;  /* 0x000000ae04077227 */ /* 0x000fe200078e00ff */
[----:B------:R-:W-:Y:S02]  /*13d90*/  IABS R172, R247 ;  /* 0x000000f700ac7213 */ /* 0x000fe40000000000 */
[----:B------:R-:W-:Y:S01]  /*13da0*/  ISETP.GT.U32.AND P6, PT, R2, R170, PT ;  /* 0x000000aa0200720c */ /* 0x000fe20003fc4070 */
[----:B------:R-:W-:Y:S02]  /*13db0*/  IMAD.MOV R7, RZ, RZ, -R7 ;  /* 0x000000ffff077224 */ /* 0x000fe400078e0a07 */
[----:B------:R-:W-:-:S04]  /*13dc0*/  IMAD.HI.U32 R5, R4, R172, RZ ;  /* 0x000000ac04057227 */ /* 0x000fc800078e00ff */
[----:B------:R-:W-:Y:S01]  /*13dd0*/  @!P0 IMAD.IADD R164, R164, 0x1, -R2 ;  /* 0x00000001a4a48824 */ /* 0x000fe200078e0a02 */
[----:B------:R-:W-:Y:S01]  /*13de0*/  ISETP.GE.AND P0, PT, R246, RZ, PT ;  /* 0x000000fff600720c */ /* 0x000fe20003f06270 */
[----:B------:R-:W-:Y:S02]  /*13df0*/  VIADD R246, R3, 0x9c ;  /* 0x0000009c03f67836 */ /* 0x000fe40000000000 */
[----:B------:R-:W-:Y:S02]  /*13e00*/  IMAD.MOV R5, RZ, RZ, -R5 ;  /* 0x000000ffff057224 */ /* 0x000fe400078e0a05 */
[----:B------:R-:W-:Y:S01]  /*13e10*/  IMAD R174, R2, R7, R174 ;  /* 0x0000000702ae7224 */ /* 0x000fe200078e02ae */
[----:B------:R-:W-:Y:S01]  /*13e20*/  IABS R176, R246 ;  /* 0x000000f600b07213 */ /* 0x000fe20000000000 */
[--C-:B------:R-:W-:Y:S02]  /*13e30*/  @!P5 IMAD.IADD R166, R166, 0x1, -R2.reuse ;  /* 0x00000001a6a6d824 */ /* 0x100fe400078e0a02 */
[----:B------:R-:W-:Y:S01]  /*13e40*/  @!P6 IMAD.IADD R170, R170, 0x1, -R2 ;  /* 0x00000001aaaae824 */ /* 0x000fe200078e0a02 */
[C---:B------:R-:W-:Y:S01]  /*13e50*/  ISETP.GT.U32.AND P6, PT, R2.reuse, R168, PT ;  /* 0x000000a80200720c */ /* 0x040fe20003fc4070 */
[----:B------:R-:W-:-:S02]  /*13e60*/  IMAD R172, R2, R5, R172 ;  /* 0x0000000502ac7224 */ /* 0x000fc400078e02ac */
[----:B------:R-:W-:Y:S01]  /*13e70*/  @!P1 IMAD.MOV R166, RZ, RZ, -R166 ;  /* 0x000000ffffa69224 */ /* 0x000fe200078e0aa6 */
[C---:B------:R-:W-:Y:S01]  /*13e80*/  ISETP.GT.U32.AND P1, PT, R2.reuse, R174, PT ;  /* 0x000000ae0200720c */ /* 0x040fe20003f24070 */
[----:B------:R-:W-:Y:S01]  /*13e90*/  @!P2 IMAD.MOV R162, RZ, RZ, -R162 ;  /* 0x000000ffffa2a224 */ /* 0x000fe200078e0aa2 */
[----:B------:R-:W-:Y:S01]  /*13ea0*/  ISETP.GT.U32.AND P2, PT, R2, R170, PT ;  /* 0x000000aa0200720c */ /* 0x000fe20003f44070 */
[----:B------:R-:W-:Y:S01]  /*13eb0*/  IMAD.HI.U32 R5, R4, R176, RZ ;  /* 0x000000b004057227 */ /* 0x000fe200078e00ff */
[----:B------:R-:W-:-:S03]  /*13ec0*/  ISETP.GT.U32.AND P5, PT, R2, R172, PT ;  /* 0x000000ac0200720c */ /* 0x000fc60003fa4070 */
[----:B------:R-:W-:Y:S01]  /*13ed0*/  @!P4 IMAD.MOV R164, RZ, RZ, -R164 ;  /* 0x000000ffffa4c224 */ /* 0x000fe200078e0aa4 */
[----:B------:R-:W-:Y:S01]  /*13ee0*/  ISETP.GE.AND P4, PT, R247, RZ, PT ;  /* 0x000000fff700720c */ /* 0x000fe20003f86270 */
[----:B------:R-:W-:Y:S02]  /*13ef0*/  IMAD.MOV R5, RZ, RZ, -R5 ;  /* 0x000000ffff057224 */ /* 0x000fe400078e0a05 */
[----:B------:R-:W-:Y:S02]  /*13f00*/  VIADD R247, R3, 0x9b ;  /* 0x0000009b03f77836 */ /* 0x000fe40000000000 */
[----:B------:R-:W-:Y:S02]  /*13f10*/  IMAD R176, R2, R5, R176 ;  /* 0x0000000502b07224 */ /* 0x000fe400078e02b0 */
[--C-:B------:R-:W-:Y:S01]  /*13f20*/  @!P1 IMAD.IADD R174, R174, 0x1, -R2.reuse ;  /* 0x00000001aeae9824 */ /* 0x100fe200078e0a02 */
[----:B------:R-:W-:Y:S01]  /*13f30*/  IABS R177, R247 ;  /* 0x000000f700b17213 */ /* 0x000fe20000000000 */
[--C-:B------:R-:W-:Y:S01]  /*13f40*/  @!P6 IMAD.IADD R168, R168, 0x1, -R2.reuse ;  /* 0x00000001a8a8e824 */ /* 0x100fe200078e0a02 */
[----:B------:R-:W-:Y:S01]  /*13f50*/  ISETP.GE.AND P6, PT, R244, RZ, PT ;  /* 0x000000fff400720c */ /* 0x000fe20003fc6270 */
[--C-:B------:R-:W-:Y:S01]  /*13f60*/  @!P2 IMAD.IADD R170, R170, 0x1, -R2.reuse ;  /* 0x00000001aaaaa824 */ /* 0x100fe200078e0a02 */
[----:B------:R-:W-:Y:S01]  /*13f70*/  ISETP.GT.U32.AND P2, PT, R2, R176, PT ;  /* 0x000000b00200720c */ /* 0x000fe20003f44070 */
[----:B------:R-:W-:Y:S01]  /*13f80*/  @!P5 IMAD.IADD R172, R172, 0x1, -R2 ;  /* 0x00000001acacd824 */ /* 0x000fe200078e0a02 */
[----:B------:R-:W-:Y:S01]  /*13f90*/  ISETP.GT.U32.AND P1, PT, R2, R174, PT ;  /* 0x000000ae0200720c */ /* 0x000fe20003f24070 */
[----:B------:R-:W-:Y:S01]  /*13fa0*/  IMAD.HI.U32 R5, R4, R177, RZ ;  /* 0x000000b104057227 */ /* 0x000fe200078e00ff */
[----:B------:R-:W-:-:S03]  /*13fb0*/  ISETP.GE.AND P5, PT, R246, RZ, PT ;  /* 0x000000fff600720c */ /* 0x000fc60003fa6270 */
[----:B------:R-:W-:Y:S01]  /*13fc0*/  @!P0 IMAD.MOV R168, RZ, RZ, -R168 ;  /* 0x000000ffffa88224 */ /* 0x000fe200078e0aa8 */
[C---:B------:R-:W-:Y:S01]  /*13fd0*/  ISETP.GT.U32.AND P0, PT, R2.reuse, R172, PT ;  /* 0x000000ac0200720c */ /* 0x040fe20003f04070 */
[----:B------:R-:W-:Y:S02]  /*13fe0*/  IMAD.MOV R5, RZ, RZ, -R5 ;  /* 0x000000ffff057224 */ /* 0x000fe400078e0a05 */
[C---:B------:R-:W-:Y:S02]  /*13ff0*/  VIADD R244, R3.reuse, 0x9a ;  /* 0x0000009a03f47836 */ /* 0x040fe40000000000 */
[----:B------:R-:W-:Y:S02]  /*14000*/  IMAD R177, R2, R5, R177 ;  /* 0x0000000502b17224 */ /* 0x000fe400078e02b1 */
[----:B------:R-:W-:Y:S01]  /*14010*/  VIADD R222, R3, 0x98 ;  /* 0x0000009803de7836 */ /* 0x000fe20000000000 */
[----:B------:R-:W-:Y:S01]  /*14020*/  IABS R179, R244 ;  /* 0x000000f400b37213 */ /* 0x000fe20000000000 */
[----:B------:R-:W-:-:S02]  /*14030*/  @!P2 IMAD.IADD R176, R176, 0x1, -R2 ;  /* 0x00000001b0b0a824 */ /* 0x000fc400078e0a02 */
[--C-:B------:R-:W-:Y:S01]  /*14040*/  @!P1 IMAD.IADD R174, R174, 0x1, -R2.reuse ;  /* 0x00000001aeae9824 */ /* 0x100fe200078e0a02 */
[----:B------:R-:W-:Y:S01]  /*14050*/  ISETP.GT.U32.AND P1, PT, R2, R177, PT ;  /* 0x000000b10200720c */ /* 0x000fe20003f24070 */
[----:B------:R-:W-:Y:S01]  /*14060*/  IMAD.HI.U32 R7, R4, R181, RZ ;  /* 0x000000b504077227 */ /* 0x000fe200078e00ff */
[----:B------:R-:W-:Y:S02]  /*14070*/  IABS R183, R222 ;  /* 0x000000de00b77213 */ /* 0x000fe40000000000 */
[----:B------:R-:W-:Y:S01]  /*14080*/  ISETP.GT.U32.AND P2, PT, R2, R176, PT ;  /* 0x000000b00200720c */ /* 0x000fe20003f44070 */
[----:B------:R-:W-:Y:S01]  /*14090*/  @!P0 IMAD.IADD R172, R172, 0x1, -R2 ;  /* 0x00000001acac8824 */ /* 0x000fe200078e0a02 */
[----:B------:R-:W-:Y:S01]  /*140a0*/  ISETP.GE.AND P0, PT, R247, RZ, PT ;  /* 0x000000fff700720c */ /* 0x000fe20003f06270 */
[----:B------:R-:W-:-:S04]  /*140b0*/  IMAD.HI.U32 R9, R4, R179, RZ ;  /* 0x000000b304097227 */ /* 0x000fc800078e00ff */
[----:B------:R-:W-:Y:S02]  /*140c0*/  VIADD R247, R3, 0x97 ;  /* 0x0000009703f77836 */ /* 0x000fe40000000000 */
[----:B------:R-:W-:Y:S02]  /*140d0*/  IMAD.MOV R7, RZ, RZ, -R7 ;  /* 0x000000ffff077224 */ /* 0x000fe400078e0a07 */
[----:B------:R-:W-:Y:S01]  /*140e0*/  IMAD.HI.U32 R5, R4, R183, RZ ;  /* 0x000000b704057227 */ /* 0x000fe200078e00ff */
[----:B------:R-:W-:-:S03]  /*140f0*/  IABS R185, R247 ;  /* 0x000000f700b97213 */ /* 0x000fc60000000000 */
[----:B------:R-:W-:Y:S02]  /*14100*/  IMAD.MOV R9, RZ, RZ, -R9 ;  /* 0x000000ffff097224 */ /* 0x000fe400078e0a09 */
[C---:B------:R-:W-:Y:S02]  /*14110*/  IMAD R181, R2.reuse, R7, R181 ;  /* 0x0000000702b57224 */ /* 0x040fe400078e02b5 */
[----:B------:R-:W-:Y:S02]  /*14120*/  IMAD.MOV R5, RZ, RZ, -R5 ;  /* 0x000000ffff057224 */ /* 0x000fe400078e0a05 */
[C---:B------:R-:W-:Y:S02]  /*14130*/  IMAD R179, R2.reuse, R9, R179 ;  /* 0x0000000902b37224 */ /* 0x040fe400078e02b3 */
[----:B------:R-:W-:Y:S01]  /*14140*/  @!P1 IMAD.IADD R177, R177, 0x1, -R2 ;  /* 0x00000001b1b19824 */ /* 0x000fe200078e0a02 */
[C---:B------:R-:W-:Y:S01]  /*14150*/  ISETP.GT.U32.AND P1, PT, R2.reuse, R181, PT ;  /* 0x000000b50200720c */ /* 0x040fe20003f24070 */
[----:B------:R-:W-:-:S02]  /*14160*/  IMAD R183, R2, R5, R183 ;  /* 0x0000000502b77224 */ /* 0x000fc400078e02b7 */
[----:B------:R-:W-:-:S04]  /*14170*/  IMAD.HI.U32 R5, R4, R185, RZ ;  /* 0x000000b904057227 */ /* 0x000fc800078e00ff */
[----:B------:R-:W-:Y:S01]  /*14180*/  @!P2 IMAD.IADD R176, R176, 0x1, -R2 ;  /* 0x00000001b0b0a824 */ /* 0x000fe200078e0a02 */
[----:B------:R-:W-:Y:S01]  /*14190*/  ISETP.GT.U32.AND P2, PT, R2, R179, PT ;  /* 0x000000b30200720c */ /* 0x000fe20003f44070 */
[----:B------:R-:W-:Y:S02]  /*141a0*/  IMAD.MOV R5, RZ, RZ, -R5 ;  /* 0x000000ffff057224 */ /* 0x000fe400078e0a05 */
[----:B------:R-:W-:Y:S01]  /*141b0*/  @!P3 IMAD.MOV R160, RZ, RZ, -R160 ;  /* 0x000000ffffa0b224 */ /* 0x000fe200078e0aa0 */
[----:B------:R-:W-:Y:S01]  /*141c0*/  ISETP.GE.AND P3, PT, R238, RZ, PT ;  /* 0x000000ffee00720c */ /* 0x000fe20003f66270 */
[C---:B------:R-:W-:Y:S02]  /*141d0*/  IMAD R185, R2.reuse, R5, R185 ;  /* 0x0000000502b97224 */ /* 0x040fe400078e02b9 */
[----:B------:R-:W-:Y:S02]  /*141e0*/  @!P1 IMAD.IADD R181, R181, 0x1, -R2 ;  /* 0x00000001b5b59824 */ /* 0x000fe400078e0a02 */
[C---:B------:R-:W-:Y:S01]  /*141f0*/  VIADD R228, R3.reuse, 0x96 ;  /* 0x0000009603e47836 */ /* 0x040fe20000000000 */
[----:B------:R-:W-:Y:S01]  /*14200*/  ISETP.GT.U32.AND P1, PT, R2, R185, PT ;  /* 0x000000b90200720c */ /* 0x000fe20003f24070 */
[----:B------:R-:W-:-:S02]  /*14210*/  VIADD R230, R3, 0x95 ;  /* 0x0000009503e67836 */ /* 0x000fc40000000000 */
[----:B------:R-:W-:Y:S01]  /*14220*/  @!P2 IMAD.IADD R179, R179, 0x1, -R2 ;  /* 0x00000001b3b3a824 */ /* 0x000fe200078e0a02 */
[----:B------:R-:W-:Y:S01]  /*14230*/  ISETP.GT.U32.AND P2, PT, R2, R183, PT ;  /* 0x000000b70200720c */ /* 0x000fe20003f44070 */
[----:B------:R-:W-:Y:S01]  /*14240*/  VIADD R236, R3, 0x94 ;  /* 0x0000009403ec7836 */ /* 0x000fe20000000000 */
[----:B------:R-:W-:Y:S01]  /*14250*/  IABS R187, R228 ;  /* 0x000000e400bb7213 */ /* 0x000fe20000000000 */
[----:B------:R-:W-:Y:S01]  /*14260*/  @!P3 IMAD.MOV R170, RZ, RZ, -R170 ;  /* 0x000000ffffaab224 */ /* 0x000fe200078e0aaa */
[----:B------:R-:W-:Y:S01]  /*14270*/  IABS R189, R230 ;  /* 0x000000e600bd7213 */ /* 0x000fe20000000000 */
[----:B------:R-:W-:Y:S01]  /*14280*/  @!P4 IMAD.MOV R172, RZ, RZ, -R172 ;  /* 0x000000ffffacc224 */ /* 0x000fe200078e0aac */
[----:B------:R-:W-:Y:S01]  /*14290*/  IABS R191, R236 ;  /* 0x000000ec00bf7213 */ /* 0x000fe20000000000 */
[----:B------:R-:W-:Y:S01]  /*142a0*/  IMAD.HI.U32 R12, R4, R187, RZ ;  /* 0x000000bb040c7227 */ /* 0x000fe200078e00ff */
[C---:B------:R-:W-:Y:S02]  /*142b0*/  ISETP.GT.U32.AND P3, PT, R2.reuse, R179, PT ;  /* 0x000000b30200720c */ /* 0x040fe40003f64070 */
[C---:B------:R-:W-:Y:S01]  /*142c0*/  ISETP.GT.U32.AND P4, PT, R2.reuse, R181, PT ;  /* 0x000000b50200720c */ /* 0x040fe20003f84070 */
[--C-:B------:R-:W-:Y:S01]  /*142d0*/  @!P1 IMAD.IADD R185, R185, 0x1, -R2.reuse ;  /* 0x00000001b9b99824 */ /* 0x100fe200078e0a02 */
[----:B------:R-:W-:Y:S01]  /*142e0*/  ISETP.GT.U32.AND P1, PT, R2, R177, PT ;  /* 0x000000b10200720c */ /* 0x000fe20003f24070 */
[----:B------:R-:W-:Y:S01]  /*142f0*/  @!P2 IMAD.IADD R183, R183, 0x1, -R2 ;  /* 0x00000001b7b7a824 */ /* 0x000fe200078e0a02 */
[----:B------:R-:W-:Y:S01]  /*14300*/  ISETP.GE.AND P2, PT, R244, RZ, PT ;  /* 0x000000fff400720c */ /* 0x000fe20003f46270 */
[----:B------:R-:W-:-:S04]  /*14310*/  IMAD.HI.U32 R9, R4, R189, RZ ;  /* 0x000000bd04097227 */ /* 0x000fc800078e00ff */
[----:B------:R-:W-:-:S04]  /*14320*/  IMAD.HI.U32 R7, R4, R191, RZ ;  /* 0x000000bf04077227 */ /* 0x000fc800078e00ff */
[----:B------:R-:W-:Y:S02]  /*14330*/  IMAD.MOV R12, RZ, RZ, -R12 ;  /* 0x000000ffff0c7224 */ /* 0x000fe400078e0a0c */
[----:B------:R-:W-:Y:S01]  /*14340*/  @!P6 IMAD.MOV R174, RZ, RZ, -R174 ;  /* 0x000000ffffaee224 */ /* 0x000fe200078e0aae */
[C---:B------:R-:W-:Y:S01]  /*14350*/  ISETP.GT.U32.AND P6, PT, R2.reuse, R183, PT ;  /* 0x000000b70200720c */ /* 0x040fe20003fc4070 */
[----:B------:R-:W-:Y:S02]  /*14360*/  VIADD R246, R3, 0x93 ;  /* 0x0000009303f67836 */ /* 0x000fe40000000000 */
[----:B------:R-:W-:Y:S02]  /*14370*/  IMAD.MOV R9, RZ, RZ, -R9 ;  /* 0x000000ffff097224 */ /* 0x000fe400078e0a09 */
[----:B------:R-:W-:Y:S01]  /*14380*/  IMAD.MOV R7, RZ, RZ, -R7 ;  /* 0x000000ffff077224 */ /* 0x000fe200078e0a07 */
[----:B------:R-:W-:Y:S01]  /*14390*/  IABS R193, R246 ;  /* 0x000000f600c17213 */ /* 0x000fe20000000000 */
[----:B------:R-:W-:-:S02]  /*143a0*/  IMAD R187, R2, R12, R187 ;  /* 0x0000000c02bb7224 */ /* 0x000fc400078e02bb */
[C---:B------:R-:W-:Y:S02]  /*143b0*/  IMAD R189, R2.reuse, R9, R189 ;  /* 0x0000000902bd7224 */ /* 0x040fe400078e02bd */
[C---:B------:R-:W-:Y:S02]  /*143c0*/  IMAD R191, R2.reuse, R7, R191 ;  /* 0x0000000702bf7224 */ /* 0x040fe400078e02bf */
[----:B------:R-:W-:Y:S01]  /*143d0*/  @!P1 IMAD.IADD R177, R177, 0x1, -R2 ;  /* 0x00000001b1b19824 */ /* 0x000fe200078e0a02 */
[C---:B------:R-:W-:Y:S01]  /*143e0*/  ISETP.GT.U32.AND P1, PT, R2.reuse, R187, PT ;  /* 0x000000bb0200720c */ /* 0x040fe20003f24070 */
[----:B------:R-:W-:Y:S01]  /*143f0*/  @!P5 IMAD.MOV R176, RZ, RZ, -R176 ;  /* 0x000000ffffb0d224 */ /* 0x000fe200078e0ab0 */
[C---:B------:R-:W-:Y:S01]  /*14400*/  ISETP.GT.U32.AND P5, PT, R2.reuse, R185, PT ;  /* 0x000000b90200720c */ /* 0x040fe20003fa4070 */
[--C-:B------:R-:W-:Y:S01]  /*14410*/  @!P3 IMAD.IADD R179, R179, 0x1, -R2.reuse ;  /* 0x00000001b3b3b824 */ /* 0x100fe200078e0a02 */
[C---:B------:R-:W-:Y:S01]  /*14420*/  ISETP.GT.U32.AND P3, PT, R2.reuse, R189, PT ;  /* 0x000000bd0200720c */ /* 0x040fe20003f64070 */
[----:B------:R-:W-:Y:S01]  /*14430*/  @!P4 IMAD.IADD R181, R181, 0x1, -R2 ;  /* 0x00000001b5b5c824 */ /* 0x000fe200078e0a02 */
[----:B------:R-:W-:Y:S01]  /*14440*/  ISETP.GT.U32.AND P4, PT, R2, R191, PT ;  /* 0x000000bf0200720c */ /* 0x000fe20003f84070 */
[----:B------:R-:W-:-:S04]  /*14450*/  IMAD.HI.U32 R5, R4, R193, RZ ;  /* 0x000000c104057227 */ /* 0x000fc800078e00ff */
[----:B------:R-:W-:Y:S02]  /*14460*/  VIADD R238, R3, 0x92 ;  /* 0x0000009203ee7836 */ /* 0x000fe40000000000 */
[--C-:B------:R-:W-:Y:S01]  /*14470*/  @!P6 IMAD.IADD R183, R183, 0x1, -R2.reuse ;  /* 0x00000001b7b7e824 */ /* 0x100fe200078e0a02 */
[----:B------:R-:W-:Y:S01]  /*14480*/  ISETP.GE.AND P6, PT, R221, RZ, PT ;  /* 0x000000ffdd00720c */ /* 0x000fe20003fc6270 */
[----:B------:R-:W-:Y:S01]  /*14490*/  IMAD.MOV R5, RZ, RZ, -R5 ;  /* 0x000000ffff057224 */ /* 0x000fe200078e0a05 */
[----:B------:R-:W-:Y:S01]  /*144a0*/  IABS R195, R238 ;  /* 0x000000ee00c37213 */ /* 0x000fe20000000000 */
[----:B------:R-:W-:Y:S02]  /*144b0*/  VIADD R244, R3, 0x91 ;  /* 0x0000009103f47836 */ /* 0x000fe40000000000 */
[----:B------:R-:W-:Y:S02]  /*144c0*/  IMAD R193, R2, R5, R193 ;  /* 0x0000000502c17224 */ /* 0x000fe400078e02c1 */
[----:B------:R-:W-:Y:S01]  /*144d0*/  @!P1 IMAD.IADD R187, R187, 0x1, -R2 ;  /* 0x00000001bbbb9824 */ /* 0x000fe200078e0a02 */
[----:B------:R-:W-:Y:S01]  /*144e0*/  IABS R197, R244 ;  /* 0x000000f400c57213 */ /* 0x000fe20000000000 */
[----:B------:R-:W-:Y:S01]  /*144f0*/  IMAD.HI.U32 R7, R4, R195, RZ ;  /* 0x000000c304077227 */ /* 0x000fe200078e00ff */
[----:B------:R-:W-:-:S03]  /*14500*/  ISETP.GE.AND P1, PT, R222, RZ, PT ;  /* 0x000000ffde00720c */ /* 0x000fc60003f26270 */
[--C-:B------:R-:W-:Y:S01]  /*14510*/  @!P5 IMAD.IADD R185, R185, 0x1, -R2.reuse ;  /* 0x00000001b9b9d824 */ /* 0x100fe200078e0a02 */
[----:B------:R-:W-:Y:S01]  /*14520*/  ISETP.GT.U32.AND P5, PT, R2, R193, PT ;  /* 0x000000c10200720c */ /* 0x000fe20003fa4070 */
[--C-:B------:R-:W-:Y:S01]  /*14530*/  @!P3 IMAD.IADD R189, R189, 0x1, -R2.reuse ;  /* 0x00000001bdbdb824 */ /* 0x100fe200078e0a02 */
[----:B------:R-:W-:Y:S01]  /*14540*/  ISETP.GE.AND P3, PT, R247, RZ, PT ;  /* 0x000000fff700720c */ /* 0x000fe20003f66270 */
[----:B------:R-:W-:Y:S01]  /*14550*/  @!P4 IMAD.IADD R191, R191, 0x1, -R2 ;  /* 0x00000001bfbfc824 */ /* 0x000fe200078e0a02 */
[----:B------:R-:W-:Y:S01]  /*14560*/  ISETP.GE.AND P4, PT, R228, RZ, PT ;  /* 0x000000ffe400720c */ /* 0x000fe20003f86270 */
[----:B------:R-:W-:Y:S01]  /*14570*/  @!P0 IMAD.MOV R177, RZ, RZ, -R177 ;  /* 0x000000ffffb18224 */ /* 0x000fe200078e0ab1 */
[----:B------:R-:W-:Y:S01]  /*14580*/  ISETP.GT.U32.AND P0, PT, R2, R187, PT ;  /* 0x000000bb0200720c */ /* 0x000fe20003f04070 */
[----:B------:R-:W-:Y:S01]  /*14590*/  IMAD.HI.U32 R5, R4, R197, RZ ;  /* 0x000000c504057227 */ /* 0x000fe200078e00ff */
[----:B------:R-:W-:-:S03]  /*145a0*/  IABS R228, R215 ;  /* 0x000000d700e47213 */ /* 0x000fc60000000000 */
[----:B------:R-:W-:Y:S02]  /*145b0*/  IMAD.MOV R7, RZ, RZ, -R7 ;  /* 0x000000ffff077224 */ /* 0x000fe400078e0a07 */
[----:B------:R-:W-:Y:S01]  /*145c0*/  @!P6 IMAD.MOV R181, RZ, RZ, -R181 ;  /* 0x000000ffffb5e224 */ /* 0x000fe200078e0ab5 */
[C---:B------:R-:W-:Y:S01]  /*145d0*/  ISETP.GT.U32.AND P6, PT, R2.reuse, R191, PT ;  /* 0x000000bf0200720c */ /* 0x040fe20003fc4070 */
[----:B------:R-:W-:Y:S02]  /*145e0*/  IMAD.MOV R5, RZ, RZ, -R5 ;  /* 0x000000ffff057224 */ /* 0x000fe400078e0a05 */
[----:B------:R-:W-:Y:S02]  /*145f0*/  VIADD R247, R3, 0x90 ;  /* 0x0000009003f77836 */ /* 0x000fe40000000000 */
[C---:B------:R-:W-:Y:S02]  /*14600*/  IMAD R195, R2.reuse, R7, R195 ;  /* 0x0000000702c37224 */ /* 0x040fe400078e02c3 */
[----:B------:R-:W-:Y:S01]  /*14610*/  @!P2 IMAD.MOV R179, RZ, RZ, -R179 ;  /* 0x000000ffffb3a224 */ /* 0x000fe200078e0ab3 */
[C---:B------:R-:W-:Y:S01]  /*14620*/  ISETP.GT.U32.AND P2, PT, R2.reuse, R189, PT ;  /* 0x000000bd0200720c */ /* 0x040fe20003f44070 */
[C---:B------:R-:W-:Y:S01]  /*14630*/  IMAD R197, R2.reuse, R5, R197 ;  /* 0x0000000502c57224 */ /* 0x040fe200078e02c5 */
[----:B------:R-:W-:Y:S01]  /*14640*/  IABS R199, R247 ;  /* 0x000000f700c77213 */ /* 0x000fe20000000000 */
[----:B------:R-:W-:Y:S01]  /*14650*/  @!P1 IMAD.MOV R183, RZ, RZ, -R183 ;  /* 0x000000ffffb79224 */ /* 0x000fe200078e0ab7 */
[----:B------:R-:W-:Y:S01]  /*14660*/  ISETP.GT.U32.AND P1, PT, R2, R195, PT ;  /* 0x000000c30200720c */ /* 0x000fe20003f24070 */
[----:B------:R-:W-:-:S02]  /*14670*/  @!P5 IMAD.IADD R193, R193, 0x1, -R2 ;  /* 0x00000001c1c1d824 */ /* 0x000fc400078e0a02 */
[----:B------:R-:W-:Y:S01]  /*14680*/  @!P3 IMAD.MOV R185, RZ, RZ, -R185 ;  /* 0x000000ffffb9b224 */ /* 0x000fe200078e0ab9 */
[----:B------:R-:W-:Y:S01]  /*14690*/  ISETP.GE.AND P3, PT, R230, RZ, PT ;  /* 0x000000ffe600720c */ /* 0x000fe20003f66270 */
[----:B------:R-:W-:Y:S01]  /*146a0*/  @!P0 IMAD.IADD R187, R187, 0x1, -R2 ;  /* 0x00000001bbbb8824 */ /* 0x000fe200078e0a02 */
[----:B------:R-:W-:Y:S01]  /*146b0*/  ISETP.GT.U32.AND P0, PT, R2, R197, PT ;  /* 0x000000c50200720c */ /* 0x000fe20003f04070 */
[----:B------:R-:W-:Y:S01]  /*146c0*/  IMAD.HI.U32 R5, R4, R199, RZ ;  /* 0x000000c704057227 */ /* 0x000fe200078e00ff */
[----:B------:R-:W-:-:S03]  /*146d0*/  ISETP.GT.U32.AND P5, PT, R2, R193, PT ;  /* 0x000000c10200720c */ /* 0x000fc60003fa4070 */
[--C-:B------:R-:W-:Y:S01]  /*146e0*/  @!P6 IMAD.IADD R191, R191, 0x1, -R2.reuse ;  /* 0x00000001bfbfe824 */ /* 0x100fe200078e0a02 */
[----:B------:R-:W-:Y:S01]  /*146f0*/  ISETP.GE.AND P6, PT, R246, RZ, PT ;  /* 0x000000fff600720c */ /* 0x000fe20003fc6270 */
[----:B------:R-:W-:Y:S02]  /*14700*/  VIADD R246, R3, 0x8f ;  /* 0x0000008f03f67836 */ /* 0x000fe40000000000 */
[----:B------:R-:W-:Y:S02]  /*14710*/  IMAD.MOV R5, RZ, RZ, -R5 ;  /* 0x000000ffff057224 */ /* 0x000fe400078e0a05 */
[--C-:B------:R-:W-:Y:S01]  /*14720*/  @!P2 IMAD.IADD R189, R189, 0x1, -R2.reuse ;  /* 0x00000001bdbda824 */ /* 0x100fe200078e0a02 */
[----:B------:R-:W-:Y:S01]  /*14730*/  ISETP.GE.AND P2, PT, R236, RZ, PT ;  /* 0x000000ffec00720c */ /* 0x000fe20003f46270 */
[--C-:B------:R-:W-:Y:S01]  /*14740*/  @!P1 IMAD.IADD R195, R195, 0x1, -R2.reuse ;  /* 0x00000001c3c39824 */ /* 0x100fe200078e0a02 */
[----:B------:R-:W-:Y:S01]  /*14750*/  IABS R201, R246 ;  /* 0x000000f600c97213 */ /* 0x000fe20000000000 */
[----:B------:R-:W-:Y:S01]  /*14760*/  IMAD R199, R2, R5, R199 ;  /* 0x0000000502c77224 */ /* 0x000fe200078e02c7 */
[----:B------:R-:W-:Y:S01]  /*14770*/  ISETP.GE.AND P1, PT, R244, RZ, PT ;  /* 0x000000fff400720c */ /* 0x000fe20003f26270 */
[----:B------:R-:W-:Y:S01]  /*14780*/  @!P0 IMAD.IADD R197, R197, 0x1, -R2 ;  /* 0x00000001c5c58824 */ /* 0x000fe200078e0a02 */
[C---:B------:R-:W-:Y:S01]  /*14790*/  ISETP.GT.U32.AND P0, PT, R2.reuse, R195, PT ;  /* 0x000000c30200720c */ /* 0x040fe20003f04070 */
[----:B------:R-:W-:Y:S01]  /*147a0*/  @!P3 IMAD.MOV R189, RZ, RZ, -R189 ;  /* 0x000000ffffbdb224 */ /* 0x000fe200078e0abd */
[----:B------:R-:W-:Y:S01]  /*147b0*/  ISETP.GT.U32.AND P3, PT, R2, R199, PT ;  /* 0x000000c70200720c */ /* 0x000fe20003f64070 */
[----:B------:R-:W-:-:S04]  /*147c0*/  IMAD.HI.U32 R5, R4, R201, RZ ;  /* 0x000000c904057227 */ /* 0x000fc800078e00ff */
[--C-:B------:R-:W-:Y:S01]  /*147d0*/  @!P5 IMAD.IADD R193, R193, 0x1, -R2.reuse ;  /* 0x00000001c1c1d824 */ /* 0x100fe200078e0a02 */
[----:B------:R-:W-:Y:S01]  /*147e0*/  ISETP.GE.AND P5, PT, R238, RZ, PT ;  /* 0x000000ffee00720c */ /* 0x000fe20003fa6270 */
[----:B------:R-:W-:Y:S02]  /*147f0*/  IMAD.MOV R5, RZ, RZ, -R5 ;  /* 0x000000ffff057224 */ /* 0x000fe400078e0a05 */
[----:B------:R-:W-:Y:S01]  /*14800*/  @!P2 IMAD.MOV R191, RZ, RZ, -R191 ;  /* 0x000000ffffbfa224 */ /* 0x000fe200078e0abf */
[----:B------:R-:W-:Y:S01]  /*14810*/  ISETP.GE.AND P2, PT, R247, RZ, PT ;  /* 0x000000fff700720c */ /* 0x000fe20003f46270 */
[----:B------:R-:W-:Y:S02]  /*14820*/  VIADD R247, R3, 0x8e ;  /* 0x0000008e03f77836 */ /* 0x000fe40000000000 */
[C---:B------:R-:W-:Y:S02]  /*14830*/  IMAD R201, R2.reuse, R5, R201 ;  /* 0x0000000502c97224 */ /* 0x040fe400078e02c9 */
[----:B------:R-:W-:Y:S01]  /*14840*/  @!P4 IMAD.MOV R187, RZ, RZ, -R187 ;  /* 0x000000ffffbbc224 */ /* 0x000fe200078e0abb */
[C---:B------:R-:W-:Y:S01]  /*14850*/  ISETP.GT.U32.AND P4, PT, R2.reuse, R197, PT ;  /* 0x000000c50200720c */ /* 0x040fe20003f84070 */
[--C-:B------:R-:W-:Y:S01]  /*14860*/  @!P0 IMAD.IADD R195, R195, 0x1, -R2.reuse ;  /* 0x00000001c3c38824 */ /* 0x100fe200078e0a02 */
[----:B------:R-:W-:Y:S01]  /*14870*/  IABS R203, R247 ;  /* 0x000000f700cb7213 */ /* 0x000fe20000000000 */
[----:B------:R-:W-:Y:S01]  /*14880*/  @!P3 IMAD.IADD R199, R199, 0x1, -R2 ;  /* 0x00000001c7c7b824 */ /* 0x000fe200078e0a02 */
[----:B------:R-:W-:Y:S01]  /*14890*/  ISETP.GT.U32.AND P3, PT, R2, R201, PT ;  /* 0x000000c90200720c */ /* 0x000fe20003f64070 */
[----:B------:R-:W-:Y:S01]  /*148a0*/  @!P5 IMAD.MOV R195, RZ, RZ, -R195 ;  /* 0x000000ffffc3d224 */ /* 0x000fe200078e0ac3 */
[----:B------:R-:W-:Y:S01]  /*148b0*/  ISETP.GE.AND P0, PT, R247, RZ, PT ;  /* 0x000000fff700720c */ /* 0x000fe20003f06270 */
[----:B------:R-:W-:Y:S01]  /*148c0*/  IMAD.HI.U32 R5, R4, R203, RZ ;  /* 0x000000cb04057227 */ /* 0x000fe200078e00ff */
[----:B------:R-:W-:-:S03]  /*148d0*/  ISETP.GT.U32.AND P5, PT, R2, R199, PT ;  /* 0x000000c70200720c */ /* 0x000fc60003fa4070 */
[----:B------:R-:W-:Y:S02]  /*148e0*/  VIADD R247, R3, 0x8d ;  /* 0x0000008d03f77836 */ /* 0x000fe40000000000 */
[----:B------:R-:W-:Y:S02]  /*148f0*/  IMAD.MOV R5, RZ, RZ, -R5 ;  /* 0x000000ffff057224 */ /* 0x000fe400078e0a05 */
[----:B------:R-:W-:Y:S01]  /*14900*/  @!P6 IMAD.MOV R193, RZ, RZ, -R193 ;  /* 0x000000ffffc1e224 */ /* 0x000fe200078e0ac1 */
[----:B------:R-:W-:Y:S01]  /*14910*/  ISETP.GE.AND P6, PT, R246, RZ, PT ;  /* 0x000000fff600720c */ /* 0x000fe20003fc6270 */
[----:B------:R-:W-:Y:S01]  /*14920*/  @!P4 IMAD.IADD R197, R197, 0x1, -R2 ;  /* 0x00000001c5c5c824 */ /* 0x000fe200078e0a02 */
[----:B------:R-:W-:Y:S01]  /*14930*/  ISETP.GE.AND P4, PT, R247, RZ, PT ;  /* 0x000000fff700720c */ /* 0x000fe20003f86270 */
[C---:B------:R-:W-:Y:S01]  /*14940*/  VIADD R246, R3.reuse, 0x8c ;  /* 0x0000008c03f67836 */ /* 0x040fe20000000000 */
[----:B------:R-:W-:Y:S01]  /*14950*/  IABS R205, R247 ;  /* 0x000000f700cd7213 */ /* 0x000fe20000000000 */
[----:B------:R-:W-:-:S02]  /*14960*/  VIADD R247, R3, 0x8b ;  /* 0x0000008b03f77836 */ /* 0x000fc40000000000 */
[C---:B------:R-:W-:Y:S01]  /*14970*/  IMAD R203, R2.reuse, R5, R203 ;  /* 0x0000000502cb7224 */ /* 0x040fe200078e02cb */
[----:B------:R-:W-:Y:S01]  /*14980*/  IABS R207, R246 ;  /* 0x000000f600cf7213 */ /* 0x000fe20000000000 */
[--C-:B------:R-:W-:Y:S01]  /*14990*/  @!P3 IMAD.IADD R201, R201, 0x1, -R2.reuse ;  /* 0x00000001c9c9b824 */ /* 0x100fe200078e0a02 */
[----:B------:R-:W-:Y:S01]  /*149a0*/  IABS R208, R247 ;  /* 0x000000f700d07213 */ /* 0x000fe20000000000 */
[----:B------:R-:W-:Y:S01]  /*149b0*/  @!P5 IMAD.IADD R199, R199, 0x1, -R2 ;  /* 0x00000001c7c7d824 */ /* 0x000fe200078e0a02 */
[----:B------:R-:W-:Y:S01]  /*149c0*/  ISETP.GT.U32.AND P5, PT, R2, R203, PT ;  /* 0x000000cb0200720c */ /* 0x000fe20003fa4070 */
[----:B------:R-:W-:Y:S01]  /*149d0*/  IMAD.HI.U32 R5, R4, R205, RZ ;  /* 0x000000cd04057227 */ /* 0x000fe200078e00ff */
[----:B------:R-:W-:-:S03]  /*149e0*/  ISETP.GT.U32.AND P3, PT, R2, R201, PT ;  /* 0x000000c90200720c */ /* 0x000fc60003f64070 */
[----:B------:R-:W-:Y:S02]  /*149f0*/  IMAD.MOV R5, RZ, RZ, -R5 ;  /* 0x000000ffff057224 */ /* 0x000fe400078e0a05 */
[----:B------:R-:W-:-:S04]  /*14a00*/  IMAD.HI.U32 R9, R4, R207, RZ ;  /* 0x000000cf04097227 */ /* 0x000fc800078e00ff */
[----:B------:R-:W-:-:S04]  /*14a10*/  IMAD.HI.U32 R7, R4, R208, RZ ;  /* 0x000000d004077227 */ /* 0x000fc800078e00ff */
[C---:B------:R-:W-:Y:S02]  /*14a20*/  IMAD R205, R2.reuse, R5, R205 ;  /* 0x0000000502cd7224 */ /* 0x040fe400078e02cd */
[----:B------:R-:W-:Y:S02]  /*14a30*/  IMAD.MOV R9, RZ, RZ, -R9 ;  /* 0x000000ffff097224 */ /* 0x000fe400078e0a09 */
[----:B------:R-:W-:Y:S02]  /*14a40*/  IMAD.MOV R7, RZ, RZ, -R7 ;  /* 0x000000ffff077224 */ /* 0x000fe400078e0a07 */
[----:B------:R-:W-:Y:S02]  /*14a50*/  VIADD R230, R3, 0x8a ;  /* 0x0000008a03e67836 */ /* 0x000fe40000000000 */
[----:B------:R-:W-:Y:S02]  /*14a60*/  @!P5 IMAD.IADD R203, R203, 0x1, -R2 ;  /* 0x00000001cbcbd824 */ /* 0x000fe400078e0a02 */
[C---:B------:R-:W-:Y:S01]  /*14a70*/  IMAD R207, R2.reuse, R9, R207 ;  /* 0x0000000902cf7224 */ /* 0x040fe200078e02cf */
[----:B------:R-:W-:Y:S01]  /*14a80*/  IABS R210, R230 ;  /* 0x000000e600d27213 */ /* 0x000fe20000000000 */
[C---:B------:R-:W-:Y:S01]  /*14a90*/  IMAD R208, R2.reuse, R7, R208 ;  /* 0x0000000702d07224 */ /* 0x040fe200078e02d0 */
[C---:B------:R-:W-:Y:S01]  /*14aa0*/  ISETP.GT.U32.AND P5, PT, R2.reuse, R203, PT ;  /* 0x000000cb0200720c */ /* 0x040fe20003fa4070 */
[----:B------:R-:W-:Y:S01]  /*14ab0*/  @!P3 IMAD.IADD R201, R201, 0x1, -R2 ;  /* 0x00000001c9c9b824 */ /* 0x000fe200078e0a02 */
[C---:B------:R-:W-:Y:S01]  /*14ac0*/  ISETP.GT.U32.AND P3, PT, R2.reuse, R205, PT ;  /* 0x000000cd0200720c */ /* 0x040fe20003f64070 */
[----:B------:R-:W-:Y:S01]  /*14ad0*/  @!P2 IMAD.MOV R199, RZ, RZ, -R199 ;  /* 0x000000ffffc7a224 */ /* 0x000fe200078e0ac7 */
[C---:B------:R-:W-:Y:S01]  /*14ae0*/  ISETP.GT.U32.AND P2, PT, R2.reuse, R207, PT ;  /* 0x000000cf0200720c */ /* 0x040fe20003f44070 */
[----:B------:R-:W-:Y:S01]  /*14af0*/  @!P6 IMAD.MOV R201, RZ, RZ, -R201 ;  /* 0x000000ffffc9e224 */ /* 0x000fe200078e0ac9 */
[----:B------:R-:W-:Y:S01]  /*14b00*/  ISETP.GT.U32.AND P6, PT, R2, R208, PT ;  /* 0x000000d00200720c */ /* 0x000fe20003fc4070 */
[----:B------:R-:W-:-:S02]  /*14b10*/  VIADD R238, R3, 0x89 ;  /* 0x0000008903ee7836 */ /* 0x000fc40000000000 */
[----:B------:R-:W-:-:S03]  /*14b20*/  IMAD.HI.U32 R5, R4, R210, RZ ;  /* 0x000000d204057227 */ /* 0x000fc600078e00ff */
[----:B------:R-:W-:Y:S01]  /*14b30*/  IABS R212, R238 ;  /* 0x000000ee00d47213 */ /* 0x000fe20000000000 */
[----:B------:R-:W-:Y:S02]  /*14b40*/  IMAD.MOV R7, RZ, RZ, -R5 ;  /* 0x000000ffff077224 */ /* 0x000fe400078e0a05 */
[----:B------:R-:W-:Y:S02]  /*14b50*/  @!P3 IMAD.IADD R205, R205, 0x1, -R2 ;  /* 0x00000001cdcdb824 */ /* 0x000fe400078e0a02 */
[----:B------:R-:W-:Y:S02]  /*14b60*/  VIADD R244, R3, 0x88 ;  /* 0x0000008803f47836 */ /* 0x000fe40000000000 */
[----:B------:R-:W-:-:S03]  /*14b70*/  IMAD.HI.U32 R5, R4, R212, RZ ;  /* 0x000000d404057227 */ /* 0x000fc600078e00ff */
[----:B------:R-:W-:Y:S01]  /*14b80*/  IABS R214, R244 ;  /* 0x000000f400d67213 */ /* 0x000fe20000000000 */
[--C-:B------:R-:W-:Y:S01]  /*14b90*/  @!P5 IMAD.IADD R203, R203, 0x1, -R2.reuse ;  /* 0x00000001cbcbd824 */ /* 0x100fe200078e0a02 */
[----:B------:R-:W-:Y:S01]  /*14ba0*/  ISETP.GE.AND P5, PT, R247, RZ, PT ;  /* 0x000000fff700720c */ /* 0x000fe20003fa6270 */
[--C-:B------:R-:W-:Y:S01]  /*14bb0*/  @!P2 IMAD.IADD R207, R207, 0x1, -R2.reuse ;  /* 0x00000001cfcfa824 */ /* 0x100fe200078e0a02 */
[----:B------:R-:W-:Y:S01]  /*14bc0*/  ISETP.GT.U32.AND P2, PT, R2, R205, PT ;  /* 0x000000cd0200720c */ /* 0x000fe20003f44070 */
[----:B------:R-:W-:Y:S02]  /*14bd0*/  @!P6 IMAD.IADD R208, R208, 0x1, -R2 ;  /* 0x00000001d0d0e824 */ /* 0x000fe400078e0a02 */
[----:B------:R-:W-:Y:S01]  /*14be0*/  IMAD.MOV R5, RZ, RZ, -R5 ;  /* 0x000000ffff057224 */ /* 0x000fe200078e0a05 */
[C---:B------:R-:W-:Y:S01]  /*14bf0*/  ISETP.GT.U32.AND P6, PT, R2.reuse, R207, PT ;  /* 0x000000cf0200720c */ /* 0x040fe20003fc4070 */
[C---:B------:R-:W-:Y:S02]  /*14c00*/  IMAD R210, R2.reuse, R7, R210 ;  /* 0x0000000702d27224 */ /* 0x040fe400078e02d2 */
[----:B------:R-:W-:Y:S01]  /*14c10*/  @!P0 IMAD.MOV R203, RZ, RZ, -R203 ;  /* 0x000000ffffcb8224 */ /* 0x000fe200078e0acb */
[C---:B------:R-:W-:Y:S01]  /*14c20*/  ISETP.GT.U32.AND P0, PT, R2.reuse, R208, PT ;  /* 0x000000d00200720c */ /* 0x040fe20003f04070 */
[C---:B------:R-:W-:Y:S01]  /*14c30*/  IMAD R212, R2.reuse, R5, R212 ;  /* 0x0000000502d47224 */ /* 0x040fe200078e02d4 */
[----:B------:R-:W-:Y:S01]  /*14c40*/  ISETP.GT.U32.AND P3, PT, R2, R210, PT ;  /* 0x000000d20200720c */ /* 0x000fe20003f64070 */
[----:B------:R-:W-:-:S04]  /*14c50*/  IMAD.HI.U32 R5, R4, R214, RZ ;  /* 0x000000d604057227 */ /* 0x000fc800078e00ff */
[C---:B------:R-:W-:Y:S02]  /*14c60*/  VIADD R236, R3.reuse, 0x87 ;  /* 0x0000008703ec7836 */ /* 0x040fe40000000000 */
[----:B------:R-:W-:Y:S02]  /*14c70*/  IMAD.MOV R5, RZ, RZ, -R5 ;  /* 0x000000ffff057224 */ /* 0x000fe400078e0a05 */
[----:B------:R-:W-:Y:S01]  /*14c80*/  @!P1 IMAD.MOV R197, RZ, RZ, -R197 ;  /* 0x000000ffffc59224 */ /* 0x000fe200078e0ac5 */
[----:B------:R-:W-:Y:S01]  /*14c90*/  ISETP.GE.AND P1, PT, R246, RZ, PT ;  /* 0x000000fff600720c */ /* 0x000fe20003f26270 */
[----:B------:R-:W-:Y:S01]  /*14ca0*/  VIADD R246, R3, 0x86 ;  /* 0x0000008603f67836 */ /* 0x000fe20000000000 */
[----:B------:R-:W-:Y:S01]  /*14cb0*/  IABS R216, R236 ;  /* 0x000000ec00d87213 */ /* 0x000fe20000000000 */
[----:B------:R-:W-:Y:S01]  /*14cc0*/  @!P2 IMAD.IADD R205, R205, 0x1, -R2 ;  /* 0x00000001cdcda824 */ /* 0x000fe200078e0a02 */
[C---:B------:R-:W-:Y:S01]  /*14cd0*/  ISETP.GT.U32.AND P2, PT, R2.reuse, R212, PT ;  /* 0x000000d40200720c */ /* 0x040fe20003f44070 */
[----:B------:R-:W-:Y:S01]  /*14ce0*/  IMAD R214, R2, R5, R214 ;  /* 0x0000000502d67224 */ /* 0x000fe200078e02d6 */
[----:B------:R-:W-:Y:S01]  /*14cf0*/  IABS R218, R246 ;  /* 0x000000f600da7213 */ /* 0x000fe20000000000 */
[----:B------:R-:W-:-:S02]  /*14d00*/  @!P0 IMAD.IADD R208, R208, 0x1, -R2 ;  /* 0x00000001d0d08824 */ /* 0x000fc400078e0a02 */
[----:B------:R-:W-:Y:S01]  /*14d10*/  IMAD.HI.U32 R9, R4, R216, RZ ;  /* 0x000000d804097227 */ /* 0x000fe200078e00ff */
[----:B------:R-:W-:-:S03]  /*14d20*/  ISETP.GT.U32.AND P0, PT, R2, R214, PT ;  /* 0x000000d60200720c */ /* 0x000fc60003f04070 */
[----:B------:R-:W-:Y:S02]  /*14d30*/  @!P3 IMAD.IADD R210, R210, 0x1, -R2 ;  /* 0x00000001d2d2b824 */ /* 0x000fe400078e0a02 */
[----:B------:R-:W-:-:S03]  /*14d40*/  IMAD.HI.U32 R7, R4, R218, RZ ;  /* 0x000000da04077227 */ /* 0x000fc600078e00ff */
[C---:B------:R-:W-:Y:S01]  /*14d50*/  ISETP.GT.U32.AND P3, PT, R2.reuse, R210, PT ;  /* 0x000000d20200720c */ /* 0x040fe20003f64070 */
[----:B------:R-:W-:Y:S02]  /*14d60*/  IMAD.MOV R9, RZ, RZ, -R9 ;  /* 0x000000ffff097224 */ /* 0x000fe400078e0a09 */
[----:B------:R-:W-:Y:S02]  /*14d70*/  VIADD R247, R3, 0x85 ;  /* 0x0000008503f77836 */ /* 0x000fe40000000000 */
[----:B------:R-:W-:Y:S02]  /*14d80*/  IMAD.MOV R7, RZ, RZ, -R7 ;  /* 0x000000ffff077224 */ /* 0x000fe400078e0a07 */
[----:B------:R-:W-:Y:S01]  /*14d90*/  IMAD R216, R2, R9, R216 ;  /* 0x0000000902d87224 */ /* 0x000fe200078e02d8 */
[----:B------:R-:W-:Y:S01]  /*14da0*/  IABS R220, R247 ;  /* 0x000000f700dc7213 */ /* 0x000fe20000000000 */
[----:B------:R-:W-:Y:S01]  /*14db0*/  @!P2 IMAD.IADD R212, R212, 0x1, -R2 ;  /* 0x00000001d4d4a824 */ /* 0x000fe200078e0a02 */
[----:B------:R-:W-:Y:S01]  /*14dc0*/  ISETP.GE.AND P2, PT, R244, RZ, PT ;  /* 0x000000fff400720c */ /* 0x000fe20003f46270 */
[----:B------:R-:W-:-:S02]  /*14dd0*/  IMAD R218, R2, R7, R218 ;  /* 0x0000000702da7224 */ /* 0x000fc400078e02da */
[----:B------:R-:W-:Y:S01]  /*14de0*/  @!P4 IMAD.MOV R205, RZ, RZ, -R205 ;  /* 0x000000ffffcdc224 */ /* 0x000fe200078e0acd */
[----:B------:R-:W-:Y:S01]  /*14df0*/  ISETP.GT.U32.AND P4, PT, R2, R216, PT ;  /* 0x000000d80200720c */ /* 0x000fe20003f84070 */
[----:B------:R-:W-:Y:S01]  /*14e00*/  @!P0 IMAD.IADD R214, R214, 0x1, -R2 ;  /* 0x00000001d6d68824 */ /* 0x000fe200078e0a02 */
[----:B------:R-:W-:Y:S01]  /*14e10*/  ISETP.GT.U32.AND P0, PT, R2, R212, PT ;  /* 0x000000d40200720c */ /* 0x000fe20003f04070 */
[----:B------:R-:W-:-:S04]  /*14e20*/  IMAD.HI.U32 R5, R4, R220, RZ ;  /* 0x000000dc04057227 */ /* 0x000fc800078e00ff */
[----:B------:R-:W-:Y:S01]  /*14e30*/  @!P5 IMAD.MOV R208, RZ, RZ, -R208 ;  /* 0x000000ffffd0d224 */ /* 0x000fe200078e0ad0 */
[----:B------:R-:W-:Y:S01]  /*14e40*/  ISETP.GT.U32.AND P5, PT, R2, R218, PT ;  /* 0x000000da0200720c */ /* 0x000fe20003fa4070 */
[----:B------:R-:W-:Y:S02]  /*14e50*/  IMAD.MOV R5, RZ, RZ, -R5 ;  /* 0x000000ffff057224 */ /* 0x000fe400078e0a05 */
[----:B------:R-:W-:Y:S01]  /*14e60*/  @!P3 IMAD.IADD R210, R210, 0x1, -R2 ;  /* 0x00000001d2d2b824 */ /* 0x000fe200078e0a02 */
[----:B------:R-:W-:Y:S01]  /*14e70*/  ISETP.GE.AND P3, PT, R238, RZ, PT ;  /* 0x000000ffee00720c */ /* 0x000fe20003f66270 */
[C---:B------:R-:W-:Y:S02]  /*14e80*/  VIADD R238, R3.reuse, 0x84 ;  /* 0x0000008403ee7836 */ /* 0x040fe40000000000 */
[----:B------:R-:W-:Y:S02]  /*14e90*/  IMAD R220, R2, R5, R220 ;  /* 0x0000000502dc7224 */ /* 0x000fe400078e02dc */
[----:B------:R-:W-:Y:S01]  /*14ea0*/  VIADD R244, R3, 0x83 ;  /* 0x0000008303f47836 */ /* 0x000fe20000000000 */
[----:B------:R-:W-:Y:S01]  /*14eb0*/  IABS R222, R238 ;  /* 0x000000ee00de7213 */ /* 0x000fe20000000000 */
[--C-:B------:R-:W-:Y:S01]  /*14ec0*/  @!P4 IMAD.IADD R216, R216, 0x1, -R2.reuse ;  /* 0x00000001d8d8c824 */ /* 0x100fe200078e0a02 */
[----:B------:R-:W-:Y:S01]  /*14ed0*/  ISETP.GE.AND P4, PT, R247, RZ, PT ;  /* 0x000000fff700720c */ /* 0x000fe20003f86270 */
[--C-:B------:R-:W-:Y:S01]  /*14ee0*/  @!P6 IMAD.IADD R207, R207, 0x1, -R2.reuse ;  /* 0x00000001cfcfe824 */ /* 0x100fe200078e0a02 */
[----:B------:R-:W-:Y:S01]  /*14ef0*/  ISETP.GE.AND P6, PT, R230, RZ, PT ;  /* 0x000000ffe600720c */ /* 0x000fe20003fc6270 */
[--C-:B------:R-:W-:Y:S01]  /*14f00*/  @!P0 IMAD.IADD R212, R212, 0x1, -R2.reuse ;  /* 0x00000001d4d48824 */ /* 0x100fe200078e0a02 */
[----:B------:R-:W-:Y:S01]  /*14f10*/  ISETP.GT.U32.AND P0, PT, R2, R220, PT ;  /* 0x000000dc0200720c */ /* 0x000fe20003f04070 */
[----:B------:R-:W-:Y:S01]  /*14f20*/  @!P5 IMAD.IADD R218, R218, 0x1, -R2 ;  /* 0x00000001dadad824 */ /* 0x000fe200078e0a02 */
[----:B------:R-:W-:Y:S01]  /*14f30*/  IABS R224, R244 ;  /* 0x000000f400e07213 */ /* 0x000fe20000000000 */
[----:B------:R-:W-:Y:S01]  /*14f40*/  @!P1 IMAD.MOV R207, RZ, RZ, -R207 ;  /* 0x000000ffffcf9224 */ /* 0x000fe200078e0acf */
[----:B------:R-:W-:Y:S01]  /*14f50*/  ISETP.GT.U32.AND P5, PT, R2, R216, PT ;  /* 0x000000d80200720c */ /* 0x000fe20003fa4070 */
[----:B------:R-:W-:Y:S01]  /*14f60*/  IMAD.HI.U32 R7, R4, R222, RZ ;  /* 0x000000de04077227 */ /* 0x000fe200078e00ff */
[----:B------:R-:W-:-:S03]  /*14f70*/  ISETP.GT.U32.AND P1, PT, R2, R214, PT ;  /* 0x000000d60200720c */ /* 0x000fc60003f24070 */
[----:B------:R-:W-:Y:S01]  /*14f80*/  @!P3 IMAD.MOV R212, RZ, RZ, -R212 ;  /* 0x000000ffffd4b224 */ /* 0x000fe200078e0ad4 */
[----:B------:R-:W-:Y:S01]  /*14f90*/  ISETP.GT.U32.AND P3, PT, R2, R218, PT ;  /* 0x000000da0200720c */ /* 0x000fe20003f64070 */
[----:B------:R-:W-:-:S04]  /*14fa0*/  IMAD.HI.U32 R5, R4, R224, RZ ;  /* 0x000000e004057227 */ /* 0x000fc800078e00ff */
[----:B------:R-:W-:Y:S02]  /*14fb0*/  IMAD.MOV R7, RZ, RZ, -R7 ;  /* 0x000000ffff077224 */ /* 0x000fe400078e0a07 */
[C---:B------:R-:W-:Y:S02]  /*14fc0*/  VIADD R221, R3.reuse, 0x81 ;  /* 0x0000008103dd7836 */ /* 0x040fe40000000000 */
[----:B------:R-:W-:Y:S02]  /*14fd0*/  IMAD R222, R2, R7, R222 ;  /* 0x0000000702de7224 */ /* 0x000fe400078e02de */
[----:B------:R-:W-:Y:S01]  /*14fe0*/  IMAD.MOV R5, RZ, RZ, -R5 ;  /* 0x000000ffff057224 */ /* 0x000fe200078e0a05 */
[----:B------:R-:W-:Y:S01]  /*14ff0*/  IABS R232, R221 ;  /* 0x000000dd00e87213 */ /* 0x000fe20000000000 */
[----:B------:R-:W-:Y:S02]  /*15000*/  @!P0 IMAD.IADD R220, R220, 0x1, -R2 ;  /* 0x00000001dcdc8824 */ /* 0x000fe400078e0a02 */
[----:B------:R-:W-:-:S02]  /*15010*/  VIADD R247, R3, 0x80 ;  /* 0x0000008003f77836 */ /* 0x000fc40000000000 */
[----:B------:R-:W-:Y:S01]  /*15020*/  @!P6 IMAD.MOV R210, RZ, RZ, -R210 ;  /* 0x000000ffffd2e224 */ /* 0x000fe200078e0ad2 */
[----:B------:R-:W-:Y:S01]  /*15030*/  ISETP.GE.AND P6, PT, R236, RZ, PT ;  /* 0x000000ffec00720c */ /* 0x000fe20003fc6270 */
[C---:B------:R-:W-:Y:S01]  /*15040*/  IMAD R224, R2.reuse, R5, R224 ;  /* 0x0000000502e07224 */ /* 0x040fe200078e02e0 */
[----:B------:R-:W-:Y:S01]  /*15050*/  ISETP.GT.U32.AND P0, PT, R2, R220, PT ;  /* 0x000000dc0200720c */ /* 0x000fe20003f04070 */
[--C-:B------:R-:W-:Y:S01]  /*15060*/  @!P5 IMAD.IADD R216, R216, 0x1, -R2.reuse ;  /* 0x00000001d8d8d824 */ /* 0x100fe200078e0a02 */
[----:B------:R-:W-:Y:S01]  /*15070*/  ISETP.GT.U32.AND P5, PT, R2, R222, PT ;  /* 0x000000de0200720c */ /* 0x000fe20003fa4070 */
[----:B------:R-:W-:Y:S01]  /*15080*/  @!P1 IMAD.IADD R214, R214, 0x1, -R2 ;  /* 0x00000001d6d69824 */ /* 0x000fe200078e0a02 */
[----:B------:R-:W-:Y:S01]  /*15090*/  ISETP.GE.AND P1, PT, R246, RZ, PT ;  /* 0x000000fff600720c */ /* 0x000fe20003f26270 */
[----:B------:R-:W-:Y:S01]  /*150a0*/  IMAD.HI.U32 R5, R4, R228, RZ ;  /* 0x000000e404057227 */ /* 0x000fe200078e00ff */
[----:B------:R-:W-:-:S03]  /*150b0*/  IABS R236, R247 ;  /* 0x000000f700ec7213 */ /* 0x000fc60000000000 */
[----:B------:R-:W-:-:S04]  /*150c0*/  IMAD.HI.U32 R9, R4, R232, RZ ;  /* 0x000000e804097227 */ /* 0x000fc800078e00ff */
[----:B------:R-:W-:Y:S01]  /*150d0*/  @!P3 IMAD.IADD R218, R218, 0x1, -R2 ;  /* 0x00000001dadab824 */ /* 0x000fe200078e0a02 */
[----:B------:R-:W-:Y:S01]  /*150e0*/  ISETP.GT.U32.AND P3, PT, R2, R224, PT ;  /* 0x000000e00200720c */ /* 0x000fe20003f64070 */
[----:B------:R-:W-:Y:S02]  /*150f0*/  IMAD.MOV R5, RZ, RZ, -R5 ;  /* 0x000000ffff057224 */ /* 0x000fe400078e0a05 */
[----:B------:R-:W-:-:S04]  /*15100*/  IMAD.HI.U32 R7, R4, R236, RZ ;  /* 0x000000ec04077227 */ /* 0x000fc800078e00ff */
[----:B------:R-:W-:Y:S02]  /*15110*/  IMAD.MOV R9, RZ, RZ, -R9 ;  /* 0x000000ffff097224 */ /* 0x000fe400078e0a09 */
[C---:B------:R-:W-:Y:S02]  /*15120*/  IMAD R228, R2.reuse, R5, R228 ;  /* 0x0000000502e47224 */ /* 0x040fe400078e02e4 */
[----:B------:R-:W-:Y:S02]  /*15130*/  VIADD R246, R3, 0x7f ;  /* 0x0000007f03f67836 */ /* 0x000fe40000000000 */
[----:B------:R-:W-:Y:S02]  /*15140*/  IMAD.MOV R7, RZ, RZ, -R7 ;  /* 0x000000ffff077224 */ /* 0x000fe400078e0a07 */
[----:B------:R-:W-:Y:S01]  /*15150*/  IMAD R232, R2, R9, R232 ;  /* 0x0000000902e87224 */ /* 0x000fe200078e02e8 */
[----:B------:R-:W-:Y:S01]  /*15160*/  IABS R240, R246 ;  /* 0x000000f600f07213 */ /* 0x000fe20000000000 */
[--C-:B------:R-:W-:Y:S01]  /*15170*/  @!P5 IMAD.IADD R222, R222, 0x1, -R2.reuse ;  /* 0x00000001deded824 */ /* 0x100fe200078e0a02 */
[----:B------:R-:W-:Y:S01]  /*15180*/  ISETP.GT.U32.AND P5, PT, R2, R228, PT ;  /* 0x000000e40200720c */ /* 0x000fe20003fa4070 */
[----:B------:R-:W-:Y:S01]  /*15190*/  @!P0 IMAD.IADD R220, R220, 0x1, -R2 ;  /* 0x00000001dcdc8824 */ /* 0x000fe200078e0a02 */
[----:B------:R-:W-:Y:S01]  /*151a0*/  ISETP.GE.AND P0, PT, R238, RZ, PT ;  /* 0x000000ffee00720c */ /* 0x000fe20003f06270 */
[----:B------:R-:W-:-:S02]  /*151b0*/  IMAD R236, R2, R7, R236 ;  /* 0x0000000702ec7224 */ /* 0x000fc400078e02ec */
[----:B------:R-:W-:Y:S01]  /*151c0*/  @!P1 IMAD.MOV R218, RZ, RZ, -R218 ;  /* 0x000000ffffda9224 */ /* 0x000fe200078e0ada */
[----:B------:R-:W-:Y:S01]  /*151d0*/  ISETP.GT.U32.AND P1, PT, R2, R232, PT ;  /* 0x000000e80200720c */ /* 0x000fe20003f24070 */
[----:B------:R-:W-:Y:S01]  /*151e0*/  @!P3 IMAD.IADD R224, R224, 0x1, -R2 ;  /* 0x00000001e0e0b824 */ /* 0x000fe200078e0a02 */
[----:B------:R-:W-:Y:S01]  /*151f0*/  ISETP.GE.AND P3, PT, R244, RZ, PT ;  /* 0x000000fff400720c */ /* 0x000fe20003f66270 */
[----:B------:R-:W-:Y:S01]  /*15200*/  @!P2 IMAD.MOV R214, RZ, RZ, -R214 ;  /* 0x000000ffffd6a224 */ /* 0x000fe200078e0ad6 */
[C---:B------:R-:W-:Y:S01]  /*15210*/  ISETP.GT.U32.AND P2, PT, R2.reuse, R222, PT ;  /* 0x000000de0200720c */ /* 0x040fe20003f44070 */
[----:B------:R-:W-:Y:S01]  /*15220*/  @!P4 IMAD.MOV R220, RZ, RZ, -R220 ;  /* 0x000000ffffdcc224 */ /* 0x000fe200078e0adc */
[----:B------:R-:W-:Y:S01]  /*15230*/  ISETP.GT.U32.AND P4, PT, R2, R236, PT ;  /* 0x000000ec0200720c */ /* 0x000fe20003f84070 */
[----:B------:R-:W-:-:S04]  /*15240*/  IMAD.HI.U32 R5, R4, R240, RZ ;  /* 0x000000f004057227 */ /* 0x000fc800078e00ff */
[----:B------:R-:W-:Y:S01]  /*15250*/  @!P6 IMAD.MOV R216, RZ, RZ, -R216 ;  /* 0x000000ffffd8e224 */ /* 0x000fe200078e0ad8 */
[----:B------:R-:W-:Y:S01]  /*15260*/  ISETP.GT.U32.AND P6, PT, R2, R224, PT ;  /* 0x000000e00200720c */ /* 0x000fe20003fc4070 */
[C---:B------:R-:W-:Y:S02]  /*15270*/  VIADD R230, R3.reuse, 0x7e ;  /* 0x0000007e03e67836 */ /* 0x040fe40000000000 */
[----:B------:R-:W-:Y:S02]  /*15280*/  IMAD.MOV R5, RZ, RZ, -R5 ;  /* 0x000000ffff057224 */ /* 0x000fe400078e0a05 */
[----:B------:R-:W-:Y:S01]  /*15290*/  VIADD R238, R3, 0x7d ;  /* 0x0000007d03ee7836 */ /* 0x000fe20000000000 */
[----:B------:R-:W-:Y:S01]  /*152a0*/  IABS R244, R230 ;  /* 0x000000e600f47213 */ /* 0x000fe20000000000 */
[----:B------:R-:W-:Y:S02]  /*152b0*/  @!P5 IMAD.IADD R228, R228, 0x1, -R2 ;  /* 0x00000001e4e4d824 */ /* 0x000fe400078e0a02 */
[----:B------:R-:W-:Y:S01]  /*152c0*/  IMAD R240, R2, R5, R240 ;  /* 0x0000000502f07224 */ /* 0x000fe200078e02f0 */
[----:B------:R-:W-:Y:S01]  /*152d0*/  IABS R5, R238 ;  /* 0x000000ee00057213 */ /* 0x000fe20000000000 */
[----:B------:R-:W-:Y:S01]  /*152e0*/  @!P1 IMAD.IADD R232, R232, 0x1, -R2 ;  /* 0x00000001e8e89824 */ /* 0x000fe200078e0a02 */
[----:B------:R-:W-:Y:S01]  /*152f0*/  ISETP.GT.U32.AND P5, PT, R2, R228, PT ;  /* 0x000000e40200720c */ /* 0x000fe20003fa4070 */
[----:B------:R-:W-:Y:S01]  /*15300*/  IMAD.HI.U32 R9, R4, R244, RZ ;  /* 0x000000f404097227 */ /* 0x000fe200078e00ff */
[----:B------:R-:W-:-:S03]  /*15310*/  ISETP.GE.AND P1, PT, R247, RZ, PT ;  /* 0x000000fff700720c */ /* 0x000fc60003f26270 */
[--C-:B------:R-:W-:Y:S01]  /*15320*/  @!P2 IMAD.IADD R222, R222, 0x1, -R2.reuse ;  /* 0x00000001dedea824 */ /* 0x100fe200078e0a02 */
[----:B------:R-:W-:Y:S01]  /*15330*/  ISETP.GT.U32.AND P2, PT, R2, R240, PT ;  /* 0x000000f00200720c */ /* 0x000fe20003f44070 */
[----:B------:R-:W-:Y:S01]  /*15340*/  @!P4 IMAD.IADD R236, R236, 0x1, -R2 ;  /* 0x00000001ececc824 */ /* 0x000fe200078e0a02 */
[----:B------:R-:W-:Y:S01]  /*15350*/  ISETP.GT.U32.AND P4, PT, R2, R232, PT ;  /* 0x000000e80200720c */ /* 0x000fe20003f84070 */
[----:B------:R-:W-:-:S04]  /*15360*/  IMAD.HI.U32 R7, R4, R5, RZ ;  /* 0x0000000504077227 */ /* 0x000fc800078e00ff */
[----:B------:R-:W-:Y:S01]  /*15370*/  @!P6 IMAD.IADD R224, R224, 0x1, -R2 ;  /* 0x00000001e0e0e824 */ /* 0x000fe200078e0a02 */
[----:B------:R-:W-:Y:S01]  /*15380*/  ISETP.GE.AND P6, PT, R215, RZ, PT ;  /* 0x000000ffd700720c */ /* 0x000fe20003fc6270 */
[----:B------:R-:W-:Y:S02]  /*15390*/  IMAD.MOV R9, RZ, RZ, -R9 ;  /* 0x000000ffff097224 */ /* 0x000fe400078e0a09 */
[----:B------:R-:W-:Y:S02]  /*153a0*/  IMAD.MOV R7, RZ, RZ, -R7 ;  /* 0x000000ffff077224 */ /* 0x000fe400078e0a07 */
[C---:B------:R-:W-:Y:S02]  /*153b0*/  IMAD R244, R2.reuse, R9, R244 ;  /* 0x0000000902f47224 */ /* 0x040fe400078e02f4 */
[----:B------:R-:W-:Y:S02]  /*153c0*/  IMAD R5, R2, R7, R5 ;  /* 0x0000000702057224 */ /* 0x000fe400078e0205 */
[----:B------:R-:W-:-:S02]  /*153d0*/  VIADD R247, R3, 0x7c ;  /* 0x0000007c03f77836 */ /* 0x000fc40000000000 */
[----:B------:R-:W-:Y:S01]  /*153e0*/  @!P3 IMAD.MOV R224, RZ, RZ, -R224 ;  /* 0x000000ffffe0b224 */ /* 0x000fe200078e0ae0 */
[----:B------:R-:W-:Y:S01]  /*153f0*/  ISETP.GT.U32.AND P3, PT, R2, R244, PT ;  /* 0x000000f40200720c */ /* 0x000fe20003f64070 */
[--C-:B------:R-:W-:Y:S01]  /*15400*/  @!P5 IMAD.IADD R228, R228, 0x1, -R2.reuse ;  /* 0x00000001e4e4d824 */ /* 0x100fe200078e0a02 */
[----:B------:R-:W-:Y:S01]  /*15410*/  IABS R9, R247 ;  /* 0x000000f700097213 */ /* 0x000fe20000000000 */
[--C-:B------:R-:W-:Y:S01]  /*15420*/  @!P2 IMAD.IADD R240, R240, 0x1, -R2.reuse ;  /* 0x00000001f0f0a824 */ /* 0x100fe200078e0a02 */
[----:B------:R-:W-:Y:S01]  /*15430*/  ISETP.GT.U32.AND P2, PT, R2, R236, PT ;  /* 0x000000ec0200720c */ /* 0x000fe20003f44070 */
        /* <DEDUP_REMOVED lines=8> */
[----:B------:R-:W-:Y:S01]  /*154c0*/  @!P0 IMAD.MOV R222, RZ, RZ, -R222 ;  /* 0x000000ffffde8224 */ /* 0x000fe200078e0ade */
[----:B------:R-:W-:Y:S01]  /*154d0*/  ISETP.GT.U32.AND P0, PT, R2, R240, PT ;  /* 0x000000f00200720c */ /* 0x000fe20003f04070 */
[----:B------:R-:W-:Y:S02]  /*154e0*/  IMAD.MOV R7, RZ, RZ, -R7 ;  /* 0x000000ffff077224 */ /* 0x000fe400078e0a07 */
[--C-:B------:R-:W-:Y:S01]  /*154f0*/  @!P3 IMAD.IADD R244, R244, 0x1, -R2.reuse ;  /* 0x00000001f4f4b824 */ /* 0x100fe200078e0a02 */
[----:B------:R-:W-:Y:S01]  /*15500*/  ISETP.GE.AND P3, PT, R247, RZ, PT ;  /* 0x000000fff700720c */ /* 0x000fe20003f66270 */
[--C-:B------:R-:W-:Y:S01]  /*15510*/  @!P2 IMAD.IADD R236, R236, 0x1, -R2.reuse ;  /* 0x00000001ececa824 */ /* 0x100fe200078e0a02 */
[----:B------:R-:W-:Y:S01]  /*15520*/  ISETP.GE.AND P2, PT, R230, RZ, PT ;  /* 0x000000ffe600720c */ /* 0x000fe20003f46270 */
[C---:B------:R-:W-:Y:S02]  /*15530*/  IMAD R9, R2.reuse, R7, R9 ;  /* 0x0000000702097224 */ /* 0x040fe400078e0209 */
[----:B------:R-:W-:Y:S01]  /*15540*/  @!P4 IMAD.IADD R5, R5, 0x1, -R2 ;  /* 0x000000010505c824 */ /* 0x000fe200078e0a02 */
[----:B------:R-:W-:Y:S01]  /*15550*/  ISETP.GT.U32.AND P4, PT, R2, R244, PT ;  /* 0x000000f40200720c */ /* 0x000fe20003f84070 */
[----:B------:R-:W-:-:S02]  /*15560*/  VIADD R247, R3, 0x7a ;  /* 0x0000007a03f77836 */ /* 0x000fc40000000000 */
[----:B------:R-:W-:-:S03]  /*15570*/  IMAD.HI.U32 R7, R4, R12, RZ ;  /* 0x0000000c04077227 */ /* 0x000fc600078e00ff */
[----:B------:R-:W-:Y:S01]  /*15580*/  IABS R16, R247 ;  /* 0x000000f700107213 */ /* 0x000fe20000000000 */
[----:B------:R-:W-:Y:S01]  /*15590*/  @!P5 IMAD.MOV R232, RZ, RZ, -R232 ;  /* 0x000000ffffe8d224 */ /* 0x000fe200078e0ae8 */
[C---:B------:R-:W-:Y:S01]  /*155a0*/  ISETP.GT.U32.AND P5, PT, R2.reuse, R5, PT ;  /* 0x000000050200720c */ /* 0x040fe20003fa4070 */
[----:B------:R-:W-:Y:S01]  /*155b0*/  @!P1 IMAD.MOV R236, RZ, RZ, -R236 ;  /* 0x000000ffffec9224 */ /* 0x000fe200078e0aec */
[----:B------:R-:W-:Y:S01]  /*155c0*/  ISETP.GT.U32.AND P1, PT, R2, R9, PT ;  /* 0x000000090200720c */ /* 0x000fe20003f24070 */
[----:B------:R-:W-:Y:S02]  /*155d0*/  IMAD.MOV R7, RZ, RZ, -R7 ;  /* 0x000000ffff077224 */ /* 0x000fe400078e0a07 */
[----:B------:R-:W-:Y:S01]  /*155e0*/  @!P0 IMAD.IADD R240, R240, 0x1, -R2 ;  /* 0x00000001f0f08824 */ /* 0x000fe200078e0a02 */
[----:B------:R-:W-:Y:S01]  /*155f0*/  ISETP.GE.AND P0, PT, R238, RZ, PT ;  /* 0x000000ffee00720c */ /* 0x000fe20003f06270 */
[----:B------:R-:W-:Y:S02]  /*15600*/  IMAD R12, R2, R7, R12 ;  /* 0x00000007020c7224 */ /* 0x000fe400078e020c */
[----:B------:R-:W-:-:S04]  /*15610*/  IMAD.HI.U32 R7, R4, R16, RZ ;  /* 0x0000001004077227 */ /* 0x000fc800078e00ff */
[----:B------:R-:W-:Y:S02]  /*15620*/  IMAD.MOV R7, RZ, RZ, -R7 ;  /* 0x000000ffff077224 */ /* 0x000fe400078e0a07 */
[----:B------:R-:W-:Y:S01]  /*15630*/  @!P6 IMAD.MOV R240, RZ, RZ, -R240 ;  /* 0x000000fffff0e224 */ /* 0x000fe200078e0af0 */
[----:B------:R-:W-:Y:S01]  /*15640*/  ISETP.GE.AND P6, PT, R246, RZ, PT ;  /* 0x000000fff600720c */ /* 0x000fe20003fc6270 */
[--C-:B------:R-:W-:Y:S01]  /*15650*/  @!P5 IMAD.IADD R5, R5, 0x1, -R2.reuse ;  /* 0x000000010505d824 */ /* 0x100fe200078e0a02 */
[C---:B------:R-:W-:Y:S01]  /*15660*/  ISETP.GT.U32.AND P5, PT, R2.reuse, R12, PT ;  /* 0x0000000c0200720c */ /* 0x040fe20003fa4070 */
[----:B------:R-:W-:Y:S02]  /*15670*/  VIADD R246, R3, 0x78 ;  /* 0x0000007803f67836 */ /* 0x000fe40000000000 */
[----:B------:R-:W-:Y:S02]  /*15680*/  @!P1 IMAD.IADD R9, R9, 0x1, -R2 ;  /* 0x0000000109099824 */ /* 0x000fe400078e0a02 */
[C---:B------:R-:W-:Y:S01]  /*15690*/  IMAD R16, R2.reuse, R7, R16 ;  /* 0x0000000702107224 */ /* 0x040fe200078e0210 */
[----:B------:R-:W-:Y:S01]  /*156a0*/  IABS R24, R246 ;  /* 0x000000f600187213 */ /* 0x000fe20000000000 */
[----:B------:R-:W-:Y:S01]  /*156b0*/  @!P0 IMAD.MOV R5, RZ, RZ, -R5 ;  /* 0x000000ffff058224 */ /* 0x000fe200078e0a05 */
[----:B------:R-:W-:Y:S01]  /*156c0*/  ISETP.GT.U32.AND P1, PT, R2, R9, PT ;  /* 0x000000090200720c */ /* 0x000fe20003f24070 */
[----:B------:R-:W-:Y:S01]  /*156d0*/  @!P4 IMAD.IADD R244, R244, 0x1, -R2 ;  /* 0x00000001f4f4c824 */ /* 0x000fe200078e0a02 */
[----:B------:R-:W-:Y:S01]  /*156e0*/  ISETP.GT.U32.AND P0, PT, R2, R16, PT ;  /* 0x000000100200720c */ /* 0x000fe20003f04070 */
[----:B------:R-:W-:Y:S01]  /*156f0*/  IMAD.HI.U32 R7, R4, R24, RZ ;  /* 0x0000001804077227 */ /* 0x000fe200078e00ff */
[----:B------:R-:W-:-:S03]  /*15700*/  ISETP.GE.AND P4, PT, R247, RZ, PT ;  /* 0x000000fff700720c */ /* 0x000fc60003f86270 */
[----:B------:R-:W-:Y:S02]  /*15710*/  IMAD.MOV R7, RZ, RZ, -R7 ;  /* 0x000000ffff077224 */ /* 0x000fe400078e0a07 */
[C---:B------:R-:W-:Y:S02]  /*15720*/  VIADD R247, R3.reuse, 0x79 ;  /* 0x0000007903f77836 */ /* 0x040fe40000000000 */
[----:B------:R-:W-:Y:S02]  /*15730*/  VIADD R230, R3, 0x76 ;  /* 0x0000007603e67836 */ /* 0x000fe40000000000 */
[----:B------:R-:W-:Y:S01]  /*15740*/  @!P1 IMAD.IADD R9, R9, 0x1, -R2 ;  /* 0x0000000109099824 */ /* 0x000fe200078e0a02 */
[----:B------:R-:W-:Y:S01]  /*15750*/  IABS R20, R247 ;  /* 0x000000f700147213 */ /* 0x000fe20000000000 */
[----:B------:R-:W-:Y:S01]  /*15760*/  IMAD R24, R2, R7, R24 ;  /* 0x0000000702187224 */ /* 0x000fe200078e0218 */
[----:B------:R-:W-:Y:S01]  /*15770*/  IABS R32, R230 ;  /* 0x000000e600207213 */ /* 0x000fe20000000000 */
[--C-:B------:R-:W-:Y:S01]  /*15780*/  @!P0 IMAD.IADD R16, R16, 0x1, -R2.reuse ;  /* 0x0000000110108824 */ /* 0x100fe200078e0a02 */
[----:B------:R-:W-:Y:S01]  /*15790*/  ISETP.GE.AND P1, PT, R246, RZ, PT ;  /* 0x000000fff600720c */ /* 0x000fe20003f26270 */
[----:B------:R-:W-:-:S02]  /*157a0*/  @!P5 IMAD.IADD R12, R12, 0x1, -R2 ;  /* 0x000000010c0cd824 */ /* 0x000fc400078e0a02 */
[----:B------:R-:W-:Y:S01]  /*157b0*/  @!P3 IMAD.MOV R9, RZ, RZ, -R9 ;  /* 0x000000ffff09b224 */ /* 0x000fe200078e0a09 */
[----:B------:R-:W-:Y:S01]  /*157c0*/  ISETP.GT.U32.AND P0, PT, R2, R16, PT ;  /* 0x000000100200720c */ /* 0x000fe20003f04070 */
[----:B------:R-:W-:Y:S01]  /*157d0*/  IMAD.HI.U32 R14, R4, R20, RZ ;  /* 0x00000014040e7227 */ /* 0x000fe200078e00ff */
[C---:B------:R-:W-:Y:S02]  /*157e0*/  ISETP.GT.U32.AND P3, PT, R2.reuse, R24, PT ;  /* 0x000000180200720c */ /* 0x040fe40003f64070 */
[----:B------:R-:W-:Y:S01]  /*157f0*/  ISETP.GT.U32.AND P5, PT, R2, R12, PT ;  /* 0x0000000c0200720c */ /* 0x000fe20003fa4070 */
[----:B------:R-:W-:-:S04]  /*15800*/  IMAD.HI.U32 R7, R4, R32, RZ ;  /* 0x0000002004077227 */ /* 0x000fc800078e00ff */
[----:B------:R-:W-:Y:S02]  /*15810*/  IMAD.MOV R14, RZ, RZ, -R14 ;  /* 0x000000ffff0e7224 */ /* 0x000fe400078e0a0e */
[----:B------:R-:W-:Y:S02]  /*15820*/  IMAD.MOV R7, RZ, RZ, -R7 ;  /* 0x000000ffff077224 */ /* 0x000fe400078e0a07 */
[----:B------:R-:W-:Y:S02]  /*15830*/  VIADD R238, R3, 0x75 ;  /* 0x0000007503ee7836 */ /* 0x000fe40000000000 */
[----:B------:R-:W-:Y:S01]  /*15840*/  @!P2 IMAD.MOV R244, RZ, RZ, -R244 ;  /* 0x000000fffff4a224 */ /* 0x000fe200078e0af4 */
[----:B------:R-:W-:Y:S01]  /*15850*/  ISETP.GE.AND P2, PT, R247, RZ, PT ;  /* 0x000000fff700720c */ /* 0x000fe20003f46270 */
[C---:B------:R-:W-:Y:S01]  /*15860*/  IMAD R20, R2.reuse, R14, R20 ;  /* 0x0000000e02147224 */ /* 0x040fe200078e0214 */
[----:B------:R-:W-:Y:S01]  /*15870*/  IABS R36, R238 ;  /* 0x000000ee00247213 */ /* 0x000fe20000000000 */
[----:B------:R-:W-:-:S02]  /*15880*/  IMAD R32, R2, R7, R32 ;  /* 0x0000000702207224 */ /* 0x000fc400078e0220 */
[--C-:B------:R-:W-:Y:S02]  /*15890*/  @!P0 IMAD.IADD R16, R16, 0x1, -R2.reuse ;  /* 0x0000000110108824 */ /* 0x100fe400078e0a02 */
[--C-:B------:R-:W-:Y:S02]  /*158a0*/  @!P3 IMAD.IADD R24, R24, 0x1, -R2.reuse ;  /* 0x000000011818b824 */ /* 0x100fe400078e0a02 */
[----:B------:R-:W-:Y:S02]  /*158b0*/  VIADD R247, R3, 0x77 ;  /* 0x0000007703f77836 */ /* 0x000fe40000000000 */
[----:B------:R-:W-:Y:S01]  /*158c0*/  @!P5 IMAD.IADD R12, R12, 0x1, -R2 ;  /* 0x000000010c0cd824 */ /* 0x000fe200078e0a02 */
[C---:B------:R-:W-:Y:S01]  /*158d0*/  ISETP.GT.U32.AND P5, PT, R2.reuse, R20, PT ;  /* 0x000000140200720c */ /* 0x040fe20003fa4070 */
[----:B------:R-:W-:Y:S01]  /*158e0*/  @!P4 IMAD.MOV R16, RZ, RZ, -R16 ;  /* 0x000000ffff10c224 */ /* 0x000fe200078e0a10 */
[----:B------:R-:W-:Y:S01]  /*158f0*/  ISETP.GT.U32.AND P3, PT, R2, R24, PT ;  /* 0x000000180200720c */ /* 0x000fe20003f64070 */
[----:B------:R-:W-:Y:S01]  /*15900*/  IMAD.HI.U32 R7, R4, R36, RZ ;  /* 0x0000002404077227 */ /* 0x000fe200078e00ff */
[----:B------:R-:W-:-:S02]  /*15910*/  ISETP.GT.U32.AND P4, PT, R2, R32, PT ;  /* 0x000000200200720c */ /* 0x000fc40003f84070 */
[----:B------:R-:W-:Y:S01]  /*15920*/  IABS R28, R247 ;  /* 0x000000f7001c7213 */ /* 0x000fe20000000000 */
[----:B------:R-:W-:Y:S02]  /*15930*/  IMAD.MOV R7, RZ, RZ, -R7 ;  /* 0x000000ffff077224 */ /* 0x000fe400078e0a07 */
[----:B------:R-:W-:Y:S02]  /*15940*/  VIADD R246, R3, 0x74 ;  /* 0x0000007403f67836 */ /* 0x000fe40000000000 */
[----:B------:R-:W-:-:S03]  /*15950*/  IMAD.HI.U32 R14, R4, R28, RZ ;  /* 0x0000001c040e7227 */ /* 0x000fc600078e00ff */
[----:B------:R-:W-:Y:S01]  /*15960*/  IABS R40, R246 ;  /* 0x000000f600287213 */ /* 0x000fe20000000000 */
[----:B------:R-:W-:Y:S02]  /*15970*/  IMAD R36, R2, R7, R36 ;  /* 0x0000000702247224 */ /* 0x000fe400078e0224 */
[----:B------:R-:W-:Y:S02]  /*15980*/  IMAD.MOV R14, RZ, RZ, -R14 ;  /* 0x000000ffff0e7224 */ /* 0x000fe400078e0a0e */
[--C-:B------:R-:W-:Y:S02]  /*15990*/  @!P5 IMAD.IADD R20, R20, 0x1, -R2.reuse ;  /* 0x000000011414d824 */ /* 0x100fe400078e0a02 */
[--C-:B------:R-:W-:Y:S01]  /*159a0*/  @!P3 IMAD.IADD R24, R24, 0x1, -R2.reuse ;  /* 0x000000011818b824 */ /* 0x100fe200078e0a02 */
[----:B------:R-:W-:Y:S01]  /*159b0*/  ISETP.GT.U32.AND P3, PT, R2, R36, PT ;  /* 0x000000240200720c */ /* 0x000fe20003f64070 */
[----:B------:R-:W-:Y:S01]  /*159c0*/  @!P4 IMAD.IADD R32, R32, 0x1, -R2 ;  /* 0x000000012020c824 */ /* 0x000fe200078e0a02 */
[C---:B------:R-:W-:Y:S01]  /*159d0*/  ISETP.GT.U32.AND P5, PT, R2.reuse, R20, PT ;  /* 0x000000140200720c */ /* 0x040fe20003fa4070 */
[----:B------:R-:W-:-:S02]  /*159e0*/  IMAD R28, R2, R14, R28 ;  /* 0x0000000e021c7224 */ /* 0x000fc400078e021c */
[----:B------:R-:W-:Y:S01]  /*159f0*/  @!P6 IMAD.MOV R12, RZ, RZ, -R12 ;  /* 0x000000ffff0ce224 */ /* 0x000fe200078e0a0c */
[----:B------:R-:W-:Y:S01]  /*15a00*/  ISETP.GE.AND P6, PT, R247, RZ, PT ;  /* 0x000000fff700720c */ /* 0x000fe20003fc6270 */
[C---:B------:R-:W-:Y:S01]  /*15a10*/  VIADD R247, R3.reuse, 0x73 ;  /* 0x0000007303f77836 */ /* 0x040fe20000000000 */
[----:B------:R-:W-:Y:S01]  /*15a20*/  ISETP.GT.U32.AND P4, PT, R2, R32, PT ;  /* 0x000000200200720c */ /* 0x000fe20003f84070 */
[----:B------:R-:W-:Y:S01]  /*15a30*/  IMAD.HI.U32 R14, R4, R40, RZ ;  /* 0x00000028040e7227 */ /* 0x000fe200078e00ff */
[----:B------:R-:W-:Y:S02]  /*15a40*/  ISETP.GT.U32.AND P0, PT, R2, R28, PT ;  /* 0x0000001c0200720c */ /* 0x000fe40003f04070 */
[----:B------:R-:W-:Y:S01]  /*15a50*/  IABS R43, R247 ;  /* 0x000000f7002b7213 */ /* 0x000fe20000000000 */
[----:B------:R-:W-:Y:S02]  /*15a60*/  IMAD.MOV R14, RZ, RZ, -R14 ;  /* 0x000000ffff0e7224 */ /* 0x000fe400078e0a0e */
[----:B------:R-:W-:Y:S01]  /*15a70*/  @!P1 IMAD.MOV R24, RZ, RZ, -R24 ;  /* 0x000000ffff189224 */ /* 0x000fe200078e0a18 */
[----:B------:R-:W-:Y:S01]  /*15a80*/  ISETP.GE.AND P1, PT, R246, RZ, PT ;  /* 0x000000fff600720c */ /* 0x000fe20003f26270 */
[----:B------:R-:W-:-:S02]  /*15a90*/  VIADD R246, R3, 0x72 ;  /* 0x0000007203f67836 */ /* 0x000fc40000000000 */
[----:B------:R-:W-:Y:S02]  /*15aa0*/  @!P3 IMAD.IADD R36, R36, 0x1, -R2 ;  /* 0x000000012424b824 */ /* 0x000fe400078e0a02 */
[----:B------:R-:W-:Y:S01]  /*15ab0*/  IMAD R40, R2, R14, R40 ;  /* 0x0000000e02287224 */ /* 0x000fe200078e0228 */
[----:B------:R-:W-:Y:S01]  /*15ac0*/  IABS R47, R246 ;  /* 0x000000f6002f7213 */ /* 0x000fe20000000000 */
[----:B------:R-:W-:Y:S01]  /*15ad0*/  IMAD.HI.U32 R7, R4, R43, RZ ;  /* 0x0000002b04077227 */ /* 0x000fe200078e00ff */
[----:B------:R-:W-:-:S03]  /*15ae0*/  ISETP.GT.U32.AND P3, PT, R2, R36, PT ;  /* 0x000000240200720c */ /* 0x000fc60003f64070 */
[--C-:B------:R-:W-:Y:S01]  /*15af0*/  @!P5 IMAD.IADD R20, R20, 0x1, -R2.reuse ;  /* 0x000000011414d824 */ /* 0x100fe200078e0a02 */
[----:B------:R-:W-:Y:S01]  /*15b00*/  ISETP.GE.AND P5, PT, R230, RZ, PT ;  /* 0x000000ffe600720c */ /* 0x000fe20003fa6270 */
[--C-:B------:R-:W-:Y:S01]  /*15b10*/  @!P4 IMAD.IADD R32, R32, 0x1, -R2.reuse ;  /* 0x000000012020c824 */ /* 0x100fe200078e0a02 */
[----:B------:R-:W-:Y:S01]  /*15b20*/  ISETP.GT.U32.AND P4, PT, R2, R40, PT ;  /* 0x000000280200720c */ /* 0x000fe20003f84070 */
[----:B------:R-:W-:Y:S02]  /*15b30*/  @!P0 IMAD.IADD R28, R28, 0x1, -R2 ;  /* 0x000000011c1c8824 */ /* 0x000fe400078e0a02 */
[----:B------:R-:W-:Y:S02]  /*15b40*/  IMAD.MOV R7, RZ, RZ, -R7 ;  /* 0x000000ffff077224 */ /* 0x000fe400078e0a07 */
[----:B------:R-:W-:Y:S01]  /*15b50*/  @!P2 IMAD.MOV R20, RZ, RZ, -R20 ;  /* 0x000000ffff14a224 */ /* 0x000fe200078e0a14 */
[----:B------:R-:W-:Y:S01]  /*15b60*/  ISETP.GE.AND P2, PT, R238, RZ, PT ;  /* 0x000000ffee00720c */ /* 0x000fe20003f46270 */
[C---:B------:R-:W-:Y:S01]  /*15b70*/  IMAD R43, R2.reuse, R7, R43 ;  /* 0x00000007022b7224 */ /* 0x040fe200078e022b */
[----:B------:R-:W-:Y:S01]  /*15b80*/  ISETP.GT.U32.AND P0, PT, R2, R28, PT ;  /* 0x0000001c0200720c */ /* 0x000fe20003f04070 */
[----:B------:R-:W-:-:S04]  /*15b90*/  IMAD.HI.U32 R7, R4, R47, RZ ;  /* 0x0000002f04077227 */ /* 0x000fc800078e00ff */
[----:B------:R-:W-:Y:S02]  /*15ba0*/  IMAD.MOV R7, RZ, RZ, -R7 ;  /* 0x000000ffff077224 */ /* 0x000fe400078e0a07 */
[--C-:B------:R-:W-:Y:S02]  /*15bb0*/  @!P3 IMAD.IADD R36, R36, 0x1, -R2.reuse ;  /* 0x000000012424b824 */ /* 0x100fe400078e0a02 */
[----:B------:R-:W-:Y:S02]  /*15bc0*/  IMAD R47, R2, R7, R47 ;  /* 0x00000007022f7224 */ /* 0x000fe400078e022f */
[----:B------:R-:W-:Y:S02]  /*15bd0*/  @!P4 IMAD.IADD R40, R40, 0x1, -R2 ;  /* 0x000000012828c824 */ /* 0x000fe400078e0a02 */
[----:B------:R-:W-:Y:S01]  /*15be0*/  @!P2 IMAD.MOV R36, RZ, RZ, -R36 ;  /* 0x000000ffff24a224 */ /* 0x000fe200078e0a24 */
[----:B------:R-:W-:Y:S01]  /*15bf0*/  ISETP.GT.U32.AND P2, PT, R2, R47, PT ;  /* 0x0000002f0200720c */ /* 0x000fe20003f44070 */
[----:B------:R-:W-:Y:S01]  /*15c00*/  @!P0 IMAD.IADD R28, R28, 0x1, -R2 ;  /* 0x000000011c1c8824 */ /* 0x000fe200078e0a02 */
[C---:B------:R-:W-:Y:S01]  /*15c10*/  ISETP.GT.U32.AND P4, PT, R2.reuse, R40, PT ;  /* 0x000000280200720c */ /* 0x040fe20003f84070 */
[----:B------:R-:W-:Y:S01]  /*15c20*/  @!P5 IMAD.MOV R32, RZ, RZ, -R32 ;  /* 0x000000ffff20d224 */ /* 0x000fe200078e0a20 */
[----:B------:R-:W-:Y:S01]  /*15c30*/  ISETP.GE.AND P0, PT, R247, RZ, PT ;  /* 0x000000fff700720c */ /* 0x000fe20003f06270 */
[C---:B------:R-:W-:Y:S01]  /*15c40*/  VIADD R247, R3.reuse, 0x71 ;  /* 0x0000007103f77836 */ /* 0x040fe20000000000 */
[----:B------:R-:W-:Y:S01]  /*15c50*/  ISETP.GT.U32.AND P5, PT, R2, R43, PT ;  /* 0x0000002b0200720c */ /* 0x000fe20003fa4070 */
[----:B------:R-:W-:-:S02]  /*15c60*/  VIADD R230, R3, 0x70 ;  /* 0x0000007003e67836 */ /* 0x000fc40000000000 */
[----:B------:R-:W-:Y:S01]  /*15c70*/  VIADD R238, R3, 0x6e ;  /* 0x0000006e03ee7836 */ /* 0x000fe20000000000 */
[----:B------:R-:W-:Y:S01]  /*15c80*/  IABS R51, R247 ;  /* 0x000000f700337213 */ /* 0x000fe20000000000 */
[----:B------:R-:W-:Y:S01]  /*15c90*/  @!P6 IMAD.MOV R28, RZ, RZ, -R28 ;  /* 0x000000ffff1ce224 */ /* 0x000fe200078e0a1c */
[----:B------:R-:W-:Y:S01]  /*15ca0*/  ISETP.GE.AND P3, PT, R247, RZ, PT ;  /* 0x000000fff700720c */ /* 0x000fe20003f66270 */
[----:B------:R-:W-:Y:S01]  /*15cb0*/  VIADD R247, R3, 0x6f ;  /* 0x0000006f03f77836 */ /* 0x000fe20000000000 */
[----:B------:R-:W-:Y:S01]  /*15cc0*/  IABS R55, R230 ;  /* 0x000000e600377213 */ /* 0x000fe20000000000 */
[----:B------:R-:W-:Y:S01]  /*15cd0*/  IMAD.HI.U32 R14, R4, R51, RZ ;  /* 0x00000033040e7227 */ /* 0x000fe200078e00ff */
[----:B------:R-:W-:Y:S02]  /*15ce0*/  IABS R63, R238 ;  /* 0x000000ee003f7213 */ /* 0x000fe40000000000 */
[----:B------:R-:W-:Y:S01]  /*15cf0*/  IABS R59, R247 ;  /* 0x000000f7003b7213 */ /* 0x000fe20000000000 */
[--C-:B------:R-:W-:Y:S01]  /*15d00*/  @!P4 IMAD.IADD R40, R40, 0x1, -R2.reuse ;  /* 0x000000012828c824 */ /* 0x100fe200078e0a02 */
[----:B------:R-:W-:Y:S01]  /*15d10*/  ISETP.GE.AND P6, PT, R246, RZ, PT ;  /* 0x000000fff600720c */ /* 0x000fe20003fc6270 */
[----:B------:R-:W-:Y:S01]  /*15d20*/  @!P2 IMAD.IADD R47, R47, 0x1, -R2 ;  /* 0x000000012f2fa824 */ /* 0x000fe200078e0a02 */
[----:B------:R-:W-:Y:S01]  /*15d30*/  ISETP.GE.AND P2, PT, R230, RZ, PT ;  /* 0x000000ffe600720c */ /* 0x000fe20003f46270 */
[----:B------:R-:W-:-:S04]  /*15d40*/  IMAD.HI.U32 R7, R4, R55, RZ ;  /* 0x0000003704077227 */ /* 0x000fc800078e00ff */
[----:B------:R-:W-:Y:S02]  /*15d50*/  @!P5 IMAD.IADD R43, R43, 0x1, -R2 ;  /* 0x000000012b2bd824 */ /* 0x000fe400078e0a02 */
[----:B------:R-:W-:Y:S02]  /*15d60*/  IMAD.MOV R14, RZ, RZ, -R14 ;  /* 0x000000ffff0e7224 */ /* 0x000fe400078e0a0e */
[----:B------:R-:W-:Y:S01]  /*15d70*/  @!P1 IMAD.MOV R40, RZ, RZ, -R40 ;  /* 0x000000ffff289224 */ /* 0x000fe200078e0a28 */
[C---:B------:R-:W-:Y:S01]  /*15d80*/  ISETP.GT.U32.AND P1, PT, R2.reuse, R47, PT ;  /* 0x0000002f0200720c */ /* 0x040fe20003f24070 */
[----:B------:R-:W-:Y:S01]  /*15d90*/  IMAD.MOV R7, RZ, RZ, -R7 ;  /* 0x000000ffff077224 */ /* 0x000fe200078e0a07 */
[----:B------:R-:W-:Y:S01]  /*15da0*/  ISETP.GT.U32.AND P5, PT, R2, R43, PT ;  /* 0x0000002b0200720c */ /* 0x000fe20003fa4070 */
[----:B------:R-:W-:-:S04]  /*15db0*/  IMAD.HI.U32 R18, R4, R59, RZ ;  /* 0x0000003b04127227 */ /* 0x000fc800078e00ff */
[C---:B------:R-:W-:Y:S02]  /*15dc0*/  IMAD R51, R2.reuse, R14, R51 ;  /* 0x0000000e02337224 */ /* 0x040fe400078e0233 */
[C---:B------:R-:W-:Y:S02]  /*15dd0*/  IMAD R55, R2.reuse, R7, R55 ;  /* 0x0000000702377224 */ /* 0x040fe400078e0237 */
[----:B------:R-:W-:Y:S01]  /*15de0*/  IMAD.MOV R18, RZ, RZ, -R18 ;  /* 0x000000ffff127224 */ /* 0x000fe200078e0a12 */
[----:B------:R-:W-:Y:S01]  /*15df0*/  ISETP.GT.U32.AND P4, PT, R2, R51, PT ;  /* 0x000000330200720c */ /* 0x000fe20003f84070 */
[----:B------:R-:W-:-:S04]  /*15e00*/  IMAD.HI.U32 R7, R4, R63, RZ ;  /* 0x0000003f04077227 */ /* 0x000fc800078e00ff */
[C---:B------:R-:W-:Y:S02]  /*15e10*/  IMAD R59, R2.reuse, R18, R59 ;  /* 0x00000012023b7224 */ /* 0x040fe400078e023b */
[----:B------:R-:W-:Y:S02]  /*15e20*/  IMAD.MOV R18, RZ, RZ, -R7 ;  /* 0x000000ffff127224 */ /* 0x000fe400078e0a07 */
[--C-:B------:R-:W-:Y:S01]  /*15e30*/  @!P1 IMAD.IADD R47, R47, 0x1, -R2.reuse ;  /* 0x000000012f2f9824 */ /* 0x100fe200078e0a02 */
[C---:B------:R-:W-:Y:S01]  /*15e40*/  ISETP.GT.U32.AND P1, PT, R2.reuse, R59, PT ;  /* 0x0000003b0200720c */ /* 0x040fe20003f24070 */
[C---:B------:R-:W-:Y:S02]  /*15e50*/  IMAD R63, R2.reuse, R18, R63 ;  /* 0x00000012023f7224 */ /* 0x040fe400078e023f */
[----:B------:R-:W-:Y:S01]  /*15e60*/  @!P5 IMAD.IADD R43, R43, 0x1, -R2 ;  /* 0x000000012b2bd824 */ /* 0x000fe200078e0a02 */
[C---:B------:R-:W-:Y:S01]  /*15e70*/  ISETP.GT.U32.AND P5, PT, R2.reuse, R55, PT ;  /* 0x000000370200720c */ /* 0x040fe20003fa4070 */
[----:B------:R-:W-:Y:S01]  /*15e80*/  @!P6 IMAD.MOV R47, RZ, RZ, -R47 ;  /* 0x000000ffff2fe224 */ /* 0x000fe200078e0a2f */
[----:B------:R-:W-:Y:S01]  /*15e90*/  ISETP.GT.U32.AND P6, PT, R2, R63, PT ;  /* 0x0000003f0200720c */ /* 0x000fe20003fc4070 */
[----:B------:R-:W-:-:S02]  /*15ea0*/  VIADD R246, R3, 0x6d ;  /* 0x0000006d03f67836 */ /* 0x000fc40000000000 */
[--C-:B------:R-:W-:Y:S01]  /*15eb0*/  @!P4 IMAD.IADD R51, R51, 0x1, -R2.reuse ;  /* 0x000000013333c824 */ /* 0x100fe200078e0a02 */
[----:B------:R-:W-:Y:S01]  /*15ec0*/  ISETP.GE.AND P4, PT, R247, RZ, PT ;  /* 0x000000fff700720c */ /* 0x000fe20003f86270 */
[----:B------:R-:W-:Y:S01]  /*15ed0*/  VIADD R247, R3, 0x6c ;  /* 0x0000006c03f77836 */ /* 0x000fe20000000000 */
[----:B------:R-:W-:Y:S01]  /*15ee0*/  IABS R67, R246 ;  /* 0x000000f600437213 */ /* 0x000fe20000000000 */
[----:B------:R-:W-:Y:S01]  /*15ef0*/  @!P1 IMAD.IADD R59, R59, 0x1, -R2 ;  /* 0x000000013b3b9824 */ /* 0x000fe200078e0a02 */
[----:B------:R-:W-:Y:S01]  /*15f00*/  ISETP.GE.AND P1, PT, R246, RZ, PT ;  /* 0x000000fff600720c */ /* 0x000fe20003f26270 */
[----:B------:R-:W-:Y:S01]  /*15f10*/  VIADD R221, R3, 0x6b ;  /* 0x0000006b03dd7836 */ /* 0x000fe20000000000 */
[----:B------:R-:W-:Y:S01]  /*15f20*/  IABS R71, R247 ;  /* 0x000000f700477213 */ /* 0x000fe20000000000 */
[----:B------:R-:W-:-:S03]  /*15f30*/  IMAD.HI.U32 R14, R4, R67, RZ ;  /* 0x00000043040e7227 */ /* 0x000fc600078e00ff */
[----:B------:R-:W-:Y:S01]  /*15f40*/  IABS R74, R221 ;  /* 0x000000dd004a7213 */ /* 0x000fe20000000000 */
[--C-:B------:R-:W-:Y:S01]  /*15f50*/  @!P5 IMAD.IADD R55, R55, 0x1, -R2.reuse ;  /* 0x000000013737d824 */ /* 0x100fe200078e0a02 */
[C---:B------:R-:W-:Y:S01]  /*15f60*/  ISETP.GT.U32.AND P5, PT, R2.reuse, R51, PT ;  /* 0x000000330200720c */ /* 0x040fe20003fa4070 */
[----:B------:R-:W-:Y:S01]  /*15f70*/  @!P6 IMAD.IADD R63, R63, 0x1, -R2 ;  /* 0x000000013f3fe824 */ /* 0x000fe200078e0a02 */
[----:B------:R-:W-:Y:S01]  /*15f80*/  ISETP.GT.U32.AND P6, PT, R2, R59, PT ;  /* 0x0000003b0200720c */ /* 0x000fe20003fc4070 */
[----:B------:R-:W-:Y:S02]  /*15f90*/  IMAD.MOV R7, RZ, RZ, -R14 ;  /* 0x000000ffff077224 */ /* 0x000fe400078e0a0e */
[----:B------:R-:W-:-:S04]  /*15fa0*/  IMAD.HI.U32 R14, R4, R71, RZ ;  /* 0x00000047040e7227 */ /* 0x000fc800078e00ff */
[----:B------:R-:W-:Y:S02]  /*15fb0*/  IMAD.MOV R14, RZ, RZ, -R14 ;  /* 0x000000ffff0e7224 */ /* 0x000fe400078e0a0e */
[C---:B------:R-:W-:Y:S02]  /*15fc0*/  IMAD R67, R2.reuse, R7, R67 ;  /* 0x0000000702437224 */ /* 0x040fe400078e0243 */
[C---:B------:R-:W-:Y:S02]  /*15fd0*/  IMAD R71, R2.reuse, R14, R71 ;  /* 0x0000000e02477224 */ /* 0x040fe400078e0247 */
[--C-:B------:R-:W-:Y:S01]  /*15fe0*/  @!P5 IMAD.IADD R51, R51, 0x1, -R2.reuse ;  /* 0x000000013333d824 */ /* 0x100fe200078e0a02 */
[C---:B------:R-:W-:Y:S01]  /*15ff0*/  ISETP.GT.U32.AND P5, PT, R2.reuse, R67, PT ;  /* 0x000000430200720c */ /* 0x040fe20003fa4070 */
[----:B------:R-:W-:Y:S02]  /*16000*/  VIADD R230, R3, 0x6a ;  /* 0x0000006a03e67836 */ /* 0x000fe40000000000 */
[----:B------:R-:W-:Y:S01]  /*16010*/  @!P6 IMAD.IADD R59, R59, 0x1, -R2 ;  /* 0x000000013b3be824 */ /* 0x000fe200078e0a02 */
[----:B------:R-:W-:Y:S01]  /*16020*/  ISETP.GT.U32.AND P6, PT, R2, R71, PT ;  /* 0x000000470200720c */ /* 0x000fe20003fc4070 */
[----:B------:R-:W-:Y:S01]  /*16030*/  IMAD.HI.U32 R7, R4, R74, RZ ;  /* 0x0000004a04077227 */ /* 0x000fe200078e00ff */
[----:B------:R-:W-:-:S03]  /*16040*/  IABS R78, R230 ;  /* 0x000000e6004e7213 */ /* 0x000fc60000000000 */
[----:B------:R-:W-:Y:S01]  /*16050*/  @!P0 IMAD.MOV R43, RZ, RZ, -R43 ;  /* 0x000000ffff2b8224 */ /* 0x000fe200078e0a2b */
[C---:B------:R-:W-:Y:S01]  /*16060*/  ISETP.GT.U32.AND P0, PT, R2.reuse, R55, PT ;  /* 0x000000370200720c */ /* 0x040fe20003f04070 */
[----:B------:R-:W-:Y:S01]  /*16070*/  @!P3 IMAD.MOV R51, RZ, RZ, -R51 ;  /* 0x000000ffff33b224 */ /* 0x000fe200078e0a33 */
[C---:B------:R-:W-:Y:S01]  /*16080*/  ISETP.GT.U32.AND P3, PT, R2.reuse, R63, PT ;  /* 0x0000003f0200720c */ /* 0x040fe20003f64070 */
[----:B------:R-:W-:Y:S02]  /*16090*/  IMAD.MOV R7, RZ, RZ, -R7 ;  /* 0x000000ffff077224 */ /* 0x000fe400078e0a07 */
[----:B------:R-:W-:Y:S02]  /*160a0*/  VIADD R246, R3, 0x68 ;  /* 0x0000006803f67836 */ /* 0x000fe40000000000 */
[----:B------:R-:W-:Y:S02]  /*160b0*/  IMAD R74, R2, R7, R74 ;  /* 0x00000007024a7224 */ /* 0x000fe400078e024a */
[----:B------:R-:W-:Y:S01]  /*160c0*/  IMAD.HI.U32 R7, R4, R78, RZ ;  /* 0x0000004e04077227 */ /* 0x000fe200078e00ff */
[----:B------:R-:W-:-:S03]  /*160d0*/  IABS R86, R246 ;  /* 0x000000f600567213 */ /* 0x000fc60000000000 */
[----:B------:R-:W-:Y:S02]  /*160e0*/  IMAD.MOV R7, RZ, RZ, -R7 ;  /* 0x000000ffff077224 */ /* 0x000fe400078e0a07 */
[--C-:B------:R-:W-:Y:S02]  /*160f0*/  @!P6 IMAD.IADD R71, R71, 0x1, -R2.reuse ;  /* 0x000000014747e824 */ /* 0x100fe400078e0a02 */
[--C-:B------:R-:W-:Y:S01]  /*16100*/  @!P0 IMAD.IADD R55, R55, 0x1, -R2.reuse ;  /* 0x0000000137378824 */ /* 0x100fe200078e0a02 */
[----:B------:R-:W-:Y:S01]  /*16110*/  ISETP.GE.AND P0, PT, R238, RZ, PT ;  /* 0x000000ffee00720c */ /* 0x000fe20003f06270 */
[--C-:B------:R-:W-:Y:S01]  /*16120*/  @!P5 IMAD.IADD R67, R67, 0x1, -R2.reuse ;  /* 0x000000014343d824 */ /* 0x100fe200078e0a02 */
[----:B------:R-:W-:Y:S01]  /*16130*/  ISETP.GE.AND P5, PT, R247, RZ, PT ;  /* 0x000000fff700720c */ /* 0x000fe20003fa6270 */
        /* <DEDUP_REMOVED lines=9> */
[C---:B------:R-:W-:Y:S02]  /*161d0*/  VIADD R247, R3.reuse, 0x67 ;  /* 0x0000006703f77836 */ /* 0x040fe40000000000 */
[----:B------:R-:W-:Y:S02]  /*161e0*/  IMAD.MOV R14, RZ, RZ, -R14 ;  /* 0x000000ffff0e7224 */ /* 0x000fe400078e0a0e */
[----:B------:R-:W-:Y:S01]  /*161f0*/  VIADD R238, R3, 0x69 ;  /* 0x0000006903ee7836 */ /* 0x000fe20000000000 */
[----:B------:R-:W-:Y:S01]  /*16200*/  IABS R7, R247 ;  /* 0x000000f700077213 */ /* 0x000fe20000000000 */
[----:B------:R-:W-:Y:S01]  /*16210*/  @!P3 IMAD.IADD R74, R74, 0x1, -R2 ;  /* 0x000000014a4ab824 */ /* 0x000fe200078e0a02 */
[----:B------:R-:W-:Y:S01]  /*16220*/  ISETP.GE.AND P3, PT, R230, RZ, PT ;  /* 0x000000ffe600720c */ /* 0x000fe20003f66270 */
[----:B------:R-:W-:Y:S01]  /*16230*/  IMAD R86, R2, R14, R86 ;  /* 0x0000000e02567224 */ /* 0x000fe200078e0256 */
[----:B------:R-:W-:Y:S01]  /*16240*/  IABS R82, R238 ;  /* 0x000000ee00527213 */ /* 0x000fe20000000000 */
[----:B------:R-:W-:-:S02]  /*16250*/  @!P4 IMAD.IADD R71, R71, 0x1, -R2 ;  /* 0x000000014747c824 */ /* 0x000fc400078e0a02 */
[--C-:B------:R-:W-:Y:S01]  /*16260*/  @!P2 IMAD.IADD R67, R67, 0x1, -R2.reuse ;  /* 0x000000014343a824 */ /* 0x100fe200078e0a02 */
[----:B------:R-:W-:Y:S01]  /*16270*/  ISETP.GE.AND P2, PT, R221, RZ, PT ;  /* 0x000000ffdd00720c */ /* 0x000fe20003f46270 */
[----:B------:R-:W-:Y:S01]  /*16280*/  @!P6 IMAD.IADD R78, R78, 0x1, -R2 ;  /* 0x000000014e4ee824 */ /* 0x000fe200078e0a02 */
[C---:B------:R-:W-:Y:S01]  /*16290*/  ISETP.GT.U32.AND P6, PT, R2.reuse, R74, PT ;  /* 0x0000004a0200720c */ /* 0x040fe20003fc4070 */
[----:B------:R-:W-:Y:S01]  /*162a0*/  @!P5 IMAD.MOV R71, RZ, RZ, -R71 ;  /* 0x000000ffff47d224 */ /* 0x000fe200078e0a47 */
[----:B------:R-:W-:Y:S01]  /*162b0*/  ISETP.GT.U32.AND P5, PT, R2, R86, PT ;  /* 0x000000560200720c */ /* 0x000fe20003fa4070 */
[----:B------:R-:W-:Y:S02]  /*162c0*/  VIADD R221, R3, 0x66 ;  /* 0x0000006603dd7836 */ /* 0x000fe40000000000 */
[----:B------:R-:W-:-:S03]  /*162d0*/  IMAD.HI.U32 R14, R4, R7, RZ ;  /* 0x00000007040e7227 */ /* 0x000fc600078e00ff */
[----:B------:R-:W-:Y:S01]  /*162e0*/  IABS R22, R221 ;  /* 0x000000dd00167213 */ /* 0x000fe20000000000 */
[----:B------:R-:W-:-:S04]  /*162f0*/  IMAD.HI.U32 R18, R4, R82, RZ ;  /* 0x0000005204127227 */ /* 0x000fc800078e00ff */
[----:B------:R-:W-:Y:S02]  /*16300*/  IMAD.MOV R14, RZ, RZ, -R14 ;  /* 0x000000ffff0e7224 */ /* 0x000fe400078e0a0e */
[----:B------:R-:W-:Y:S01]  /*16310*/  @!P0 IMAD.MOV R63, RZ, RZ, -R63 ;  /* 0x000000ffff3f8224 */ /* 0x000fe200078e0a3f */
[C---:B------:R-:W-:Y:S01]  /*16320*/  ISETP.GT.U32.AND P0, PT, R2.reuse, R78, PT ;  /* 0x0000004e0200720c */ /* 0x040fe20003f04070 */
[----:B------:R-:W-:Y:S02]  /*16330*/  IMAD.MOV R18, RZ, RZ, -R18 ;  /* 0x000000ffff127224 */ /* 0x000fe400078e0a12 */
[----:B------:R-:W-:Y:S02]  /*16340*/  IMAD R7, R2, R14, R7 ;  /* 0x0000000e02077224 */ /* 0x000fe400078e0207 */
[----:B------:R-:W-:Y:S02]  /*16350*/  VIADD R230, R3, 0x65 ;  /* 0x0000006503e67836 */ /* 0x000fe40000000000 */
[----:B------:R-:W-:-:S03]  /*16360*/  IMAD.HI.U32 R14, R4, R22, RZ ;  /* 0x00000016040e7227 */ /* 0x000fc600078e00ff */
[----:B------:R-:W-:Y:S01]  /*16370*/  IABS R96, R230 ;  /* 0x000000e600607213 */ /* 0x000fe20000000000 */
[----:B------:R-:W-:Y:S02]  /*16380*/  IMAD R82, R2, R18, R82 ;  /* 0x0000001202527224 */ /* 0x000fe400078e0252 */
[--C-:B------:R-:W-:Y:S01]  /*16390*/  @!P6 IMAD.IADD R74, R74, 0x1, -R2.reuse ;  /* 0x000000014a4ae824 */ /* 0x100fe200078e0a02 */
[----:B------:R-:W-:Y:S01]  /*163a0*/  ISETP.GE.AND P6, PT, R246, RZ, PT ;  /* 0x000000fff600720c */ /* 0x000fe20003fc6270 */
[----:B------:R-:W-:Y:S01]  /*163b0*/  @!P5 IMAD.IADD R86, R86, 0x1, -R2 ;  /* 0x000000015656d824 */ /* 0x000fe200078e0a02 */
[C---:B------:R-:W-:Y:S01]  /*163c0*/  ISETP.GT.U32.AND P4, PT, R2.reuse, R82, PT ;  /* 0x000000520200720c */ /* 0x040fe20003f84070 */
[----:B------:R-:W-:Y:S02]  /*163d0*/  IMAD.MOV R14, RZ, RZ, -R14 ;  /* 0x000000ffff0e7224 */ /* 0x000fe400078e0a0e */
[----:B------:R-:W-:Y:S01]  /*163e0*/  @!P2 IMAD.MOV R74, RZ, RZ, -R74 ;  /* 0x000000ffff4aa224 */ /* 0x000fe200078e0a4a */
[C---:B------:R-:W-:Y:S01]  /*163f0*/  ISETP.GT.U32.AND P2, PT, R2.reuse, R86, PT ;  /* 0x000000560200720c */ /* 0x040fe20003f44070 */
[----:B------:R-:W-:-:S02]  /*16400*/  IMAD R22, R2, R14, R22 ;  /* 0x0000000e02167224 */ /* 0x000fc400078e0216 */
[----:B------:R-:W-:-:S04]  /*16410*/  IMAD.HI.U32 R14, R4, R96, RZ ;  /* 0x00000060040e7227 */ /* 0x000fc800078e00ff */
[----:B------:R-:W-:Y:S01]  /*16420*/  @!P1 IMAD.MOV R67, RZ, RZ, -R67 ;  /* 0x000000ffff439224 */ /* 0x000fe200078e0a43 */
[----:B------:R-:W-:Y:S01]  /*16430*/  ISETP.GE.AND P1, PT, R238, RZ, PT ;  /* 0x000000ffee00720c */ /* 0x000fe20003f26270 */
[----:B------:R-:W-:Y:S01]  /*16440*/  @!P0 IMAD.IADD R78, R78, 0x1, -R2 ;  /* 0x000000014e4e8824 */ /* 0x000fe200078e0a02 */
[----:B------:R-:W-:Y:S01]  /*16450*/  ISETP.GT.U32.AND P0, PT, R2, R7, PT ;  /* 0x000000070200720c */ /* 0x000fe20003f04070 */
[----:B------:R-:W-:Y:S02]  /*16460*/  VIADD R238, R3, 0x64 ;  /* 0x0000006403ee7836 */ /* 0x000fe40000000000 */
[----:B------:R-:W-:Y:S02]  /*16470*/  IMAD.MOV R14, RZ, RZ, -R14 ;  /* 0x000000ffff0e7224 */ /* 0x000fe400078e0a0e */
[----:B------:R-:W-:Y:S01]  /*16480*/  @!P4 IMAD.IADD R82, R82, 0x1, -R2 ;  /* 0x000000015252c824 */ /* 0x000fe200078e0a02 */
[----:B------:R-:W-:Y:S01]  /*16490*/  IABS R100, R238 ;  /* 0x000000ee00647213 */ /* 0x000fe20000000000 */
[----:B------:R-:W-:Y:S01]  /*164a0*/  IMAD R96, R2, R14, R96 ;  /* 0x0000000e02607224 */ /* 0x000fe200078e0260 */
[----:B------:R-:W-:Y:S01]  /*164b0*/  ISETP.GE.AND P4, PT, R247, RZ, PT ;  /* 0x000000fff700720c */ /* 0x000fe20003f86270 */
[----:B------:R-:W-:Y:S01]  /*164c0*/  @!P2 IMAD.IADD R86, R86, 0x1, -R2 ;  /* 0x000000015656a824 */ /* 0x000fe200078e0a02 */
[----:B------:R-:W-:Y:S01]  /*164d0*/  ISETP.GT.U32.AND P5, PT, R2, R82, PT ;  /* 0x000000520200720c */ /* 0x000fe20003fa4070 */
[----:B------:R-:W-:Y:S01]  /*164e0*/  IMAD.HI.U32 R26, R4, R100, RZ ;  /* 0x00000064041a7227 */ /* 0x000fe200078e00ff */
[----:B------:R-:W-:-:S03]  /*164f0*/  ISETP.GT.U32.AND P2, PT, R2, R96, PT ;  /* 0x000000600200720c */ /* 0x000fc60003f44070 */
[----:B------:R-:W-:Y:S02]  /*16500*/  @!P0 IMAD.IADD R7, R7, 0x1, -R2 ;  /* 0x0000000107078824 */ /* 0x000fe400078e0a02 */
[----:B------:R-:W-:Y:S01]  /*16510*/  @!P3 IMAD.MOV R78, RZ, RZ, -R78 ;  /* 0x000000ffff4eb224 */ /* 0x000fe200078e0a4e */
[C---:B------:R-:W-:Y:S01]  /*16520*/  ISETP.GT.U32.AND P3, PT, R2.reuse, R22, PT ;  /* 0x000000160200720c */ /* 0x040fe20003f64070 */
[----:B------:R-:W-:Y:S01]  /*16530*/  IMAD.MOV R26, RZ, RZ, -R26 ;  /* 0x000000ffff1a7224 */ /* 0x000fe200078e0a1a */
[C---:B------:R-:W-:Y:S01]  /*16540*/  ISETP.GT.U32.AND P0, PT, R2.reuse, R7, PT ;  /* 0x000000070200720c */ /* 0x040fe20003f04070 */
[C---:B------:R-:W-:Y:S02]  /*16550*/  VIADD R246, R3.reuse, 0x63 ;  /* 0x0000006303f67836 */ /* 0x040fe40000000000 */
[----:B------:R-:W-:Y:S02]  /*16560*/  IMAD R100, R2, R26, R100 ;  /* 0x0000001a02647224 */ /* 0x000fe400078e0264 */
[----:B------:R-:W-:Y:S01]  /*16570*/  VIADD R247, R3, 0x62 ;  /* 0x0000006203f77836 */ /* 0x000fe20000000000 */
[----:B------:R-:W-:Y:S01]  /*16580*/  IABS R49, R246 ;  /* 0x000000f600317213 */ /* 0x000fe20000000000 */
[--C-:B------:R-:W-:Y:S01]  /*16590*/  @!P2 IMAD.IADD R96, R96, 0x1, -R2.reuse ;  /* 0x000000016060a824 */ /* 0x100fe200078e0a02 */
[----:B------:R-:W-:Y:S01]  /*165a0*/  ISETP.GT.U32.AND P2, PT, R2, R100, PT ;  /* 0x000000640200720c */ /* 0x000fe20003f44070 */
[--C-:B------:R-:W-:Y:S01]  /*165b0*/  @!P5 IMAD.IADD R82, R82, 0x1, -R2.reuse ;  /* 0x000000015252d824 */ /* 0x100fe200078e0a02 */
[----:B------:R-:W-:Y:S01]  /*165c0*/  IABS R45, R247 ;  /* 0x000000f7002d7213 */ /* 0x000fe20000000000 */
[--C-:B------:R-:W-:Y:S01]  /*165d0*/  @!P3 IMAD.IADD R22, R22, 0x1, -R2.reuse ;  /* 0x000000011616b824 */ /* 0x100fe200078e0a02 */
[----:B------:R-:W-:Y:S01]  /*165e0*/  ISETP.GE.AND P5, PT, R221, RZ, PT ;  /* 0x000000ffdd00720c */ /* 0x000fe20003fa6270 */
[----:B------:R-:W-:Y:S01]  /*165f0*/  @!P0 IMAD.IADD R7, R7, 0x1, -R2 ;  /* 0x0000000107078824 */ /* 0x000fe200078e0a02 */
[----:B------:R-:W-:Y:S01]  /*16600*/  ISETP.GE.AND P0, PT, R230, RZ, PT ;  /* 0x000000ffe600720c */ /* 0x000fe20003f06270 */
[----:B------:R-:W-:Y:S01]  /*16610*/  @!P1 IMAD.MOV R82, RZ, RZ, -R82 ;  /* 0x000000ffff529224 */ /* 0x000fe200078e0a52 */
[----:B------:R-:W-:Y:S01]  /*16620*/  ISETP.GT.U32.AND P1, PT, R2, R22, PT ;  /* 0x000000160200720c */ /* 0x000fe20003f24070 */
[----:B------:R-:W-:Y:S01]  /*16630*/  IMAD.HI.U32 R18, R4, R49, RZ ;  /* 0x0000003104127227 */ /* 0x000fe200078e00ff */
[----:B------:R-:W-:-:S03]  /*16640*/  ISETP.GE.AND P3, PT, R238, RZ, PT ;  /* 0x000000ffee00720c */ /* 0x000fc60003f66270 */
[----:B------:R-:W-:-:S04]  /*16650*/  IMAD.HI.U32 R14, R4, R45, RZ ;  /* 0x0000002d040e7227 */ /* 0x000fc800078e00ff */
[----:B------:R-:W-:Y:S02]  /*16660*/  VIADD R230, R3, 0x61 ;  /* 0x0000006103e67836 */ /* 0x000fe40000000000 */
[----:B------:R-:W-:Y:S02]  /*16670*/  IMAD.MOV R18, RZ, RZ, -R18 ;  /* 0x000000ffff127224 */ /* 0x000fe400078e0a12 */
[----:B------:R-:W-:Y:S01]  /*16680*/  IMAD.MOV R14, RZ, RZ, -R14 ;  /* 0x000000ffff0e7224 */ /* 0x000fe200078e0a0e */
[----:B------:R-:W-:Y:S01]  /*16690*/  IABS R26, R230 ;  /* 0x000000e6001a7213 */ /* 0x000fe20000000000 */
[----:B------:R-:W-:Y:S02]  /*166a0*/  @!P2 IMAD.IADD R100, R100, 0x1, -R2 ;  /* 0x000000016464a824 */ /* 0x000fe400078e0a02 */
[C---:B------:R-:W-:Y:S02]  /*166b0*/  IMAD R49, R2.reuse, R18, R49 ;  /* 0x0000001202317224 */ /* 0x040fe400078e0231 */
[----:B------:R-:W-:Y:S01]  /*166c0*/  IMAD.MOV.U32 R0, RZ, RZ, R7 ;  /* 0x000000ffff007224 */ /* 0x000fe200078e0007 */
[C---:B------:R-:W-:Y:S01]  /*166d0*/  ISETP.GT.U32.AND P2, PT, R2.reuse, R100, PT ;  /* 0x000000640200720c */ /* 0x040fe20003f44070 */
[----:B------:R-:W-:-:S02]  /*166e0*/  IMAD R45, R2, R14, R45 ;  /* 0x0000000e022d7224 */ /* 0x000fc400078e022d */
        /* <DEDUP_REMOVED lines=8> */
[----:B------:R-:W-:Y:S01]  /*16770*/  @!P6 IMAD.MOV R86, RZ, RZ, -R86 ;  /* 0x000000ffff56e224 */ /* 0x000fe200078e0a56 */
[----:B------:R-:W-:Y:S01]  /*16780*/  IABS R30, R221 ;  /* 0x000000dd001e7213 */ /* 0x000fe20000000000 */
[C---:B------:R-:W-:Y:S01]  /*16790*/  IMAD R26, R2.reuse, R14, R26 ;  /* 0x0000000e021a7224 */ /* 0x040fe200078e021a */
[----:B------:R-:W-:Y:S01]  /*167a0*/  ISETP.GT.U32.AND P6, PT, R2, R96, PT ;  /* 0x000000600200720c */ /* 0x000fe20003fc4070 */
[----:B------:R-:W-:-:S02]  /*167b0*/  VIADD R238, R3, 0x60 ;  /* 0x0000006003ee7836 */ /* 0x000fc40000000000 */
        /* <DEDUP_REMOVED lines=18> */
[----:B-1----:R-:W-:Y:S01]  /*168e0*/  IMAD.MOV.U32 R0, RZ, RZ, R22 ;  /* 0x000000ffff007224 */ /* 0x002fe200078e0016 */
[----:B------:R-:W-:Y:S01]  /*168f0*/  IABS R22, R246 ;  /* 0x000000f600167213 */ /* 0x000fe20000000000 */
[--C-:B------:R-:W-:Y:S01]  /*16900*/  @!P4 IMAD.IADD R49, R49, 0x1, -R2.reuse ;  /* 0x000000013131c824 */ /* 0x100fe200078e0a02 */
[----:B------:R-:W-:Y:S01]  /*16910*/  ISETP.GT.U32.AND P4, PT, R2, R18, PT ;  /* 0x000000120200720c */ /* 0x000fe20003f84070 */
[----:B------:R-:W-:Y:S01]  /*16920*/  @!P1 IMAD.IADD R45, R45, 0x1, -R2 ;  /* 0x000000012d2d9824 */ /* 0x000fe200078e0a02 */
[----:B------:R-:W-:Y:S01]  /*16930*/  ISETP.GE.AND P1, PT, R230, RZ, PT ;  /* 0x000000ffe600720c */ /* 0x000fe20003f26270 */
[----:B------:R-:W-:Y:S02]  /*16940*/  VIADD R230, R3, 0x5c ;  /* 0x0000005c03e67836 */ /* 0x000fe40000000000 */
[----:B------:R-:W-:-:S03]  /*16950*/  IMAD.HI.U32 R38, R4, R22, RZ ;  /* 0x0000001604267227 */ /* 0x000fc600078e00ff */
[----:B------:R-:W-:Y:S01]  /*16960*/  IABS R14, R230 ;  /* 0x000000e6000e7213 */ /* 0x000fe20000000000 */
[----:B------:R-:W-:Y:S01]  /*16970*/  @!P5 IMAD.MOV R0, RZ, RZ, -R0 ;  /* 0x000000ffff00d224 */ /* 0x000fe200078e0a00 */
[----:B------:R-:W-:Y:S01]  /*16980*/  ISETP.GE.AND P5, PT, R247, RZ, PT ;  /* 0x000000fff700720c */ /* 0x000fe20003fa6270 */
[----:B------:R-:W-:Y:S02]  /*16990*/  VIADD R247, R3, 0x5d ;  /* 0x0000005d03f77836 */ /* 0x000fe40000000000 */
[----:B------:R-:W-:Y:S01]  /*169a0*/  @!P2 IMAD.IADD R30, R30, 0x1, -R2 ;  /* 0x000000011e1ea824 */ /* 0x000fe200078e0a02 */
[----:B------:R1:W-:Y:S01]  /*169b0*/  STL [R1+0x18c], R0 ;  /* 0x00018c0001007387 */ /* 0x0003e20000100800 */
[----:B------:R-:W-:Y:S01]  /*169c0*/  IMAD.MOV R38, RZ, RZ, -R38 ;  /* 0x000000ffff267224 */ /* 0x000fe200078e0a26 */
[----:B------:R-:W-:Y:S01]  /*169d0*/  IABS R7, R247 ;  /* 0x000000f700077213 */ /* 0x000fe20000000000 */
[----:B------:R-:W-:Y:S01]  /*169e0*/  @!P0 IMAD.MOV R96, RZ, RZ, -R96 ;  /* 0x000000ffff608224 */ /* 0x000fe200078e0a60 */
[C---:B------:R-:W-:Y:S01]  /*169f0*/  ISETP.GT.U32.AND P0, PT, R2.reuse, R26, PT ;  /* 0x0000001a0200720c */ /* 0x040fe20003f04070 */
[C---:B------:R-:W-:Y:S01]  /*16a00*/  IMAD R22, R2.reuse, R38, R22 ;  /* 0x0000002602167224 */ /* 0x040fe200078e0216 */
[----:B------:R-:W-:Y:S01]  /*16a10*/  ISETP.GT.U32.AND P2, PT, R2, R30, PT ;  /* 0x0000001e0200720c */ /* 0x000fe20003f44070 */
[----:B------:R-:W-:-:S04]  /*16a20*/  IMAD.HI.U32 R38, R4, R14, RZ ;  /* 0x0000000e04267227 */ /* 0x000fc800078e00ff */
[----:B------:R-:W-:Y:S01]  /*16a30*/  @!P4 IMAD.IADD R18, R18, 0x1, -R2 ;  /* 0x000000011212c824 */ /* 0x000fe200078e0a02 */
[----:B------:R-:W-:Y:S01]  /*16a40*/  ISETP.GE.AND P4, PT, R238, RZ, PT ;  /* 0x000000ffee00720c */ /* 0x000fe20003f86270 */
[----:B------:R-:W-:Y:S02]  /*16a50*/  IMAD.MOV.U32 R6, RZ, RZ, R49 ;  /* 0x000000ffff067224 */ /* 0x000fe400078e0031 */
[----:B------:R-:W-:-:S04]  /*16a60*/  IMAD.HI.U32 R34, R4, R7, RZ ;  /* 0x0000000704227227 */ /* 0x000fc800078e00ff */
[----:B------:R-:W-:Y:S02]  /*16a70*/  IMAD.MOV R38, RZ, RZ, -R38 ;  /* 0x000000ffff267224 */ /* 0x000fe400078e0a26 */
[----:B------:R-:W-:Y:S01]  /*16a80*/  @!P3 IMAD.MOV R100, RZ, RZ, -R100 ;  /* 0x000000ffff64b224 */ /* 0x000fe200078e0a64 */
[C---:B------:R-:W-:Y:S01]  /*16a90*/  ISETP.GT.U32.AND P3, PT, R2.reuse, R18, PT ;  /* 0x000000120200720c */ /* 0x040fe20003f64070 */
[----:B-1----:R-:W-:Y:S02]  /*16aa0*/  IMAD.MOV.U32 R0, RZ, RZ, R45 ;  /* 0x000000ffff007224 */ /* 0x002fe400078e002d */
[----:B------:R-:W-:Y:S01]  /*16ab0*/  @!P6 IMAD.MOV R6, RZ, RZ, -R6 ;  /* 0x000000ffff06e224 */ /* 0x000fe200078e0a06 */
[C---:B------:R-:W-:Y:S01]  /*16ac0*/  ISETP.GT.U32.AND P6, PT, R2.reuse, R22, PT ;  /* 0x000000160200720c */ /* 0x040fe20003fc4070 */
[----:B------:R-:W-:Y:S02]  /*16ad0*/  IMAD.MOV R34, RZ, RZ, -R34 ;  /* 0x000000ffff227224 */ /* 0x000fe400078e0a22 */
[C---:B------:R-:W-:Y:S01]  /*16ae0*/  IMAD R14, R2.reuse, R38, R14 ;  /* 0x00000026020e7224 */ /* 0x040fe200078e020e */
[----:B------:R-:W-:Y:S01]  /*16af0*/  STL [R1+0x164], R6 ;  /* 0x0001640601007387 */ /* 0x000fe20000100800 */
[----:B------:R-:W-:Y:S01]  /*16b00*/  @!P5 IMAD.MOV R0, RZ, RZ, -R0 ;  /* 0x000000ffff00d224 */ /* 0x000fe200078e0a00 */
[----:B------:R-:W-:Y:S01]  /*16b10*/  ISETP.GE.AND P5, PT, R221, RZ, PT ;  /* 0x000000ffdd00720c */ /* 0x000fe20003fa6270 */
[----:B------:R-:W-:-:S02]  /*16b20*/  IMAD R7, R2, R34, R7 ;  /* 0x0000002202077224 */ /* 0x000fc400078e0207 */
[--C-:B------:R-:W-:Y:S01]  /*16b30*/  @!P0 IMAD.IADD R26, R26, 0x1, -R2.reuse ;  /* 0x000000011a1a8824 */ /* 0x100fe200078e0a02 */
[----:B------:R1:W-:Y:S01]  /*16b40*/  STL [R1+0x17c], R0 ;  /* 0x00017c0001007387 */ /* 0x0003e20000100800 */
[--C-:B------:R-:W-:Y:S01]  /*16b50*/  @!P2 IMAD.IADD R30, R30, 0x1, -R2.reuse ;  /* 0x000000011e1ea824 */ /* 0x100fe200078e0a02 */
[C---:B------:R-:W-:Y:S01]  /*16b60*/  ISETP.GT.U32.AND P2, PT, R2.reuse, R14, PT ;  /* 0x0000000e0200720c */ /* 0x040fe20003f44070 */
[C---:B------:R-:W-:Y:S01]  /*16b70*/  VIADD R238, R3.reuse, 0x5b ;  /* 0x0000005b03ee7836 */ /* 0x040fe20000000000 */
[----:B------:R-:W-:Y:S01]  /*16b80*/  ISETP.GT.U32.AND P0, PT, R2, R7, PT ;  /* 0x000000070200720c */ /* 0x000fe20003f04070 */
[--C-:B------:R-:W-:Y:S01]  /*16b90*/  @!P3 IMAD.IADD R18, R18, 0x1, -R2.reuse ;  /* 0x000000011212b824 */ /* 0x100fe200078e0a02 */
[----:B------:R-:W-:Y:S01]  /*16ba0*/  ISETP.GE.AND P3, PT, R246, RZ, PT ;  /* 0x000000fff600720c */ /* 0x000fe20003f66270 */
[----:B------:R-:W-:Y:S01]  /*16bb0*/  @!P6 IMAD.IADD R22, R22, 0x1, -R2 ;  /* 0x000000011616e824 */ /* 0x000fe200078e0a02 */
[----:B------:R-:W-:Y:S01]  /*16bc0*/  IABS R34, R238 ;  /* 0x000000ee00227213 */ /* 0x000fe20000000000 */
[----:B------:R-:W-:-:S02]  /*16bd0*/  VIADD R246, R3, 0x5a ;  /* 0x0000005a03f67836 */ /* 0x000fc40000000000 */
[----:B-1----:R-:W-:Y:S01]  /*16be0*/  IMAD.MOV.U32 R0, RZ, RZ, R26 ;  /* 0x000000ffff007224 */ /* 0x002fe200078e001a */
[----:B------:R-:W-:Y:S01]  /*16bf0*/  ISETP.GT.U32.AND P6, PT, R2, R22, PT ;  /* 0x000000160200720c */ /* 0x000fe20003fc4070 */
[----:B------:R-:W-:Y:S01]  /*16c00*/  IMAD.HI.U32 R38, R4, R34, RZ ;  /* 0x0000002204267227 */ /* 0x000fe200078e00ff */
[----:B------:R-:W-:-:S03]  /*16c10*/  IABS R26, R246 ;  /* 0x000000f6001a7213 */ /* 0x000fc60000000000 */
[----:B------:R-:W-:Y:S01]  /*16c20*/  @!P1 IMAD.MOV R0, RZ, RZ, -R0 ;  /* 0x000000ffff009224 */ /* 0x000fe200078e0a00 */
[----:B------:R-:W-:Y:S01]  /*16c30*/  ISETP.GE.AND P1, PT, R247, RZ, PT ;  /* 0x000000fff700720c */ /* 0x000fe20003f26270 */
[--C-:B------:R-:W-:Y:S02]  /*16c40*/  @!P2 IMAD.IADD R14, R14, 0x1, -R2.reuse ;  /* 0x000000010e0ea824 */ /* 0x100fe400078e0a02 */
[----:B------:R-:W-:Y:S01]  /*16c50*/  @!P0 IMAD.IADD R7, R7, 0x1, -R2 ;  /* 0x0000000107078824 */ /* 0x000fe200078e0a02 */
[----:B------:R1:W-:Y:S01]  /*16c60*/  STL [R1+0x180], R0 ;  /* 0x0001800001007387 */ /* 0x0003e20000100800 */
[----:B------:R-:W-:Y:S01]  /*16c70*/  IMAD.MOV R38, RZ, RZ, -R38 ;  /* 0x000000ffff267224 */ /* 0x000fe200078e0a26 */
[----:B------:R-:W-:Y:S01]  /*16c80*/  ISETP.GE.AND P0, PT, R230, RZ, PT ;  /* 0x000000ffe600720c */ /* 0x000fe20003f06270 */
[----:B------:R-:W-:Y:S01]  /*16c90*/  @!P6 IMAD.IADD R22, R22, 0x1, -R2 ;  /* 0x000000011616e824 */ /* 0x000fe200078e0a02 */
[C---:B------:R-:W-:Y:S01]  /*16ca0*/  ISETP.GT.U32.AND P2, PT, R2.reuse, R7, PT ;  /* 0x000000070200720c */ /* 0x040fe20003f44070 */
[----:B------:R-:W-:-:S02]  /*16cb0*/  IMAD R34, R2, R38, R34 ;  /* 0x0000002602227224 */ /* 0x000fc400078e0222 */
[----:B------:R-:W-:Y:S02]  /*16cc0*/  IMAD.MOV.U32 R6, RZ, RZ, R30 ;  /* 0x000000ffff067224 */ /* 0x000fe400078e001e */
[----:B------:R-:W-:Y:S01]  /*16cd0*/  VIADD R247, R3, 0x59 ;  /* 0x0000005903f77836 */ /* 0x000fe20000000000 */
[----:B------:R-:W-:Y:S01]  /*16ce0*/  ISETP.GT.U32.AND P6, PT, R2, R34, PT ;  /* 0x000000220200720c */ /* 0x000fe20003fc4070 */
[----:B-1----:R-:W-:Y:S02]  /*16cf0*/  IMAD.MOV.U32 R0, RZ, RZ, R18 ;  /* 0x000000ffff007224 */ /* 0x002fe400078e0012 */
[----:B------:R-:W-:Y:S01]  /*16d00*/  IMAD.HI.U32 R18, R4, R26, RZ ;  /* 0x0000001a04127227 */ /* 0x000fe200078e00ff */
[----:B------:R-:W-:-:S03]  /*16d10*/  IABS R49, R247 ;  /* 0x000000f700317213 */ /* 0x000fc60000000000 */
[----:B------:R-:W-:Y:S01]  /*16d20*/  @!P4 IMAD.MOV R0, RZ, RZ, -R0 ;  /* 0x000000ffff00c224 */ /* 0x000fe200078e0a00 */
[C---:B------:R-:W-:Y:S01]  /*16d30*/  ISETP.GT.U32.AND P4, PT, R2.reuse, R14, PT ;  /* 0x0000000e0200720c */ /* 0x040fe20003f84070 */
[----:B------:R-:W-:Y:S02]  /*16d40*/  IMAD.MOV R18, RZ, RZ, -R18 ;  /* 0x000000ffff127224 */ /* 0x000fe400078e0a12 */
[----:B------:R-:W-:Y:S01]  /*16d50*/  @!P5 IMAD.MOV R6, RZ, RZ, -R6 ;  /* 0x000000ffff06d224 */ /* 0x000fe200078e0a06 */
[----:B------:R1:W-:Y:S01]  /*16d60*/  STL [R1+0x170], R0 ;  /* 0x0001700001007387 */ /* 0x0003e20000100800 */
[----:B------:R-:W-:Y:S01]  /*16d70*/  IMAD R18, R2, R18, R26 ;  /* 0x0000001202127224 */ /* 0x000fe200078e021a */
[----:B------:R-:W-:Y:S01]  /*16d80*/  ISETP.GE.AND P5, PT, R238, RZ, PT ;  /* 0x000000ffee00720c */ /* 0x000fe20003fa6270 */
[--C-:B------:R-:W-:Y:S01]  /*16d90*/  @!P2 IMAD.IADD R7, R7, 0x1, -R2.reuse ;  /* 0x000000010707a824 */ /* 0x100fe200078e0a02 */
[----:B------:R-:W-:Y:S01]  /*16da0*/  ISETP.GE.AND P2, PT, R247, RZ, PT ;  /* 0x000000fff700720c */ /* 0x000fe20003f46270 */
[----:B------:R-:W-:Y:S01]  /*16db0*/  VIADD R247, R3, 0x58 ;  /* 0x0000005803f77836 */ /* 0x000fe20000000000 */
[----:B------:R-:W-:Y:S01]  /*16dc0*/  STL [R1+0x174], R6 ;  /* 0x0001740601007387 */ /* 0x000fe20000100800 */
[----:B------:R-:W-:-:S02]  /*16dd0*/  @!P6 IMAD.IADD R34, R34, 0x1, -R2 ;  /* 0x000000012222e824 */ /* 0x000fc400078e0a02 */
[----:B------:R-:W-:Y:S01]  /*16de0*/  @!P4 IMAD.IADD R14, R14, 0x1, -R2 ;  /* 0x000000010e0ec824 */ /* 0x000fe200078e0a02 */
[----:B------:R-:W-:Y:S01]  /*16df0*/  ISETP.GT.U32.AND P4, PT, R2, R18, PT ;  /* 0x000000120200720c */ /* 0x000fe20003f84070 */
[----:B-1----:R-:W-:Y:S01]  /*16e00*/  IMAD.MOV.U32 R0, RZ, RZ, R22 ;  /* 0x000000ffff007224 */ /* 0x002fe200078e0016 */
[----:B------:R-:W-:Y:S01]  /*16e10*/  IABS R45, R247 ;  /* 0x000000f7002d7213 */ /* 0x000fe20000000000 */
[----:B------:R-:W-:Y:S01]  /*16e20*/  IMAD.HI.U32 R22, R4, R49, RZ ;  /* 0x0000003104167227 */ /* 0x000fe200078e00ff */
[----:B------:R-:W-:-:S03]  /*16e30*/  ISETP.GE.AND P6, PT, R247, RZ, PT ;  /* 0x000000fff700720c */ /* 0x000fc60003fc6270 */
[----:B------:R-:W-:Y:S01]  /*16e40*/  @!P3 IMAD.MOV R0, RZ, RZ, -R0 ;  /* 0x000000ffff00b224 */ /* 0x000fe200078e0a00 */
[----:B------:R-:W-:Y:S01]  /*16e50*/  ISETP.GE.AND P3, PT, R246, RZ, PT ;  /* 0x000000fff600720c */ /* 0x000fe20003f66270 */
[----:B------:R-:W-:Y:S02]  /*16e60*/  IMAD.MOV R22, RZ, RZ, -R22 ;  /* 0x000000ffff167224 */ /* 0x000fe400078e0a16 */
[----:B------:R-:W-:Y:S01]  /*16e70*/  VIADD R230, R3, 0x57 ;  /* 0x0000005703e67836 */ /* 0x000fe20000000000 */
[----:B------:R1:W-:Y:S01]  /*16e80*/  STL [R1+0x178], R0 ;  /* 0x0001780001007387 */ /* 0x0003e20000100800 */
[----:B------:R-:W-:Y:S01]  /*16e90*/  @!P4 IMAD.IADD R18, R18, 0x1, -R2 ;  /* 0x000000011212c824 */ /* 0x000fe200078e0a02 */
[----:B------:R-:W-:Y:S01]  /*16ea0*/  ISETP.GT.U32.AND P4, PT, R2, R34, PT ;  /* 0x000000220200720c */ /* 0x000fe20003f84070 */
[----:B------:R-:W-:Y:S01]  /*16eb0*/  IMAD.HI.U32 R30, R4, R45, RZ ;  /* 0x0000002d041e7227 */ /* 0x000fe200078e00ff */
[----:B------:R-:W-:-:S03]  /*16ec0*/  IABS R38, R230 ;  /* 0x000000e600267213 */ /* 0x000fc60000000000 */
[----:B------:R-:W-:Y:S02]  /*16ed0*/  IMAD R49, R2, R22, R49 ;  /* 0x0000001602317224 */ /* 0x000fe400078e0231 */
[----:B------:R-:W-:Y:S02]  /*16ee0*/  VIADD R238, R3, 0x56 ;  /* 0x0000005603ee7836 */ /* 0x000fe40000000000 */
[----:B-1----:R-:W-:Y:S02]  /*16ef0*/  IMAD.MOV.U32 R0, RZ, RZ, R7 ;  /* 0x000000ffff007224 */ /* 0x002fe400078e0007 */
[----:B------:R-:W-:Y:S01]  /*16f00*/  IMAD.HI.U32 R7, R4, R38, RZ ;  /* 0x0000002604077227 */ /* 0x000fe200078e00ff */
[----:B------:R-:W-:-:S03]  /*16f10*/  IABS R22, R238 ;  /* 0x000000ee00167213 */ /* 0x000fc60000000000 */
[----:B------:R-:W-:Y:S01]  /*16f20*/  @!P1 IMAD.MOV R0, RZ, RZ, -R0 ;  /* 0x000000ffff009224 */ /* 0x000fe200078e0a00 */
[----:B------:R-:W-:Y:S01]  /*16f30*/  ISETP.GT.U32.AND P1, PT, R2, R18, PT ;  /* 0x000000120200720c */ /* 0x000fe20003f24070 */
[----:B------:R-:W-:Y:S02]  /*16f40*/  @!P4 IMAD.IADD R34, R34, 0x1, -R2 ;  /* 0x000000012222c824 */ /* 0x000fe400078e0a02 */
[----:B------:R-:W-:Y:S01]  /*16f50*/  IMAD.MOV R7, RZ, RZ, -R7 ;  /* 0x000000ffff077224 */ /* 0x000fe200078e0a07 */
[----:B------:R1:W-:Y:S01]  /*16f60*/  STL [R1+0x16c], R0 ;  /* 0x00016c0001007387 */ /* 0x0003e20000100800 */
[C---:B------:R-:W-:Y:S02]  /*16f70*/  VIADD R221, R3.reuse, 0x55 ;  /* 0x0000005503dd7836 */ /* 0x040fe40000000000 */
[----:B------:R-:W-:Y:S02]  /*16f80*/  IMAD R38, R2, R7, R38 ;  /* 0x0000000702267224 */ /* 0x000fe400078e0226 */
[C---:B------:R-:W-:Y:S01]  /*16f90*/  VIADD R246, R3.reuse, 0x54 ;  /* 0x0000005403f67836 */ /* 0x040fe20000000000 */
[----:B------:R-:W-:Y:S01]  /*16fa0*/  IABS R26, R221 ;  /* 0x000000dd001a7213 */ /* 0x000fe20000000000 */
[----:B------:R-:W-:-:S02]  /*16fb0*/  VIADD R247, R3, 0x53 ;  /* 0x0000005303f77836 */ /* 0x000fc40000000000 */
[----:B------:R-:W-:Y:S01]  /*16fc0*/  @!P1 IMAD.IADD R18, R18, 0x1, -R2 ;  /* 0x0000000112129824 */ /* 0x000fe200078e0a02 */
[C---:B------:R-:W-:Y:S01]  /*16fd0*/  ISETP.GT.U32.AND P1, PT, R2.reuse, R38, PT ;  /* 0x000000260200720c */ /* 0x040fe20003f24070 */
[----:B-1----:R-:W-:Y:S02]  /*16fe0*/  IMAD.MOV.U32 R0, RZ, RZ, R14 ;  /* 0x000000ffff007224 */ /* 0x002fe400078e000e */
[----:B------:R-:W-:Y:S01]  /*16ff0*/  IMAD.MOV R14, RZ, RZ, -R30 ;  /* 0x000000ffff0e7224 */ /* 0x000fe200078e0a1e */
[----:B------:R-:W-:Y:S01]  /*17000*/  IABS R30, R246 ;  /* 0x000000f6001e7213 */ /* 0x000fe20000000000 */
[----:B------:R-:W-:Y:S01]  /*17010*/  @!P0 IMAD.MOV R0, RZ, RZ, -R0 ;  /* 0x000000ffff008224 */ /* 0x000fe200078e0a00 */
[C---:B------:R-:W-:Y:S01]  /*17020*/  ISETP.GT.U32.AND P0, PT, R2.reuse, R49, PT ;  /* 0x000000310200720c */ /* 0x040fe20003f04070 */
[----:B------:R-:W-:Y:S02]  /*17030*/  IMAD R45, R2, R14, R45 ;  /* 0x0000000e022d7224 */ /* 0x000fe400078e022d */
[----:B------:R-:W-:Y:S01]  /*17040*/  IMAD.HI.U32 R14, R4, R22, RZ ;  /* 0x00000016040e7227 */ /* 0x000fe200078e00ff */
[----:B------:R1:W-:Y:S02]  /*17050*/  STL [R1+0x168], R0 ;  /* 0x0001680001007387 */ /* 0x0003e40000100800 */
[----:B------:R-:W-:Y:S01]  /*17060*/  ISETP.GT.U32.AND P4, PT, R2, R45, PT ;  /* 0x0000002d0200720c */ /* 0x000fe20003f84070 */
[----:B------:R-:W-:-:S02]  /*17070*/  IMAD.MOV R14, RZ, RZ, -R14 ;  /* 0x000000ffff0e7224 */ /* 0x000fc400078e0a0e */
[----:B------:R-:W-:-:S04]  /*17080*/  IMAD.HI.U32 R7, R4, R26, RZ ;  /* 0x0000001a04077227 */ /* 0x000fc800078e00ff */
[----:B------:R-:W-:Y:S01]  /*17090*/  @!P0 IMAD.IADD R49, R49, 0x1, -R2 ;  /* 0x0000000131318824 */ /* 0x000fe200078e0a02 */
[----:B------:R-:W-:Y:S01]  /*170a0*/  ISETP.GE.AND P0, PT, R230, RZ, PT ;  /* 0x000000ffe600720c */ /* 0x000fe20003f06270 */
[----:B-1----:R-:W-:Y:S02]  /*170b0*/  IMAD.MOV.U32 R0, RZ, RZ, R34 ;  /* 0x000000ffff007224 */ /* 0x002fe400078e0022 */
[C---:B------:R-:W-:Y:S02]  /*170c0*/  IMAD R22, R2.reuse, R14, R22 ;  /* 0x0000000e02167224 */ /* 0x040fe400078e0216 */
[----:B------:R-:W-:Y:S01]  /*170d0*/  @!P4 IMAD.IADD R45, R45, 0x1, -R2 ;  /* 0x000000012d2dc824 */ /* 0x000fe200078e0a02 */
[C---:B------:R-:W-:Y:S01]  /*170e0*/  ISETP.GT.U32.AND P4, PT, R2.reuse, R49, PT ;  /* 0x000000310200720c */ /* 0x040fe20003f84070 */
[----:B------:R-:W-:Y:S02]  /*170f0*/  @!P5 IMAD.MOV R0, RZ, RZ, -R0 ;  /* 0x000000ffff00d224 */ /* 0x000fe400078e0a00 */
[----:B------:R-:W-:Y:S01]  /*17100*/  IMAD.MOV R7, RZ, RZ, -R7 ;  /* 0x000000ffff077224 */ /* 0x000fe200078e0a07 */
[----:B------:R-:W-:Y:S01]  /*17110*/  ISETP.GT.U32.AND P5, PT, R2, R45, PT ;  /* 0x0000002d0200720c */ /* 0x000fe20003fa4070 */
[----:B------:R-:W-:Y:S01]  /*17120*/  IMAD.HI.U32 R14, R4, R30, RZ ;  /* 0x0000001e040e7227 */ /* 0x000fe200078e00ff */
[----:B------:R1:W-:Y:S03]  /*17130*/  STL [R1+0x15c], R0 ;  /* 0x00015c0001007387 */ /* 0x0003e60000100800 */
[----:B------:R-:W-:Y:S01]  /*17140*/  IMAD R26, R2, R7, R26 ;  /* 0x00000007021a7224 */ /* 0x000fe200078e021a */
[----:B------:R-:W-:Y:S01]  /*17150*/  IABS R7, R247 ;  /* 0x000000f700077213 */ /* 0x000fe20000000000 */
[----:B------:R-:W-:-:S02]  /*17160*/  @!P1 IMAD.IADD R38, R38, 0x1, -R2 ;  /* 0x0000000126269824 */ /* 0x000fc400078e0a02 */
[----:B------:R-:W-:Y:S02]  /*17170*/  IMAD.MOV R14, RZ, RZ, -R14 ;  /* 0x000000ffff0e7224 */ /* 0x000fe400078e0a0e */
[----:B------:R-:W-:Y:S01]  /*17180*/  @!P4 IMAD.IADD R49, R49, 0x1, -R2 ;  /* 0x000000013131c824 */ /* 0x000fe200078e0a02 */
[C---:B------:R-:W-:Y:S01]  /*17190*/  ISETP.GT.U32.AND P1, PT, R2.reuse, R38, PT ;  /* 0x000000260200720c */ /* 0x040fe20003f24070 */
[----:B-1----:R-:W-:Y:S01]  /*171a0*/  IMAD.MOV.U32 R0, RZ, RZ, R18 ;  /* 0x000000ffff007224 */ /* 0x002fe200078e0012 */
[C---:B------:R-:W-:Y:S01]  /*171b0*/  ISETP.GT.U32.AND P4, PT, R2.reuse, R26, PT ;  /* 0x0000001a0200720c */ /* 0x040fe20003f84070 */
[C---:B------:R-:W-:Y:S02]  /*171c0*/  IMAD R30, R2.reuse, R14, R30 ;  /* 0x0000000e021e7224 */ /* 0x040fe400078e021e */
[----:B------:R-:W-:Y:S01]  /*171d0*/  @!P3 IMAD.MOV R0, RZ, RZ, -R0 ;  /* 0x000000ffff00b224 */ /* 0x000fe200078e0a00 */
[C---:B------:R-:W-:Y:S01]  /*171e0*/  ISETP.GT.U32.AND P3, PT, R2.reuse, R22, PT ;  /* 0x000000160200720c */ /* 0x040fe20003f64070 */
[----:B------:R-:W-:Y:S01]  /*171f0*/  @!P5 IMAD.IADD R45, R45, 0x1, -R2 ;  /* 0x000000012d2dd824 */ /* 0x000fe200078e0a02 */
[----:B------:R-:W-:Y:S01]  /*17200*/  ISETP.GT.U32.AND P5, PT, R2, R30, PT ;  /* 0x0000001e0200720c */ /* 0x000fe20003fa4070 */
[----:B------:R-:W-:Y:S01]  /*17210*/  VIADD R230, R3, 0x52 ;  /* 0x0000005203e67836 */ /* 0x000fe20000000000 */
[----:B------:R1:W-:Y:S01]  /*17220*/  STL [R1+0x160], R0 ;  /* 0x0001600001007387 */ /* 0x0003e20000100800 */
[----:B------:R-:W-:-:S03]  /*17230*/  IMAD.HI.U32 R14, R4, R7, RZ ;  /* 0x00000007040e7227 */ /* 0x000fc600078e00ff */
[----:B------:R-:W-:Y:S01]  /*17240*/  IABS R18, R230 ;  /* 0x000000e600127213 */ /* 0x000fe20000000000 */
[----:B------:R-:W-:Y:S02]  /*17250*/  IMAD.MOV R14, RZ, RZ, -R14 ;  /* 0x000000ffff0e7224 */ /* 0x000fe400078e0a0e */
[--C-:B------:R-:W-:Y:S01]  /*17260*/  @!P1 IMAD.IADD R38, R38, 0x1, -R2.reuse ;  /* 0x0000000126269824 */ /* 0x100fe200078e0a02 */
[----:B------:R-:W-:Y:S01]  /*17270*/  ISETP.GE.AND P1, PT, R238, RZ, PT ;  /* 0x000000ffee00720c */ /* 0x000fe20003f26270 */
[--C-:B------:R-:W-:Y:S01]  /*17280*/  @!P3 IMAD.IADD R22, R22, 0x1, -R2.reuse ;  /* 0x000000011616b824 */ /* 0x100fe200078e0a02 */
[----:B------:R-:W-:Y:S01]  /*17290*/  ISETP.GE.AND P3, PT, R221, RZ, PT ;  /* 0x000000ffdd00720c */ /* 0x000fe20003f66270 */
[----:B-1----:R-:W-:Y:S02]  /*172a0*/  IMAD.MOV.U32 R0, RZ, RZ, R49 ;  /* 0x000000ffff007224 */ /* 0x002fe400078e0031 */
[----:B------:R-:W-:Y:S01]  /*172b0*/  @!P4 IMAD.IADD R26, R26, 0x1, -R2 ;  /* 0x000000011a1ac824 */ /* 0x000fe200078e0a02 */
[----:B------:R-:W-:Y:S01]  /*172c0*/  ISETP.GT.U32.AND P4, PT, R2, R22, PT ;  /* 0x000000160200720c */ /* 0x000fe20003f84070 */
[----:B------:R-:W-:-:S02]  /*172d0*/  @!P2 IMAD.MOV R0, RZ, RZ, -R0 ;  /* 0x000000ffff00a224 */ /* 0x000fc400078e0a00 */
[----:B------:R-:W-:Y:S02]  /*172e0*/  IMAD R7, R2, R14, R7 ;  /* 0x0000000e02077224 */ /* 0x000fe400078e0207 */
[----:B------:R-:W-:Y:S01]  /*172f0*/  @!P5 IMAD.IADD R30, R30, 0x1, -R2 ;  /* 0x000000011e1ed824 */ /* 0x000fe200078e0a02 */
[----:B------:R1:W-:Y:S01]  /*17300*/  STL [R1+0x148], R0 ;  /* 0x0001480001007387 */ /* 0x0003e20000100800 */
[----:B------:R-:W-:Y:S01]  /*17310*/  ISETP.GT.U32.AND P5, PT, R2, R26, PT ;  /* 0x0000001a0200720c */ /* 0x000fe20003fa4070 */
[----:B------:R-:W-:Y:S02]  /*17320*/  IMAD.HI.U32 R34, R4, R18, RZ ;  /* 0x0000001204227227 */ /* 0x000fe400078e00ff */
[----:B------:R-:W-:Y:S02]  /*17330*/  ISETP.GT.U32.AND P2, PT, R2, R30, PT ;  /* 0x0000001e0200720c */ /* 0x000fe40003f44070 */
[----:B------:R-:W-:Y:S02]  /*17340*/  VIADD R238, R3, 0x51 ;  /* 0x0000005103ee7836 */ /* 0x000fe40000000000 */
[----:B------:R-:W-:-:S02]  /*17350*/  IMAD.MOV R34, RZ, RZ, -R34 ;  /* 0x000000ffff227224 */ /* 0x000fc400078e0a22 */
[----:B-1----:R-:W-:Y:S01]  /*17360*/  IMAD.MOV.U32 R0, RZ, RZ, R38 ;  /* 0x000000ffff007224 */ /* 0x002fe200078e0026 */
[----:B------:R-:W-:Y:S01]  /*17370*/  IABS R14, R238 ;  /* 0x000000ee000e7213 */ /* 0x000fe20000000000 */
[----:B------:R-:W-:Y:S02]  /*17380*/  IMAD.MOV.U32 R6, RZ, RZ, R45 ;  /* 0x000000ffff067224 */ /* 0x000fe400078e002d */
[----:B------:R-:W-:Y:S01]  /*17390*/  @!P0 IMAD.MOV R0, RZ, RZ, -R0 ;  /* 0x000000ffff008224 */ /* 0x000fe200078e0a00 */
[C---:B------:R-:W-:Y:S01]  /*173a0*/  ISETP.GT.U32.AND P0, PT, R2.reuse, R7, PT ;  /* 0x000000070200720c */ /* 0x040fe20003f04070 */
[----:B------:R-:W-:Y:S02]  /*173b0*/  IMAD R18, R2, R34, R18 ;  /* 0x0000002202127224 */ /* 0x000fe400078e0212 */
[----:B------:R-:W-:Y:S01]  /*173c0*/  @!P6 IMAD.MOV R6, RZ, RZ, -R6 ;  /* 0x000000ffff06e224 */ /* 0x000fe200078e0a06 */
[----:B------:R-:W-:Y:S01]  /*173d0*/  ISETP.GE.AND P6, PT, R246, RZ, PT ;  /* 0x000000fff600720c */ /* 0x000fe20003fc6270 */
[----:B------:R-:W-:-:S02]  /*173e0*/  VIADD R246, R3, 0x50 ;  /* 0x0000005003f67836 */ /* 0x000fc40000000000 */
[--C-:B------:R-:W-:Y:S01]  /*173f0*/  @!P4 IMAD.IADD R22, R22, 0x1, -R2.reuse ;  /* 0x000000011616c824 */ /* 0x100fe200078e0a02 */
[----:B------:R1:W-:Y:S01]  /*17400*/  STL [R1+0x154], R6 ;  /* 0x0001540601007387 */ /* 0x0003e20000100800 */
[--C-:B------:R-:W-:Y:S01]  /*17410*/  @!P5 IMAD.IADD R26, R26, 0x1, -R2.reuse ;  /* 0x000000011a1ad824 */ /* 0x100fe200078e0a02 */
[----:B------:R-:W-:Y:S01]  /*17420*/  ISETP.GT.U32.AND P5, PT, R2, R18, PT ;  /* 0x000000120200720c */ /* 0x000fe20003fa4070 */
[----:B------:R-:W-:Y:S01]  /*17430*/  IMAD.HI.U32 R34, R4, R14, RZ ;  /* 0x0000000e04227227 */ /* 0x000fe200078e00ff */
[----:B------:R2:W-:Y:S01]  /*17440*/  STL [R1+0x158], R0 ;  /* 0x0001580001007387 */ /* 0x0005e20000100800 */
[----:B------:R-:W-:Y:S02]  /*17450*/  IABS R159, R246 ;  /* 0x000000f6009f7213 */ /* 0x000fe40000000000 */
[----:B------:R-:W-:Y:S01]  /*17460*/  @!P0 IMAD.IADD R7, R7, 0x1, -R2 ;  /* 0x0000000107078824 */ /* 0x000fe200078e0a02 */
[----:B------:R-:W-:Y:S01]  /*17470*/  ISETP.GE.AND P4, PT, R247, RZ, PT ;  /* 0x000000fff700720c */ /* 0x000fe20003f86270 */
[----:B------:R-:W-:Y:S01]  /*17480*/  IMAD.MOV R34, RZ, RZ, -R34 ;  /* 0x000000ffff227224 */ /* 0x000fe200078e0a22 */
[----:B------:R-:W-:Y:S01]  /*17490*/  ISETP.GE.AND P0, PT, R238, RZ, PT ;  /* 0x000000ffee00720c */ /* 0x000fe20003f06270 */
[----:B-1----:R-:W-:-:S02]  /*174a0*/  IMAD.MOV.U32 R6, RZ, RZ, R22 ;  /* 0x000000ffff067224 */ /* 0x002fc400078e0016 */
[----:B------:R-:W-:Y:S02]  /*174b0*/  VIADD R247, R3, 0x4f ;  /* 0x0000004f03f77836 */ /* 0x000fe40000000000 */
[----:B--2---:R-:W-:Y:S02]  /*174c0*/  IMAD.MOV.U32 R0, RZ, RZ, R26 ;  /* 0x000000ffff007224 */ /* 0x004fe400078e001a */
[----:B------:R-:W-:Y:S01]  /*174d0*/  @!P1 IMAD.MOV R6, RZ, RZ, -R6 ;  /* 0x000000ffff069224 */ /* 0x000fe200078e0a06 */
[C---:B------:R-:W-:Y:S01]  /*174e0*/  ISETP.GT.U32.AND P1, PT, R2.reuse, R7, PT ;  /* 0x000000070200720c */ /* 0x040fe20003f24070 */
[----:B------:R-:W-:Y:S01]  /*174f0*/  IMAD R14, R2, R34, R14 ;  /* 0x00000022020e7224 */ /* 0x000fe200078e020e */
[----:B------:R-:W-:Y:S01]  /*17500*/  IABS R163, R247 ;  /* 0x000000f700a37213 */ /* 0x000fe20000000000 */
[----:B------:R-:W-:Y:S01]  /*17510*/  IMAD.HI.U32 R34, R4, R159, RZ ;  /* 0x0000009f04227227 */ /* 0x000fe200078e00ff */
[----:B------:R-:W-:Y:S03]  /*17520*/  STL [R1+0x150], R6 ;  /* 0x0001500601007387 */ /* 0x000fe60000100800 */
[----:B------:R-:W-:-:S02]  /*17530*/  @!P3 IMAD.MOV R0, RZ, RZ, -R0 ;  /* 0x000000ffff00b224 */ /* 0x000fc400078e0a00 */
[--C-:B------:R-:W-:Y:S01]  /*17540*/  @!P2 IMAD.IADD R30, R30, 0x1, -R2.reuse ;  /* 0x000000011e1ea824 */ /* 0x100fe200078e0a02 */
[----:B------:R-:W-:Y:S01]  /*17550*/  ISETP.GE.AND P2, PT, R230, RZ, PT ;  /* 0x000000ffe600720c */ /* 0x000fe20003f46270 */
[----:B------:R-:W-:Y:S01]  /*17560*/  @!P5 IMAD.IADD R18, R18, 0x1, -R2 ;  /* 0x000000011212d824 */ /* 0x000fe200078e0a02 */
[----:B------:R1:W-:Y:S01]  /*17570*/  STL [R1+0x14c], R0 ;  /* 0x00014c0001007387 */ /* 0x0003e20000100800 */
[----:B------:R-:W-:Y:S01]  /*17580*/  IMAD.MOV R26, RZ, RZ, -R34 ;  /* 0x000000ffff1a7224 */ /* 0x000fe200078e0a22 */
[C---:B------:R-:W-:Y:S01]  /*17590*/  ISETP.GT.U32.AND P5, PT, R2.reuse, R14, PT ;  /* 0x0000000e0200720c */ /* 0x040fe20003fa4070 */
[----:B------:R-:W-:Y:S01]  /*175a0*/  VIADD R230, R3, 0x4e ;  /* 0x0000004e03e67836 */ /* 0x000fe20000000000 */
[----:B------:R-:W-:Y:S01]  /*175b0*/  ISETP.GT.U32.AND P3, PT, R2, R18, PT ;  /* 0x000000120200720c */ /* 0x000fe20003f64070 */
[----:B------:R-:W-:-:S03]  /*175c0*/  IMAD.HI.U32 R22, R4, R163, RZ ;  /* 0x000000a304167227 */ /* 0x000fc600078e00ff */
[----:B------:R-:W-:Y:S01]  /*175d0*/  IABS R167, R230 ;  /* 0x000000e600a77213 */ /* 0x000fe20000000000 */
[----:B------:R-:W-:Y:S02]  /*175e0*/  IMAD R159, R2, R26, R159 ;  /* 0x0000001a029f7224 */ /* 0x000fe400078e029f */
[----:B-1----:R-:W-:Y:S02]  /*175f0*/  IMAD.MOV.U32 R0, RZ, RZ, R30 ;  /* 0x000000ffff007224 */ /* 0x002fe400078e001e */
[----:B------:R-:W-:Y:S02]  /*17600*/  IMAD.MOV R22, RZ, RZ, -R22 ;  /* 0x000000ffff167224 */ /* 0x000fe400078e0a16 */
[----:B------:R-:W-:Y:S01]  /*17610*/  @!P6 IMAD.MOV R0, RZ, RZ, -R0 ;  /* 0x000000ffff00e224 */ /* 0x000fe200078e0a00 */
[----:B------:R-:W-:Y:S01]  /*17620*/  ISETP.GE.AND P6, PT, R246, RZ, PT ;  /* 0x000000fff600720c */ /* 0x000fe20003fc6270 */
[----:B------:R-:W-:Y:S01]  /*17630*/  @!P1 IMAD.IADD R7, R7, 0x1, -R2 ;  /* 0x0000000107079824 */ /* 0x000fe200078e0a02 */
[C---:B------:R-:W-:Y:S01]  /*17640*/  ISETP.GT.U32.AND P1, PT, R2.reuse, R159, PT ;  /* 0x0000009f0200720c */ /* 0x040fe20003f24070 */
[----:B------:R-:W-:Y:S01]  /*17650*/  IMAD R163, R2, R22, R163 ;  /* 0x0000001602a37224 */ /* 0x000fe200078e02a3 */
[----:B------:R1:W-:Y:S01]  /*17660*/  STL [R1+0x144], R0 ;  /* 0x0001440001007387 */ /* 0x0003e20000100800 */
[----:B------:R-:W-:-:S04]  /*17670*/  IMAD.HI.U32 R26, R4, R167, RZ ;  /* 0x000000a7041a7227 */ /* 0x000fc800078e00ff */
[----:B------:R-:W-:Y:S01]  /*17680*/  @!P5 IMAD.IADD R14, R14, 0x1, -R2 ;  /* 0x000000010e0ed824 */ /* 0x000fe200078e0a02 */
[----:B------:R-:W-:Y:S01]  /*17690*/  ISETP.GT.U32.AND P5, PT, R2, R163, PT ;  /* 0x000000a30200720c */ /* 0x000fe20003fa4070 */
[----:B------:R-:W-:Y:S02]  /*176a0*/  IMAD.MOV R26, RZ, RZ, -R26 ;  /* 0x000000ffff1a7224 */ /* 0x000fe400078e0a1a */
[----:B------:R-:W-:Y:S01]  /*176b0*/  @!P3 IMAD.IADD R18, R18, 0x1, -R2 ;  /* 0x000000011212b824 */ /* 0x000fe200078e0a02 */
[----:B------:R-:W-:Y:S01]  /*176c0*/  ISETP.GE.AND P3, PT, R247, RZ, PT ;  /* 0x000000fff700720c */ /* 0x000fe20003f66270 */
[----:B-1----:R-:W-:Y:S02]  /*176d0*/  IMAD.MOV.U32 R0, RZ, RZ, R7 ;  /* 0x000000ffff007224 */ /* 0x002fe400078e0007 */
[----:B------:R-:W-:Y:S02]  /*176e0*/  IMAD R167, R2, R26, R167 ;  /* 0x0000001a02a77224 */ /* 0x000fe400078e02a7 */
[----:B------:R-:W-:-:S02]  /*176f0*/  @!P4 IMAD.MOV R0, RZ, RZ, -R0 ;  /* 0x000000ffff00c224 */ /* 0x000fc400078e0a00 */
[----:B------:R-:W-:Y:S02]  /*17700*/  VIADD R221, R3, 0x4d ;  /* 0x0000004d03dd7836 */ /* 0x000fe40000000000 */
[--C-:B------:R-:W-:Y:S01]  /*17710*/  @!P1 IMAD.IADD R159, R159, 0x1, -R2.reuse ;  /* 0x000000019f9f9824 */ /* 0x100fe200078e0a02 */
[----:B------:R1:W-:Y:S01]  /*17720*/  STL [R1+0x140], R0 ;  /* 0x0001400001007387 */ /* 0x0003e20000100800 */
[C---:B------:R-:W-:Y:S01]  /*17730*/  ISETP.GT.U32.AND P1, PT, R2.reuse, R14, PT ;  /* 0x0000000e0200720c */ /* 0x040fe20003f24070 */
[----:B------:R-:W-:Y:S01]  /*17740*/  @!P5 IMAD.IADD R163, R163, 0x1, -R2 ;  /* 0x00000001a3a3d824 */ /* 0x000fe200078e0a02 */
[----:B------:R-:W-:Y:S01]  /*17750*/  IABS R171, R221 ;  /* 0x000000dd00ab7213 */ /* 0x000fe20000000000 */
[C---:B------:R-:W-:Y:S01]  /*17760*/  VIADD R238, R3.reuse, 0x4c ;  /* 0x0000004c03ee7836 */ /* 0x040fe20000000000 */
[C---:B------:R-:W-:Y:S01]  /*17770*/  ISETP.GT.U32.AND P5, PT, R2.reuse, R159, PT ;  /* 0x0000009f0200720c */ /* 0x040fe20003fa4070 */
[----:B------:R-:W-:Y:S01]  /*17780*/  VIADD R247, R3, 0x4a ;  /* 0x0000004a03f77836 */ /* 0x000fe20000000000 */
[----:B------:R-:W-:Y:S01]  /*17790*/  ISETP.GT.U32.AND P4, PT, R2, R163, PT ;  /* 0x000000a30200720c */ /* 0x000fe20003f84070 */
[----:B------:R-:W-:Y:S01]  /*177a0*/  IMAD.HI.U32 R22, R4, R171, RZ ;  /* 0x000000ab04167227 */ /* 0x000fe200078e00ff */
[----:B------:R-:W-:-:S02]  /*177b0*/  IABS R175, R238 ;  /* 0x000000ee00af7213 */ /* 0x000fc40000000000 */
[----:B------:R-:W-:Y:S01]  /*177c0*/  IABS R182, R247 ;  /* 0x000000f700b67213 */ /* 0x000fe20000000000 */
[----:B-1----:R-:W-:Y:S02]  /*177d0*/  IMAD.MOV.U32 R0, RZ, RZ, R18 ;  /* 0x000000ffff007224 */ /* 0x002fe400078e0012 */
[----:B------:R-:W-:Y:S02]  /*177e0*/  IMAD.MOV R22, RZ, RZ, -R22 ;  /* 0x000000ffff167224 */ /* 0x000fe400078e0a16 */
[----:B------:R-:W-:Y:S01]  /*177f0*/  @!P2 IMAD.MOV R0, RZ, RZ, -R0 ;  /* 0x000000ffff00a224 */ /* 0x000fe200078e0a00 */
[----:B------:R-:W-:Y:S01]  /*17800*/  ISETP.GT.U32.AND P2, PT, R2, R167, PT ;  /* 0x000000a70200720c */ /* 0x000fe20003f44070 */
[----:B------:R-:W-:Y:S01]  /*17810*/  @!P1 IMAD.IADD R14, R14, 0x1, -R2 ;  /* 0x000000010e0e9824 */ /* 0x000fe200078e0a02 */
[----:B------:R-:W-:Y:S01]  /*17820*/  ISETP.GE.AND P1, PT, R230, RZ, PT ;  /* 0x000000ffe600720c */ /* 0x000fe20003f26270 */
[----:B------:R-:W-:Y:S01]  /*17830*/  IMAD R171, R2, R22, R171 ;  /* 0x0000001602ab7224 */ /* 0x000fe200078e02ab */
[----:B------:R1:W-:Y:S01]  /*17840*/  STL [R1+0x13c], R0 ;  /* 0x00013c0001007387 */ /* 0x0003e20000100800 */
[----:B------:R-:W-:-:S04]  /*17850*/  IMAD.HI.U32 R7, R4, R175, RZ ;  /* 0x000000af04077227 */ /* 0x000fc800078e00ff */
[--C-:B------:R-:W-:Y:S01]  /*17860*/  @!P5 IMAD.IADD R159, R159, 0x1, -R2.reuse ;  /* 0x000000019f9fd824 */ /* 0x100fe200078e0a02 */
[C---:B------:R-:W-:Y:S01]  /*17870*/  ISETP.GT.U32.AND P5, PT, R2.reuse, R171, PT ;  /* 0x000000ab0200720c */ /* 0x040fe20003fa4070 */
[----:B------:R-:W-:Y:S02]  /*17880*/  IMAD.MOV R7, RZ, RZ, -R7 ;  /* 0x000000ffff077224 */ /* 0x000fe400078e0a07 */
[----:B------:R-:W-:Y:S01]  /*17890*/  @!P2 IMAD.IADD R167, R167, 0x1, -R2 ;  /* 0x00000001a7a7a824 */ /* 0x000fe200078e0a02 */
[----:B------:R-:W-:Y:S01]  /*178a0*/  ISETP.GE.AND P2, PT, R221, RZ, PT ;  /* 0x000000ffdd00720c */ /* 0x000fe20003f46270 */
[----:B-1----:R-:W-:Y:S02]  /*178b0*/  IMAD.MOV.U32 R0, RZ, RZ, R14 ;  /* 0x000000ffff007224 */ /* 0x002fe400078e000e */
[C---:B------:R-:W-:Y:S02]  /*178c0*/  IMAD R175, R2.reuse, R7, R175 ;  /* 0x0000000702af7224 */ /* 0x040fe400078e02af */
[----:B------:R-:W-:Y:S01]  /*178d0*/  @!P0 IMAD.MOV R0, RZ, RZ, -R0 ;  /* 0x000000ffff008224 */ /* 0x000fe200078e0a00 */
[----:B------:R-:W-:Y:S01]  /*178e0*/  ISETP.GT.U32.AND P0, PT, R2, R167, PT ;  /* 0x000000a70200720c */ /* 0x000fe20003f04070 */
[----:B------:R-:W-:-:S03]  /*178f0*/  IMAD.HI.U32 R7, R4, R182, RZ ;  /* 0x000000b604077227 */ /* 0x000fc600078e00ff */
[----:B------:R1:W-:Y:S01]  /*17900*/  STL [R1+0x138], R0 ;  /* 0x0001380001007387 */ /* 0x0003e20000100800 */
[----:B------:R-:W-:Y:S02]  /*17910*/  IMAD.MOV R7, RZ, RZ, -R7 ;  /* 0x000000ffff077224 */ /* 0x000fe400078e0a07 */
[----:B------:R-:W-:Y:S02]  /*17920*/  VIADD R246, R3, 0x4b ;  /* 0x0000004b03f67836 */ /* 0x000fe40000000000 */
[----:B------:R-:W-:Y:S01]  /*17930*/  @!P5 IMAD.IADD R171, R171, 0x1, -R2 ;  /* 0x00000001ababd824 */ /* 0x000fe200078e0a02 */
[----:B------:R-:W-:Y:S01]  /*17940*/  ISETP.GE.AND P5, PT, R238, RZ, PT ;  /* 0x000000ffee00720c */ /* 0x000fe20003fa6270 */
[C---:B------:R-:W-:Y:S01]  /*17950*/  IMAD R182, R2.reuse, R7, R182 ;  /* 0x0000000702b67224 */ /* 0x040fe200078e02b6 */
[----:B------:R-:W-:Y:S01]  /*17960*/  IABS R178, R246 ;  /* 0x000000f600b27213 */ /* 0x000fe20000000000 */
[----:B------:R-:W-:Y:S02]  /*17970*/  @!P0 IMAD.IADD R167, R167, 0x1, -R2 ;  /* 0x00000001a7a78824 */ /* 0x000fe400078e0a02 */
        /* <DEDUP_REMOVED lines=9> */
[----:B------:R-:W-:Y:S02]  /*17a10*/  IMAD R178, R2, R14, R178 ;  /* 0x0000000e02b27224 */ /* 0x000fe400078e02b2 */
[--C-:B------:R-:W-:Y:S01]  /*17a20*/  @!P6 IMAD.IADD R171, R171, 0x1, -R2.reuse ;  /* 0x00000001ababe824 */ /* 0x100fe200078e0a02 */
[----:B------:R-:W-:Y:S01]  /*17a30*/  IABS R190, R238 ;  /* 0x000000ee00be7213 */ /* 0x000fe20000000000 */
[----:B------:R-:W-:Y:S01]  /*17a40*/  @!P1 IMAD.IADD R182, R182, 0x1, -R2 ;  /* 0x00000001b6b69824 */ /* 0x000fe200078e0a02 */
[----:B------:R-:W-:Y:S01]  /*17a50*/  ISETP.GT.U32.AND P0, PT, R2, R178, PT ;  /* 0x000000b20200720c */ /* 0x000fe20003f04070 */
[----:B------:R-:W-:-:S02]  /*17a60*/  VIADD R230, R3, 0x49 ;  /* 0x0000004903e67836 */ /* 0x000fc40000000000 */
[----:B------:R-:W-:Y:S01]  /*17a70*/  @!P2 IMAD.MOV R171, RZ, RZ, -R171 ;  /* 0x000000ffffaba224 */ /* 0x000fe200078e0aab */
[----:B------:R-:W-:Y:S01]  /*17a80*/  ISETP.GT.U32.AND P2, PT, R2, R182, PT ;  /* 0x000000b60200720c */ /* 0x000fe20003f44070 */
[----:B------:R-:W-:Y:S01]  /*17a90*/  @!P4 IMAD.IADD R175, R175, 0x1, -R2 ;  /* 0x00000001afafc824 */ /* 0x000fe200078e0a02 */
[----:B------:R-:W-:Y:S01]  /*17aa0*/  IABS R186, R230 ;  /* 0x000000e600ba7213 */ /* 0x000fe20000000000 */
[----:B------:R-:W-:-:S03]  /*17ab0*/  IMAD.HI.U32 R18, R4, R190, RZ ;  /* 0x000000be04127227 */ /* 0x000fc600078e00ff */
[----:B------:R-:W-:Y:S01]  /*17ac0*/  ISETP.GT.U32.AND P4, PT, R2, R175, PT ;  /* 0x000000af0200720c */ /* 0x000fe20003f84070 */
[----:B------:R-:W-:Y:S02]  /*17ad0*/  IMAD.MOV R18, RZ, RZ, -R18 ;  /* 0x000000ffff127224 */ /* 0x000fe400078e0a12 */
[----:B------:R-:W-:-:S04]  /*17ae0*/  IMAD.HI.U32 R7, R4, R186, RZ ;  /* 0x000000ba04077227 */ /* 0x000fc800078e00ff */
[----:B------:R-:W-:Y:S02]  /*17af0*/  IMAD R190, R2, R18, R190 ;  /* 0x0000001202be7224 */ /* 0x000fe400078e02be */
[----:B------:R-:W-:Y:S02]  /*17b00*/  IMAD.MOV R7, RZ, RZ, -R7 ;  /* 0x000000ffff077224 */ /* 0x000fe400078e0a07 */
[----:B------:R-:W-:Y:S01]  /*17b10*/  @!P3 IMAD.MOV R163, RZ, RZ, -R163 ;  /* 0x000000ffffa3b224 */ /* 0x000fe200078e0aa3 */
[----:B------:R-:W-:Y:S01]  /*17b20*/  ISETP.GE.AND P3, PT, R246, RZ, PT ;  /* 0x000000fff600720c */ /* 0x000fe20003f66270 */
[----:B------:R-:W-:Y:S02]  /*17b30*/  VIADD R246, R3, 0x47 ;  /* 0x0000004703f67836 */ /* 0x000fe40000000000 */
[--C-:B------:R-:W-:Y:S01]  /*17b40*/  @!P0 IMAD.IADD R178, R178, 0x1, -R2.reuse ;  /* 0x00000001b2b28824 */ /* 0x100fe200078e0a02 */
[----:B------:R-:W-:Y:S01]  /*17b50*/  ISETP.GE.AND P0, PT, R230, RZ, PT ;  /* 0x000000ffe600720c */ /* 0x000fe20003f06270 */
[----:B------:R-:W-:Y:S01]  /*17b60*/  @!P2 IMAD.IADD R182, R182, 0x1, -R2 ;  /* 0x00000001b6b6a824 */ /* 0x000fe200078e0a02 */
[C---:B------:R-:W-:Y:S01]  /*17b70*/  ISETP.GT.U32.AND P2, PT, R2.reuse, R190, PT ;  /* 0x000000be0200720c */ /* 0x040fe20003f44070 */
[C---:B------:R-:W-:Y:S01]  /*17b80*/  IMAD R186, R2.reuse, R7, R186 ;  /* 0x0000000702ba7224 */ /* 0x040fe200078e02ba */
[----:B------:R-:W-:Y:S01]  /*17b90*/  IABS R194, R246 ;  /* 0x000000f600c27213 */ /* 0x000fe20000000000 */
[----:B------:R-:W-:Y:S01]  /*17ba0*/  @!P4 IMAD.IADD R175, R175, 0x1, -R2 ;  /* 0x00000001afafc824 */ /* 0x000fe200078e0a02 */
[C---:B------:R-:W-:Y:S01]  /*17bb0*/  ISETP.GT.U32.AND P1, PT, R2.reuse, R178, PT ;  /* 0x000000b20200720c */ /* 0x040fe20003f24070 */
[----:B------:R-:W-:Y:S01]  /*17bc0*/  VIADD R215, R3, 0x44 ;  /* 0x0000004403d77836 */ /* 0x000fe20000000000 */
[----:B------:R-:W-:Y:S01]  /*17bd0*/  ISETP.GT.U32.AND P6, PT, R2, R186, PT ;  /* 0x000000ba0200720c */ /* 0x000fe20003fc4070 */
[----:B------:R-:W-:Y:S01]  /*17be0*/  IMAD.HI.U32 R7, R4, R194, RZ ;  /* 0x000000c204077227 */ /* 0x000fe200078e00ff */
[----:B------:R-:W-:-:S02]  /*17bf0*/  ISETP.GE.AND P4, PT, R247, RZ, PT ;  /* 0x000000fff700720c */ /* 0x000fc40003f86270 */
[----:B------:R-:W-:Y:S01]  /*17c00*/  IABS R206, R215 ;  /* 0x000000d700ce7213 */ /* 0x000fe20000000000 */
[----:B------:R-:W-:Y:S02]  /*17c10*/  VIADD R247, R3, 0x46 ;  /* 0x0000004603f77836 */ /* 0x000fe40000000000 */
[----:B------:R-:W-:Y:S02]  /*17c20*/  IMAD.MOV R7, RZ, RZ, -R7 ;  /* 0x000000ffff077224 */ /* 0x000fe400078e0a07 */
[--C-:B------:R-:W-:Y:S01]  /*17c30*/  @!P2 IMAD.IADD R190, R190, 0x1, -R2.reuse ;  /* 0x00000001bebea824 */ /* 0x100fe200078e0a02 */
[----:B------:R-:W-:Y:S01]  /*17c40*/  IABS R198, R247 ;  /* 0x000000f700c67213 */ /* 0x000fe20000000000 */
[----:B------:R-:W-:Y:S01]  /*17c50*/  @!P1 IMAD.IADD R178, R178, 0x1, -R2 ;  /* 0x00000001b2b29824 */ /* 0x000fe200078e0a02 */
[----:B------:R-:W-:Y:S01]  /*17c60*/  ISETP.GE.AND P1, PT, R246, RZ, PT ;  /* 0x000000fff600720c */ /* 0x000fe20003f26270 */
[C---:B------:R-:W-:Y:S01]  /*17c70*/  IMAD R194, R2.reuse, R7, R194 ;  /* 0x0000000702c27224 */ /* 0x040fe200078e02c2 */
[----:B------:R-:W-:Y:S01]  /*17c80*/  ISETP.GT.U32.AND P2, PT, R2, R190, PT ;  /* 0x000000be0200720c */ /* 0x000fe20003f44070 */
[----:B------:R-:W-:-:S04]  /*17c90*/  IMAD.HI.U32 R14, R4, R198, RZ ;  /* 0x000000c6040e7227 */ /* 0x000fc800078e00ff */
[----:B------:R-:W-:Y:S02]  /*17ca0*/  @!P6 IMAD.IADD R186, R186, 0x1, -R2 ;  /* 0x00000001babae824 */ /* 0x000fe400078e0a02 */
[----:B------:R-:W-:Y:S01]  /*17cb0*/  @!P5 IMAD.MOV R175, RZ, RZ, -R175 ;  /* 0x000000ffffafd224 */ /* 0x000fe200078e0aaf */
[----:B------:R-:W-:Y:S01]  /*17cc0*/  ISETP.GE.AND P5, PT, R238, RZ, PT ;  /* 0x000000ffee00720c */ /* 0x000fe20003fa6270 */
[----:B------:R-:W-:Y:S01]  /*17cd0*/  IMAD.MOV R14, RZ, RZ, -R14 ;  /* 0x000000ffff0e7224 */ /* 0x000fe200078e0a0e */
[C---:B------:R-:W-:Y:S01]  /*17ce0*/  ISETP.GT.U32.AND P6, PT, R2.reuse, R186, PT ;  /* 0x000000ba0200720c */ /* 0x040fe20003fc4070 */
[----:B------:R-:W-:Y:S01]  /*17cf0*/  @!P3 IMAD.MOV R178, RZ, RZ, -R178 ;  /* 0x000000ffffb2b224 */ /* 0x000fe200078e0ab2 */
[----:B------:R-:W-:Y:S01]  /*17d00*/  ISETP.GT.U32.AND P3, PT, R2, R194, PT ;  /* 0x000000c20200720c */ /* 0x000fe20003f64070 */
[----:B------:R-:W-:-:S04]  /*17d10*/  IMAD.HI.U32 R7, R4, R206, RZ ;  /* 0x000000ce04077227 */ /* 0x000fc800078e00ff */
[C---:B------:R-:W-:Y:S02]  /*17d20*/  IMAD R198, R2.reuse, R14, R198 ;  /* 0x0000000e02c67224 */ /* 0x040fe400078e02c6 */
[----:B------:R-:W-:Y:S02]  /*17d30*/  VIADD R238, R3, 0x45 ;  /* 0x0000004503ee7836 */ /* 0x000fe40000000000 */
[----:B------:R-:W-:Y:S02]  /*17d40*/  IMAD.MOV R7, RZ, RZ, -R7 ;  /* 0x000000ffff077224 */ /* 0x000fe400078e0a07 */
[----:B------:R-:W-:Y:S01]  /*17d50*/  @!P4 IMAD.MOV R182, RZ, RZ, -R182 ;  /* 0x000000ffffb6c224 */ /* 0x000fe200078e0ab6 */
[----:B------:R-:W-:Y:S01]  /*17d60*/  ISETP.GT.U32.AND P4, PT, R2, R198, PT ;  /* 0x000000c60200720c */ /* 0x000fe20003f84070 */
[----:B------:R-:W-:Y:S01]  /*17d70*/  @!P2 IMAD.IADD R190, R190, 0x1, -R2 ;  /* 0x00000001bebea824 */ /* 0x000fe200078e0a02 */
[----:B------:R-:W-:Y:S01]  /*17d80*/  IABS R202, R238 ;  /* 0x000000ee00ca7213 */ /* 0x000fe20000000000 */
[----:B------:R-:W-:-:S02]  /*17d90*/  IMAD R206, R2, R7, R206 ;  /* 0x0000000702ce7224 */ /* 0x000fc400078e02ce */
[----:B------:R-:W-:Y:S02]  /*17da0*/  @!P3 IMAD.IADD R194, R194, 0x1, -R2 ;  /* 0x00000001c2c2b824 */ /* 0x000fe400078e0a02 */
[----:B------:R-:W-:Y:S01]  /*17db0*/  @!P5 IMAD.MOV R190, RZ, RZ, -R190 ;  /* 0x000000ffffbed224 */ /* 0x000fe200078e0abe */
[C---:B------:R-:W-:Y:S01]  /*17dc0*/  ISETP.GT.U32.AND P5, PT, R2.reuse, R206, PT ;  /* 0x000000ce0200720c */ /* 0x040fe20003fa4070 */
[----:B------:R-:W-:Y:S01]  /*17dd0*/  VIADD R246, R3, 0x43 ;  /* 0x0000004303f67836 */ /* 0x000fe20000000000 */
[----:B------:R-:W-:Y:S01]  /*17de0*/  ISETP.GT.U32.AND P3, PT, R2, R194, PT ;  /* 0x000000c20200720c */ /* 0x000fe20003f64070 */
[----:B------:R-:W-:Y:S01]  /*17df0*/  @!P6 IMAD.IADD R186, R186, 0x1, -R2 ;  /* 0x00000001babae824 */ /* 0x000fe200078e0a02 */
[----:B------:R-:W-:Y:S01]  /*17e00*/  ISETP.GE.AND P6, PT, R247, RZ, PT ;  /* 0x000000fff700720c */ /* 0x000fe20003fc6270 */
[----:B------:R-:W-:Y:S01]  /*17e10*/  IMAD.HI.U32 R14, R4, R202, RZ ;  /* 0x000000ca040e7227 */ /* 0x000fe200078e00ff */
[----:B------:R-:W-:-:S03]  /*17e20*/  IABS R209, R246 ;  /* 0x000000f600d17213 */ /* 0x000fc60000000000 */
[C---:B------:R-:W-:Y:S02]  /*17e30*/  VIADD R247, R3.reuse, 0x42 ;  /* 0x0000004203f77836 */ /* 0x040fe40000000000 */
[----:B------:R-:W-:Y:S02]  /*17e40*/  IMAD.MOV R14, RZ, RZ, -R14 ;  /* 0x000000ffff0e7224 */ /* 0x000fe400078e0a0e */
[----:B------:R-:W-:Y:S01]  /*17e50*/  @!P4 IMAD.IADD R198, R198, 0x1, -R2 ;  /* 0x00000001c6c6c824 */ /* 0x000fe200078e0a02 */
[----:B------:R-:W-:Y:S01]  /*17e60*/  IABS R213, R247 ;  /* 0x000000f700d57213 */ /* 0x000fe20000000000 */
[C---:B------:R-:W-:Y:S02]  /*17e70*/  IMAD R202, R2.reuse, R14, R202 ;  /* 0x0000000e02ca7224 */ /* 0x040fe400078e02ca */
[----:B------:R-:W-:Y:S01]  /*17e80*/  VIADD R230, R3, 0x41 ;  /* 0x0000004103e67836 */ /* 0x000fe20000000000 */
[----:B------:R-:W-:Y:S01]  /*17e90*/  ISETP.GT.U32.AND P4, PT, R2, R198, PT ;  /* 0x000000c60200720c */ /* 0x000fe20003f84070 */
[----:B------:R-:W-:Y:S01]  /*17ea0*/  IMAD.HI.U32 R14, R4, R209, RZ ;  /* 0x000000d1040e7227 */ /* 0x000fe200078e00ff */
[----:B------:R-:W-:-:S02]  /*17eb0*/  ISETP.GT.U32.AND P2, PT, R2, R202, PT ;  /* 0x000000ca0200720c */ /* 0x000fc40003f44070 */
[----:B------:R-:W-:Y:S01]  /*17ec0*/  IABS R217, R230 ;  /* 0x000000e600d97213 */ /* 0x000fe20000000000 */
[----:B------:R-:W-:Y:S01]  /*17ed0*/  @!P0 IMAD.MOV R186, RZ, RZ, -R186 ;  /* 0x000000ffffba8224 */ /* 0x000fe200078e0aba */
[----:B------:R-:W-:Y:S01]  /*17ee0*/  ISETP.GE.AND P0, PT, R238, RZ, PT ;  /* 0x000000ffee00720c */ /* 0x000fe20003f06270 */
[----:B------:R-:W-:-:S04]  /*17ef0*/  IMAD.HI.U32 R7, R4, R213, RZ ;  /* 0x000000d504077227 */ /* 0x000fc800078e00ff */
[----:B------:R-:W-:Y:S02]  /*17f00*/  VIADD R238, R3, 0x40 ;  /* 0x0000004003ee7836 */ /* 0x000fe40000000000 */
[----:B------:R-:W-:Y:S02]  /*17f10*/  @!P5 IMAD.IADD R206, R206, 0x1, -R2 ;  /* 0x00000001ceced824 */ /* 0x000fe400078e0a02 */
[----:B------:R-:W-:Y:S01]  /*17f20*/  IMAD.MOV R14, RZ, RZ, -R14 ;  /* 0x000000ffff0e7224 */ /* 0x000fe200078e0a0e */
[----:B------:R-:W-:Y:S01]  /*17f30*/  IABS R221, R238 ;  /* 0x000000ee00dd7213 */ /* 0x000fe20000000000 */
[----:B------:R-:W-:Y:S01]  /*17f40*/  IMAD.MOV R7, RZ, RZ, -R7 ;  /* 0x000000ffff077224 */ /* 0x000fe200078e0a07 */
[----:B------:R-:W-:Y:S01]  /*17f50*/  ISETP.GT.U32.AND P5, PT, R2, R206, PT ;  /* 0x000000ce0200720c */ /* 0x000fe20003fa4070 */
[----:B------:R-:W-:Y:S02]  /*17f60*/  @!P3 IMAD.IADD R194, R194, 0x1, -R2 ;  /* 0x00000001c2c2b824 */ /* 0x000fe400078e0a02 */
[----:B------:R-:W-:-:S02]  /*17f70*/  IMAD R209, R2, R14, R209 ;  /* 0x0000000e02d17224 */ /* 0x000fc400078e02d1 */
[----:B------:R-:W-:-:S03]  /*17f80*/  IMAD.HI.U32 R14, R4, R217, RZ ;  /* 0x000000d9040e7227 */ /* 0x000fc600078e00ff */
[C---:B------:R-:W-:Y:S01]  /*17f90*/  ISETP.GT.U32.AND P3, PT, R2.reuse, R209, PT ;  /* 0x000000d10200720c */ /* 0x040fe20003f64070 */
[----:B------:R-:W-:Y:S02]  /*17fa0*/  IMAD R213, R2, R7, R213 ;  /* 0x0000000702d57224 */ /* 0x000fe400078e02d5 */
[----:B------:R-:W-:Y:S01]  /*17fb0*/  @!P1 IMAD.MOV R194, RZ, RZ, -R194 ;  /* 0x000000ffffc29224 */ /* 0x000fe200078e0ac2 */
[----:B------:R-:W-:Y:S01]  /*17fc0*/  ISETP.GE.AND P1, PT, R215, RZ, PT ;  /* 0x000000ffd700720c */ /* 0x000fe20003f26270 */
[----:B------:R-:W-:-:S04]  /*17fd0*/  IMAD.HI.U32 R7, R4, R221, RZ ;  /* 0x000000dd04077227 */ /* 0x000fc800078e00ff */
[----:B------:R-:W-:Y:S02]  /*17fe0*/  IMAD.MOV R14, RZ, RZ, -R14 ;  /* 0x000000ffff0e7224 */ /* 0x000fe400078e0a0e */
[--C-:B------:R-:W-:Y:S01]  /*17ff0*/  @!P4 IMAD.IADD R198, R198, 0x1, -R2.reuse ;  /* 0x00000001c6c6c824 */ /* 0x100fe200078e0a02 */
[C---:B------:R-:W-:Y:S01]  /*18000*/  ISETP.GT.U32.AND P4, PT, R2.reuse, R213, PT ;  /* 0x000000d50200720c */ /* 0x040fe20003f84070 */
[----:B------:R-:W-:Y:S02]  /*18010*/  IMAD.MOV R7, RZ, RZ, -R7 ;  /* 0x000000ffff077224 */ /* 0x000fe400078e0a07 */
[C---:B------:R-:W-:Y:S02]  /*18020*/  IMAD R217, R2.reuse, R14, R217 ;  /* 0x0000000e02d97224 */ /* 0x040fe400078e02d9 */
[----:B------:R-:W-:Y:S02]  /*18030*/  IMAD R221, R2, R7, R221 ;  /* 0x0000000702dd7224 */ /* 0x000fe400078e02dd */
[--C-:B------:R-:W-:Y:S01]  /*18040*/  @!P5 IMAD.IADD R206, R206, 0x1, -R2.reuse ;  /* 0x00000001ceced824 */ /* 0x100fe200078e0a02 */
[----:B------:R-:W-:Y:S01]  /*18050*/  ISETP.GT.U32.AND P5, PT, R2, R217, PT ;  /* 0x000000d90200720c */ /* 0x000fe20003fa4070 */
[----:B------:R-:W-:-:S02]  /*18060*/  @!P2 IMAD.IADD R202, R202, 0x1, -R2 ;  /* 0x00000001cacaa824 */ /* 0x000fc400078e0a02 */
[----:B------:R-:W-:Y:S01]  /*18070*/  @!P1 IMAD.MOV R206, RZ, RZ, -R206 ;  /* 0x000000ffffce9224 */ /* 0x000fe200078e0ace */
[C---:B------:R-:W-:Y:S01]  /*18080*/  ISETP.GT.U32.AND P1, PT, R2.reuse, R221, PT ;  /* 0x000000dd0200720c */ /* 0x040fe20003f24070 */
[--C-:B------:R-:W-:Y:S01]  /*18090*/  @!P3 IMAD.IADD R209, R209, 0x1, -R2.reuse ;  /* 0x00000001d1d1b824 */ /* 0x100fe200078e0a02 */
[C---:B------:R-:W-:Y:S01]  /*180a0*/  ISETP.GT.U32.AND P2, PT, R2.reuse, R202, PT ;  /* 0x000000ca0200720c */ /* 0x040fe20003f44070 */
[----:B------:R-:W-:Y:S01]  /*180b0*/  @!P4 IMAD.IADD R213, R213, 0x1, -R2 ;  /* 0x00000001d5d5c824 */ /* 0x000fe200078e0a02 */
[----:B------:R-:W-:Y:S01]  /*180c0*/  ISETP.GE.AND P3, PT, R247, RZ, PT ;  /* 0x000000fff700720c */ /* 0x000fe20003f66270 */
[----:B------:R-:W-:Y:S01]  /*180d0*/  VIADD R247, R3, 0x3f ;  /* 0x0000003f03f77836 */ /* 0x000fe20000000000 */
[C---:B------:R-:W-:Y:S01]  /*180e0*/  ISETP.GT.U32.AND P4, PT, R2.reuse, R209, PT ;  /* 0x000000d10200720c */ /* 0x040fe20003f84070 */
[----:B------:R-:W-:Y:S01]  /*180f0*/  @!P6 IMAD.MOV R198, RZ, RZ, -R198 ;  /* 0x000000ffffc6e224 */ /* 0x000fe200078e0ac6 */
[----:B------:R-:W-:Y:S01]  /*18100*/  ISETP.GT.U32.AND P6, PT, R2, R213, PT ;  /* 0x000000d50200720c */ /* 0x000fe20003fc4070 */
[----:B------:R-:W-:Y:S01]  /*18110*/  @!P5 IMAD.IADD R217, R217, 0x1, -R2 ;  /* 0x00000001d9d9d824 */ /* 0x000fe200078e0a02 */
[----:B------:R-:W-:Y:S01]  /*18120*/  IABS R226, R247 ;  /* 0x000000f700e27213 */ /* 0x000fe20000000000 */
[----:B------:R-:W-:-:S02]  /*18130*/  VIADD R215, R3, 0x38 ;  /* 0x0000003803d77836 */ /* 0x000fc40000000000 */
[--C-:B------:R-:W-:Y:S01]  /*18140*/  @!P1 IMAD.IADD R221, R221, 0x1, -R2.reuse ;  /* 0x00000001dddd9824 */ /* 0x100fe200078e0a02 */
[----:B------:R-:W-:Y:S01]  /*18150*/  ISETP.GT.U32.AND P1, PT, R2, R217, PT ;  /* 0x000000d90200720c */ /* 0x000fe20003f24070 */
[----:B------:R-:W-:Y:S01]  /*18160*/  @!P2 IMAD.IADD R202, R202, 0x1, -R2 ;  /* 0x00000001cacaa824 */ /* 0x000fe200078e0a02 */
[----:B------:R-:W-:Y:S01]  /*18170*/  ISETP.GE.AND P2, PT, R246, RZ, PT ;  /* 0x000000fff600720c */ /* 0x000fe20003f46270 */
[----:B------:R-:W-:-:S04]  /*18180*/  IMAD.HI.U32 R14, R4, R226, RZ ;  /* 0x000000e2040e7227 */ /* 0x000fc800078e00ff */
[----:B------:R-:W-:Y:S02]  /*18190*/  VIADD R246, R3, 0x3e ;  /* 0x0000003e03f67836 */ /* 0x000fe40000000000 */
[----:B------:R-:W-:Y:S02]  /*181a0*/  IMAD.MOV R14, RZ, RZ, -R14 ;  /* 0x000000ffff0e7224 */ /* 0x000fe400078e0a0e */
[----:B------:R-:W-:Y:S01]  /*181b0*/  @!P6 IMAD.IADD R213, R213, 0x1, -R2 ;  /* 0x00000001d5d5e824 */ /* 0x000fe200078e0a02 */
[----:B------:R-:W-:Y:S01]  /*181c0*/  IABS R234, R246 ;  /* 0x000000f600ea7213 */ /* 0x000fe20000000000 */
[----:B------:R-:W-:Y:S01]  /*181d0*/  IMAD R226, R2, R14, R226 ;  /* 0x0000000e02e27224 */ /* 0x000fe200078e02e2 */
[----:B------:R-:W-:Y:S01]  /*181e0*/  ISETP.GE.AND P6, PT, R247, RZ, PT ;  /* 0x000000fff700720c */ /* 0x000fe20003fc6270 */
[----:B------:R-:W-:Y:S01]  /*181f0*/  VIADD R247, R3, 0x3d ;  /* 0x0000003d03f77836 */ /* 0x000fe20000000000 */
[----:B------:R-:W-:Y:S01]  /*18200*/  ISETP.GE.AND P5, PT, R246, RZ, PT ;  /* 0x000000fff600720c */ /* 0x000fe20003fa6270 */
[----:B------:R-:W-:Y:S01]  /*18210*/  @!P3 IMAD.MOV R213, RZ, RZ, -R213 ;  /* 0x000000ffffd5b224 */ /* 0x000fe200078e0ad5 */
[----:B------:R-:W-:Y:S01]  /*18220*/  ISETP.GT.U32.AND P3, PT, R2, R221, PT ;  /* 0x000000dd0200720c */ /* 0x000fe20003f64070 */
[----:B------:R-:W-:Y:S01]  /*18230*/  IMAD.HI.U32 R7, R4, R234, RZ ;  /* 0x000000ea04077227 */ /* 0x000fe200078e00ff */
[----:B------:R-:W-:-:S03]  /*18240*/  IABS R242, R247 ;  /* 0x000000f700f27213 */ /* 0x000fc60000000000 */
[----:B------:R-:W-:Y:S01]  /*18250*/  @!P1 IMAD.IADD R217, R217, 0x1, -R2 ;  /* 0x00000001d9d99824 */ /* 0x000fe200078e0a02 */
[----:B------:R-:W-:Y:S01]  /*18260*/  ISETP.GT.U32.AND P1, PT, R2, R226, PT ;  /* 0x000000e20200720c */ /* 0x000fe20003f24070 */
[----:B------:R-:W-:Y:S01]  /*18270*/  @!P0 IMAD.MOV R202, RZ, RZ, -R202 ;  /* 0x000000ffffca8224 */ /* 0x000fe200078e0aca */
[----:B------:R-:W-:Y:S01]  /*18280*/  ISETP.GE.AND P0, PT, R230, RZ, PT ;  /* 0x000000ffe600720c */ /* 0x000fe20003f06270 */
[----:B------:R-:W-:Y:S02]  /*18290*/  IMAD.MOV R7, RZ, RZ, -R7 ;  /* 0x000000ffff077224 */ /* 0x000fe400078e0a07 */
[----:B------:R-:W-:-:S04]  /*182a0*/  IMAD.HI.U32 R18, R4, R242, RZ ;  /* 0x000000f204127227 */ /* 0x000fc800078e00ff */
[C---:B------:R-:W-:Y:S02]  /*182b0*/  IMAD R234, R2.reuse, R7, R234 ;  /* 0x0000000702ea7224 */ /* 0x040fe400078e02ea */
[----:B------:R-:W-:Y:S02]  /*182c0*/  IMAD.MOV R18, RZ, RZ, -R18 ;  /* 0x000000ffff127224 */ /* 0x000fe400078e0a12 */
[----:B------:R-:W-:Y:S01]  /*182d0*/  @!P3 IMAD.IADD R221, R221, 0x1, -R2 ;  /* 0x00000001ddddb824 */ /* 0x000fe200078e0a02 */
[C---:B------:R-:W-:Y:S01]  /*182e0*/  ISETP.GT.U32.AND P3, PT, R2.reuse, R234, PT ;  /* 0x000000ea0200720c */ /* 0x040fe20003f64070 */
[----:B------:R-:W-:Y:S02]  /*182f0*/  VIADD R246, R3, 0x3a ;  /* 0x0000003a03f67836 */ /* 0x000fe40000000000 */
[----:B------:R-:W-:Y:S02]  /*18300*/  IMAD R242, R2, R18, R242 ;  /* 0x0000001202f27224 */ /* 0x000fe400078e02f2 */
[--C-:B------:R-:W-:Y:S01]  /*18310*/  @!P1 IMAD.IADD R226, R226, 0x1, -R2.reuse ;  /* 0x00000001e2e29824 */ /* 0x100fe200078e0a02 */
[----:B------:R-:W-:Y:S01]  /*18320*/  IABS R22, R246 ;  /* 0x000000f600167213 */ /* 0x000fe20000000000 */
[----:B------:R-:W-:Y:S01]  /*18330*/  @!P0 IMAD.MOV R217, RZ, RZ, -R217 ;  /* 0x000000ffffd98224 */ /* 0x000fe200078e0ad9 */
[C---:B------:R-:W-:Y:S01]  /*18340*/  ISETP.GT.U32.AND P1, PT, R2.reuse, R242, PT ;  /* 0x000000f20200720c */ /* 0x040fe20003f24070 */
        /* <DEDUP_REMOVED lines=17> */
[----:B------:R-:W-:Y:S02]  /*18460*/  IMAD R22, R2, R26, R22 ;  /* 0x0000001a02167224 */ /* 0x000fe400078e0216 */
[----:B------:R-:W-:Y:S01]  /*18470*/  @!P0 IMAD.IADD R226, R226, 0x1, -R2 ;  /* 0x00000001e2e28824 */ /* 0x000fe200078e0a02 */
[----:B------:R-:W-:Y:S01]  /*18480*/  ISETP.GT.U32.AND P1, PT, R2, R242, PT ;  /* 0x000000f20200720c */ /* 0x000fe20003f24070 */
[----:B------:R-:W-:-:S04]  /*18490*/  IMAD.HI.U32 R38, R4, R7, RZ ;  /* 0x0000000704267227 */ /* 0x000fc800078e00ff */
[----:B------:R-:W-:Y:S02]  /*184a0*/  IMAD.MOV R34, RZ, RZ, -R34 ;  /* 0x000000ffff227224 */ /* 0x000fe400078e0a22 */
[----:B------:R-:W-:Y:S01]  /*184b0*/  @!P6 IMAD.MOV R226, RZ, RZ, -R226 ;  /* 0x000000ffffe2e224 */ /* 0x000fe200078e0ae2 */
[----:B------:R-:W-:Y:S01]  /*184c0*/  ISETP.GT.U32.AND P6, PT, R2, R22, PT ;  /* 0x000000160200720c */ /* 0x000fe20003fc4070 */
[----:B------:R-:W-:Y:S02]  /*184d0*/  IMAD.MOV R38, RZ, RZ, -R38 ;  /* 0x000000ffff267224 */ /* 0x000fe400078e0a26 */
[----:B------:R-:W-:-:S04]  /*184e0*/  IMAD.HI.U32 R18, R4, R30, RZ ;  /* 0x0000001e04127227 */ /* 0x000fc800078e00ff */
[C---:B------:R-:W-:Y:S02]  /*184f0*/  IMAD R14, R2.reuse, R34, R14 ;  /* 0x00000022020e7224 */ /* 0x040fe400078e020e */
[----:B------:R-:W-:Y:S01]  /*18500*/  IMAD R7, R2, R38, R7 ;  /* 0x0000002602077224 */ /* 0x000fe200078e0207 */
[----:B------:R-:W-:Y:S01]  /*18510*/  IABS R38, R215 ;  /* 0x000000d700267213 */ /* 0x000fe20000000000 */
[----:B------:R-:W-:Y:S02]  /*18520*/  IMAD.MOV R18, RZ, RZ, -R18 ;  /* 0x000000ffff127224 */ /* 0x000fe400078e0a12 */
[----:B------:R-:W-:Y:S01]  /*18530*/  @!P4 IMAD.MOV R221, RZ, RZ, -R221 ;  /* 0x000000ffffddc224 */ /* 0x000fe200078e0add */
[----:B------:R-:W-:Y:S01]  /*18540*/  ISETP.GE.AND P4, PT, R230, RZ, PT ;  /* 0x000000ffe600720c */ /* 0x000fe20003f86270 */
[----:B------:R-:W-:Y:S01]  /*18550*/  @!P3 IMAD.IADD R234, R234, 0x1, -R2 ;  /* 0x00000001eaeab824 */ /* 0x000fe200078e0a02 */
[C---:B------:R-:W-:Y:S01]  /*18560*/  ISETP.GT.U32.AND P3, PT, R2.reuse, R14, PT ;  /* 0x0000000e0200720c */ /* 0x040fe20003f64070 */
[C---:B------:R-:W-:Y:S01]  /*18570*/  IMAD R30, R2.reuse, R18, R30 ;  /* 0x00000012021e7224 */ /* 0x040fe200078e021e */
[----:B------:R-:W-:Y:S01]  /*18580*/  ISETP.GT.U32.AND P0, PT, R2, R7, PT ;  /* 0x000000070200720c */ /* 0x000fe20003f04070 */
[----:B------:R-:W-:-:S02]  /*18590*/  VIADD R230, R3, 0x37 ;  /* 0x0000003703e67836 */ /* 0x000fc40000000000 */
[----:B------:R-:W-:-:S03]  /*185a0*/  IMAD.HI.U32 R18, R4, R38, RZ ;  /* 0x0000002604127227 */ /* 0x000fc600078e00ff */
[----:B------:R-:W-:Y:S01]  /*185b0*/  IABS R45, R230 ;  /* 0x000000e6002d7213 */ /* 0x000fe20000000000 */
[--C-:B------:R-:W-:Y:S01]  /*185c0*/  @!P1 IMAD.IADD R242, R242, 0x1, -R2.reuse ;  /* 0x00000001f2f29824 */ /* 0x100fe200078e0a02 */
[----:B------:R-:W-:Y:S01]  /*185d0*/  ISETP.GT.U32.AND P1, PT, R2, R30, PT ;  /* 0x0000001e0200720c */ /* 0x000fe20003f24070 */
[----:B------:R-:W-:Y:S02]  /*185e0*/  @!P6 IMAD.IADD R22, R22, 0x1, -R2 ;  /* 0x000000011616e824 */ /* 0x000fe400078e0a02 */
[----:B------:R-:W-:Y:S02]  /*185f0*/  IMAD.MOV R18, RZ, RZ, -R18 ;  /* 0x000000ffff127224 */ /* 0x000fe400078e0a12 */
[----:B------:R-:W-:Y:S01]  /*18600*/  @!P2 IMAD.MOV R242, RZ, RZ, -R242 ;  /* 0x000000fffff2a224 */ /* 0x000fe200078e0af2 */
[C---:B------:R-:W-:Y:S01]  /*18610*/  ISETP.GT.U32.AND P2, PT, R2.reuse, R22, PT ;  /* 0x000000160200720c */ /* 0x040fe20003f44070 */
[----:B------:R-:W-:Y:S02]  /*18620*/  IMAD R38, R2, R18, R38 ;  /* 0x0000001202267224 */ /* 0x000fe400078e0226 */
        /* <DEDUP_REMOVED lines=13> */
[----:B------:R-:W-:Y:S01]  /*18700*/  ISETP.GT.U32.AND P3, PT, R2, R7, PT ;  /* 0x000000070200720c */ /* 0x000fe20003f64070 */
[--C-:B------:R-:W-:Y:S01]  /*18710*/  @!P1 IMAD.IADD R30, R30, 0x1, -R2.reuse ;  /* 0x000000011e1e9824 */ /* 0x100fe200078e0a02 */
[----:B------:R-:W-:Y:S01]  /*18720*/  IABS R53, R238 ;  /* 0x000000ee00357213 */ /* 0x000fe20000000000 */
[----:B------:R-:W-:Y:S01]  /*18730*/  @!P6 IMAD.IADD R14, R14, 0x1, -R2 ;  /* 0x000000010e0ee824 */ /* 0x000fe200078e0a02 */
[----:B------:R-:W-:Y:S01]  /*18740*/  ISETP.GT.U32.AND P6, PT, R2, R38, PT ;  /* 0x000000260200720c */ /* 0x000fe20003fc4070 */
[----:B------:R-:W-:Y:S01]  /*18750*/  IMAD.HI.U32 R49, R4, R105, RZ ;  /* 0x0000006904317227 */ /* 0x000fe200078e00ff */
[----:B------:R-:W-:-:S02]  /*18760*/  IABS R61, R246 ;  /* 0x000000f6003d7213 */ /* 0x000fc40000000000 */
[----:B------:R-:W-:Y:S01]  /*18770*/  ISETP.GT.U32.AND P1, PT, R2, R30, PT ;  /* 0x0000001e0200720c */ /* 0x000fe20003f24070 */
[----:B------:R-:W-:Y:S02]  /*18780*/  @!P2 IMAD.IADD R45, R45, 0x1, -R2 ;  /* 0x000000012d2da824 */ /* 0x000fe400078e0a02 */
[----:B------:R-:W-:-:S03]  /*18790*/  IMAD.HI.U32 R18, R4, R53, RZ ;  /* 0x0000003504127227 */ /* 0x000fc600078e00ff */
[----:B------:R-:W-:Y:S01]  /*187a0*/  ISETP.GT.U32.AND P2, PT, R2, R45, PT ;  /* 0x0000002d0200720c */ /* 0x000fe20003f44070 */
[----:B------:R-:W-:Y:S02]  /*187b0*/  IMAD.MOV R18, RZ, RZ, -R18 ;  /* 0x000000ffff127224 */ /* 0x000fe400078e0a12 */
[----:B------:R-:W-:-:S04]  /*187c0*/  IMAD.HI.U32 R26, R4, R61, RZ ;  /* 0x0000003d041a7227 */ /* 0x000fc800078e00ff */
        /* <DEDUP_REMOVED lines=13> */
[----:B------:R-:W-:Y:S01]  /*188a0*/  @!P2 IMAD.IADD R45, R45, 0x1, -R2 ;  /* 0x000000012d2da824 */ /* 0x000fe200078e0a02 */
        /* <DEDUP_REMOVED lines=39> */
[C---:B------:R-:W-:Y:S02]  /*18b20*/  IMAD R84, R2.reuse, R18, R84 ;  /* 0x0000001202547224 */ /* 0x040fe400078e0254 */
[----:B------:R-:W-:Y:S02]  /*18b30*/  VIADD R247, R3, 0x2e ;  /* 0x0000002e03f77836 */ /* 0x000fe40000000000 */
[----:B------:R-:W-:Y:S01]  /*18b40*/  @!P0 IMAD.MOV R53, RZ, RZ, -R53 ;  /* 0x000000ffff358224 */ /* 0x000fe200078e0a35 */
[----:B------:R-:W-:Y:S01]  /*18b50*/  ISETP.GT.U32.AND P0, PT, R2, R76, PT ;  /* 0x0000004c0200720c */ /* 0x000fe20003f04070 */
[----:B------:R-:W-:Y:S01]  /*18b60*/  IMAD.HI.U32 R34, R4, R98, RZ ;  /* 0x0000006204227227 */ /* 0x000fe200078e00ff */
[----:B------:R-:W-:-:S03]  /*18b70*/  IABS R111, R247 ;  /* 0x000000f7006f7213 */ /* 0x000fc60000000000 */
[C---:B------:R-:W-:Y:S02]  /*18b80*/  IMAD R91, R2.reuse, R26, R91 ;  /* 0x0000001a025b7224 */ /* 0x040fe400078e025b */
[----:B------:R-:W-:Y:S01]  /*18b90*/  @!P3 IMAD.MOV R61, RZ, RZ, -R61 ;  /* 0x000000ffff3db224 */ /* 0x000fe200078e0a3d */
[C---:B------:R-:W-:Y:S01]  /*18ba0*/  ISETP.GT.U32.AND P3, PT, R2.reuse, R84, PT ;  /* 0x000000540200720c */ /* 0x040fe20003f64070 */
[----:B------:R-:W-:Y:S02]  /*18bb0*/  IMAD.MOV R34, RZ, RZ, -R34 ;  /* 0x000000ffff227224 */ /* 0x000fe400078e0a22 */
[----:B------:R-:W-:Y:S01]  /*18bc0*/  @!P2 IMAD.IADD R69, R69, 0x1, -R2 ;  /* 0x000000014545a824 */ /* 0x000fe200078e0a02 */
[----:B------:R-:W-:Y:S01]  /*18bd0*/  ISETP.GT.U32.AND P2, PT, R2, R91, PT ;  /* 0x0000005b0200720c */ /* 0x000fe20003f44070 */
[----:B------:R-:W-:Y:S02]  /*18be0*/  IMAD.MOV R49, RZ, RZ, -R49 ;  /* 0x000000ffff317224 */ /* 0x000fe400078e0a31 */
[----:B------:R-:W-:-:S04]  /*18bf0*/  IMAD.HI.U32 R18, R4, R111, RZ ;  /* 0x0000006f04127227 */ /* 0x000fc800078e00ff */
[C---:B------:R-:W-:Y:S02]  /*18c00*/  IMAD R98, R2.reuse, R34, R98 ;  /* 0x0000002202627224 */ /* 0x040fe400078e0262 */
[----:B------:R-:W-:Y:S02]  /*18c10*/  IMAD R105, R2, R49, R105 ;  /* 0x0000003102697224 */ /* 0x000fe400078e0269 */
[----:B------:R-:W-:Y:S02]  /*18c20*/  IMAD.MOV R18, RZ, RZ, -R18 ;  /* 0x000000ffff127224 */ /* 0x000fe400078e0a12 */
[--C-:B------:R-:W-:Y:S01]  /*18c30*/  @!P0 IMAD.IADD R76, R76, 0x1, -R2.reuse ;  /* 0x000000014c4c8824 */ /* 0x100fe200078e0a02 */
[----:B------:R-:W-:Y:S01]  /*18c40*/  ISETP.GT.U32.AND P0, PT, R2, R98, PT ;  /* 0x000000620200720c */ /* 0x000fe20003f04070 */
[----:B------:R-:W-:Y:S01]  /*18c50*/  @!P3 IMAD.IADD R84, R84, 0x1, -R2 ;  /* 0x000000015454b824 */ /* 0x000fe200078e0a02 */
[C---:B------:R-:W-:Y:S01]  /*18c60*/  ISETP.GT.U32.AND P3, PT, R2.reuse, R105, PT ;  /* 0x000000690200720c */ /* 0x040fe20003f64070 */
[----:B------:R-:W-:-:S02]  /*18c70*/  IMAD R111, R2, R18, R111 ;  /* 0x00000012026f7224 */ /* 0x000fc400078e026f */
[----:B------:R-:W-:Y:S02]  /*18c80*/  @!P2 IMAD.IADD R91, R91, 0x1, -R2 ;  /* 0x000000015b5ba824 */ /* 0x000fe400078e0a02 */
[----:B------:R-:W-:Y:S01]  /*18c90*/  VIADD R230, R3, 0x2b ;  /* 0x0000002b03e67836 */ /* 0x000fe20000000000 */
[----:B------:R-:W-:Y:S01]  /*18ca0*/  ISETP.GT.U32.AND P2, PT, R2, R111, PT ;  /* 0x0000006f0200720c */ /* 0x000fe20003f44070 */
[----:B------:R-:W-:-:S03]  /*18cb0*/  IMAD.HI.U32 R26, R4, R117, RZ ;  /* 0x00000075041a7227 */ /* 0x000fc600078e00ff */
[----:B------:R-:W-:Y:S01]  /*18cc0*/  IABS R128, R230 ;  /* 0x000000e600807213 */ /* 0x000fe20000000000 */
[--C-:B------:R-:W-:Y:S01]  /*18cd0*/  @!P0 IMAD.IADD R98, R98, 0x1, -R2.reuse ;  /* 0x0000000162628824 */ /* 0x100fe200078e0a02 */
[C---:B------:R-:W-:Y:S01]  /*18ce0*/  ISETP.GT.U32.AND P0, PT, R2.reuse, R84, PT ;  /* 0x000000540200720c */ /* 0x040fe20003f04070 */
[----:B------:R-:W-:Y:S02]  /*18cf0*/  @!P3 IMAD.IADD R105, R105, 0x1, -R2 ;  /* 0x000000016969b824 */ /* 0x000fe400078e0a02 */
[----:B------:R-:W-:Y:S01]  /*18d00*/  VIADD R215, R3, 0x2c ;  /* 0x0000002c03d77836 */ /* 0x000fe20000000000 */
[C---:B------:R-:W-:Y:S01]  /*18d10*/  ISETP.GT.U32.AND P3, PT, R2.reuse, R98, PT ;  /* 0x000000620200720c */ /* 0x040fe20003f64070 */
[----:B------:R-:W-:Y:S02]  /*18d20*/  IMAD.MOV R34, RZ, RZ, -R26 ;  /* 0x000000ffff227224 */ /* 0x000fe400078e0a1a */
[----:B------:R-:W-:Y:S01]  /*18d30*/  @!P2 IMAD.IADD R111, R111, 0x1, -R2 ;  /* 0x000000016f6fa824 */ /* 0x000fe200078e0a02 */
[----:B------:R-:W-:Y:S01]  /*18d40*/  ISETP.GT.U32.AND P2, PT, R2, R105, PT ;  /* 0x000000690200720c */ /* 0x000fe20003f44070 */
[----:B------:R-:W-:Y:S01]  /*18d50*/  IMAD.HI.U32 R18, R4, R128, RZ ;  /* 0x0000008004127227 */ /* 0x000fe200078e00ff */
[----:B------:R-:W-:-:S03]  /*18d60*/  IABS R123, R215 ;  /* 0x000000d7007b7213 */ /* 0x000fc60000000000 */
[C---:B------:R-:W-:Y:S02]  /*18d70*/  IMAD R117, R2.reuse, R34, R117 ;  /* 0x0000002202757224 */ /* 0x040fe400078e0275 */
[----:B------:R-:W-:Y:S02]  /*18d80*/  IMAD.MOV R18, RZ, RZ, -R18 ;  /* 0x000000ffff127224 */ /* 0x000fe400078e0a12 */
[----:B------:R-:W-:Y:S01]  /*18d90*/  @!P4 IMAD.MOV R69, RZ, RZ, -R69 ;  /* 0x000000ffff45c224 */ /* 0x000fe200078e0a45 */
[----:B------:R-:W-:Y:S01]  /*18da0*/  ISETP.GT.U32.AND P4, PT, R2, R91, PT ;  /* 0x0000005b0200720c */ /* 0x000fe20003f84070 */
[----:B------:R-:W-:Y:S02]  /*18db0*/  VIADD R238, R3, 0x2a ;  /* 0x0000002a03ee7836 */ /* 0x000fe40000000000 */
[----:B------:R-:W-:Y:S01]  /*18dc0*/  @!P0 IMAD.IADD R84, R84, 0x1, -R2 ;  /* 0x0000000154548824 */ /* 0x000fe200078e0a02 */
[----:B------:R-:W-:Y:S01]  /*18dd0*/  ISETP.GT.U32.AND P0, PT, R2, R117, PT ;  /* 0x000000750200720c */ /* 0x000fe20003f04070 */
[----:B------:R-:W-:Y:S01]  /*18de0*/  IMAD.HI.U32 R49, R4, R123, RZ ;  /* 0x0000007b04317227 */ /* 0x000fe200078e00ff */
[----:B------:R-:W-:-:S03]  /*18df0*/  IABS R134, R238 ;  /* 0x000000ee00867213 */ /* 0x000fc60000000000 */
[----:B------:R-:W-:Y:S02]  /*18e00*/  IMAD R128, R2, R18, R128 ;  /* 0x0000001202807224 */ /* 0x000fe400078e0280 */
[----:B------:R-:W-:Y:S01]  /*18e10*/  @!P6 IMAD.MOV R45, RZ, RZ, -R45 ;  /* 0x000000ffff2de224 */ /* 0x000fe200078e0a2d */
[----:B------:R-:W-:Y:S01]  /*18e20*/  ISETP.GE.AND P6, PT, R246, RZ, PT ;  /* 0x000000fff600720c */ /* 0x000fe20003fc6270 */
[----:B------:R-:W-:Y:S02]  /*18e30*/  IMAD.MOV R26, RZ, RZ, -R49 ;  /* 0x000000ffff1a7224 */ /* 0x000fe400078e0a31 */
[----:B------:R-:W-:Y:S02]  /*18e40*/  VIADD R246, R3, 0x29 ;  /* 0x0000002903f67836 */ /* 0x000fe40000000000 */
[----:B------:R-:W-:Y:S01]  /*18e50*/  @!P2 IMAD.IADD R105, R105, 0x1, -R2 ;  /* 0x000000016969a824 */ /* 0x000fe200078e0a02 */
[C---:B------:R-:W-:Y:S01]  /*18e60*/  ISETP.GT.U32.AND P2, PT, R2.reuse, R128, PT ;  /* 0x000000800200720c */ /* 0x040fe20003f44070 */
[C---:B------:R-:W-:Y:S01]  /*18e70*/  IMAD R123, R2.reuse, R26, R123 ;  /* 0x0000001a027b7224 */ /* 0x040fe200078e027b */
[----:B------:R-:W-:Y:S01]  /*18e80*/  IABS R140, R246 ;  /* 0x000000f6008c7213 */ /* 0x000fe20000000000 */
[----:B------:R-:W-:Y:S01]  /*18e90*/  @!P5 IMAD.MOV R76, RZ, RZ, -R76 ;  /* 0x000000ffff4cd224 */ /* 0x000fe200078e0a4c */
[----:B------:R-:W-:Y:S01]  /*18ea0*/  ISETP.GT.U32.AND P5, PT, R2, R111, PT ;  /* 0x0000006f0200720c */ /* 0x000fe20003fa4070 */
[----:B------:R-:W-:-:S04]  /*18eb0*/  IMAD.HI.U32 R18, R4, R134, RZ ;  /* 0x0000008604127227 */ /* 0x000fc800078e00ff */
[--C-:B------:R-:W-:Y:S01]  /*18ec0*/  @!P4 IMAD.IADD R91, R91, 0x1, -R2.reuse ;  /* 0x000000015b5bc824 */ /* 0x100fe200078e0a02 */
[----:B------:R-:W-:Y:S01]  /*18ed0*/  ISETP.GT.U32.AND P4, PT, R2, R123, PT ;  /* 0x0000007b0200720c */ /* 0x000fe20003f84070 */
[----:B------:R-:W-:Y:S01]  /*18ee0*/  @!P0 IMAD.IADD R117, R117, 0x1, -R2 ;  /* 0x0000000175758824 */ /* 0x000fe200078e0a02 */
[----:B------:R-:W-:Y:S01]  /*18ef0*/  ISETP.GE.AND P0, PT, R247, RZ, PT ;  /* 0x000000fff700720c */ /* 0x000fe20003f06270 */
[----:B------:R-:W-:Y:S02]  /*18f00*/  IMAD.MOV R18, RZ, RZ, -R18 ;  /* 0x000000ffff127224 */ /* 0x000fe400078e0a12 */
[----:B------:R-:W-:Y:S01]  /*18f10*/  @!P3 IMAD.IADD R98, R98, 0x1, -R2 ;  /* 0x000000016262b824 */ /* 0x000fe200078e0a02 */
[----:B------:R-:W-:Y:S01]  /*18f20*/  ISETP.GE.AND P3, PT, R188, RZ, PT ;  /* 0x000000ffbc00720c */ /* 0x000fe20003f66270 */
[----:B------:R-:W-:-:S04]  /*18f30*/  IMAD.HI.U32 R26, R4, R140, RZ ;  /* 0x0000008c041a7227 */ /* 0x000fc800078e00ff */
[----:B------:R-:W-:Y:S02]  /*18f40*/  IMAD R134, R2, R18, R134 ;  /* 0x0000001202867224 */ /* 0x000fe400078e0286 */
[----:B------:R-:W-:Y:S02]  /*18f50*/  IMAD.MOV R26, RZ, RZ, -R26 ;  /* 0x000000ffff1a7224 */ /* 0x000fe400078e0a1a */
[----:B------:R-:W-:Y:S01]  /*18f60*/  @!P2 IMAD.IADD R128, R128, 0x1, -R2 ;  /* 0x000000018080a824 */ /* 0x000fe200078e0a02 */
[C---:B------:R-:W-:Y:S01]  /*18f70*/  ISETP.GT.U32.AND P2, PT, R2.reuse, R117, PT ;  /* 0x000000750200720c */ /* 0x040fe20003f44070 */
[----:B------:R-:W-:Y:S01]  /*18f80*/  @!P6 IMAD.MOV R84, RZ, RZ, -R84 ;  /* 0x000000ffff54e224 */ /* 0x000fe200078e0a54 */
[----:B------:R-:W-:Y:S01]  /*18f90*/  ISETP.GT.U32.AND P6, PT, R2, R134, PT ;  /* 0x000000860200720c */ /* 0x000fe20003fc4070 */
[----:B------:R-:W-:Y:S01]  /*18fa0*/  @!P5 IMAD.IADD R111, R111, 0x1, -R2 ;  /* 0x000000016f6fd824 */ /* 0x000fe200078e0a02 */
[----:B------:R-:W-:Y:S01]  /*18fb0*/  ISETP.GE.AND P5, PT, R196, RZ, PT ;  /* 0x000000ffc400720c */ /* 0x000fe20003fa6270 */
[----:B------:R-:W-:-:S02]  /*18fc0*/  IMAD R140, R2, R26, R140 ;  /* 0x0000001a028c7224 */ /* 0x000fc400078e028c */
[----:B------:R-:W-:Y:S02]  /*18fd0*/  VIADD R247, R3, 0x28 ;  /* 0x0000002803f77836 */ /* 0x000fe40000000000 */
[----:B------:R-:W-:Y:S01]  /*18fe0*/  @!P4 IMAD.IADD R123, R123, 0x1, -R2 ;  /* 0x000000017b7bc824 */ /* 0x000fe200078e0a02 */
[----:B------:R-:W-:Y:S01]  /*18ff0*/  ISETP.GE.AND P4, PT, R204, RZ, PT ;  /* 0x000000ffcc00720c */ /* 0x000fe20003f86270 */
[----:B------:R-:W-:Y:S01]  /*19000*/  @!P0 IMAD.MOV R111, RZ, RZ, -R111 ;  /* 0x000000ffff6f8224 */ /* 0x000fe200078e0a6f */
[C---:B------:R-:W-:Y:S01]  /*19010*/  ISETP.GT.U32.AND P0, PT, R2.reuse, R140, PT ;  /* 0x0000008c0200720c */ /* 0x040fe20003f04070 */
[----:B------:R-:W-:Y:S01]  /*19020*/  @!P3 IMAD.MOV R98, RZ, RZ, -R98 ;  /* 0x000000ffff62b224 */ /* 0x000fe200078e0a62 */
[----:B------:R-:W-:Y:S01]  /*19030*/  IABS R146, R247 ;  /* 0x000000f700927213 */ /* 0x000fe20000000000 */
[----:B------:R-:W-:Y:S01]  /*19040*/  @!P1 IMAD.MOV R91, RZ, RZ, -R91 ;  /* 0x000000ffff5b9224 */ /* 0x000fe200078e0a5b */
[C---:B------:R-:W-:Y:S01]  /*19050*/  ISETP.GT.U32.AND P3, PT, R2.reuse, R128, PT ;  /* 0x000000800200720c */ /* 0x040fe20003f64070 */
[----:B------:R-:W-:Y:S01]  /*19060*/  @!P2 IMAD.IADD R117, R117, 0x1, -R2 ;  /* 0x000000017575a824 */ /* 0x000fe200078e0a02 */
[----:B------:R-:W-:Y:S01]  /*19070*/  ISETP.GT.U32.AND P1, PT, R2, R123, PT ;  /* 0x0000007b0200720c */ /* 0x000fe20003f24070 */
[----:B------:R-:W-:Y:S01]  /*19080*/  IMAD.HI.U32 R18, R4, R146, RZ ;  /* 0x0000009204127227 */ /* 0x000fe200078e00ff */
[----:B------:R-:W-:-:S03]  /*19090*/  ISETP.GE.AND P2, PT, R230, RZ, PT ;  /* 0x000000ffe600720c */ /* 0x000fc60003f46270 */
[----:B------:R-:W-:Y:S01]  /*190a0*/  @!P6 IMAD.IADD R134, R134, 0x1, -R2 ;  /* 0x000000018686e824 */ /* 0x000fe200078e0a02 */
[----:B------:R-:W-:Y:S01]  /*190b0*/  ISETP.GE.AND P6, PT, R247, RZ, PT ;  /* 0x000000fff700720c */ /* 0x000fe20003fc6270 */
[----:B------:R-:W-:Y:S02]  /*190c0*/  VIADD R247, R3, 0x27 ;  /* 0x0000002703f77836 */ /* 0x000fe40000000000 */
[----:B------:R-:W-:Y:S02]  /*190d0*/  IMAD.MOV R18, RZ, RZ, -R18 ;  /* 0x000000ffff127224 */ /* 0x000fe400078e0a12 */
[----:B------:R-:W-:Y:S01]  /*190e0*/  @!P5 IMAD.MOV R105, RZ, RZ, -R105 ;  /* 0x000000ffff69d224 */ /* 0x000fe200078e0a69 */
[----:B------:R-:W-:Y:S01]  /*190f0*/  ISETP.GE.AND P5, PT, R215, RZ, PT ;  /* 0x000000ffd700720c */ /* 0x000fe20003fa6270 */
[--C-:B------:R-:W-:Y:S01]  /*19100*/  @!P0 IMAD.IADD R140, R140, 0x1, -R2.reuse ;  /* 0x000000018c8c8824 */ /* 0x100fe200078e0a02 */
[----:B------:R-:W-:Y:S01]  /*19110*/  ISETP.GT.U32.AND P0, PT, R2, R134, PT ;  /* 0x000000860200720c */ /* 0x000fe20003f04070 */
[----:B------:R-:W-:Y:S01]  /*19120*/  @!P3 IMAD.IADD R128, R128, 0x1, -R2 ;  /* 0x000000018080b824 */ /* 0x000fe200078e0a02 */
[----:B------:R-:W-:Y:S01]  /*19130*/  IABS R151, R247 ;  /* 0x000000f700977213 */ /* 0x000fe20000000000 */
[----:B------:R-:W-:Y:S01]  /*19140*/  IMAD R146, R2, R18, R146 ;  /* 0x0000001202927224 */ /* 0x000fe200078e0292 */
[----:B------:R-:W-:Y:S01]  /*19150*/  ISETP.GE.AND P3, PT, R246, RZ, PT ;  /* 0x000000fff600720c */ /* 0x000fe20003f66270 */
[----:B------:R-:W-:Y:S01]  /*19160*/  @!P1 IMAD.IADD R123, R123, 0x1, -R2 ;  /* 0x000000017b7b9824 */ /* 0x000fe200078e0a02 */
[----:B------:R-:W-:Y:S01]  /*19170*/  ISETP.GE.AND P1, PT, R238, RZ, PT ;  /* 0x000000ffee00720c */ /* 0x000fe20003f26270 */
[----:B------:R-:W-:Y:S01]  /*19180*/  @!P2 IMAD.MOV R128, RZ, RZ, -R128 ;  /* 0x000000ffff80a224 */ /* 0x000fe200078e0a80 */
[----:B------:R-:W-:Y:S01]  /*19190*/  ISETP.GT.U32.AND P2, PT, R2, R146, PT ;  /* 0x000000920200720c */ /* 0x000fe20003f44070 */
[----:B------:R-:W-:-:S04]  /*191a0*/  IMAD.HI.U32 R18, R4, R151, RZ ;  /* 0x0000009704127227 */ /* 0x000fc800078e00ff */
[----:B------:R-:W-:Y:S02]  /*191b0*/  VIADD R246, R3, 0x26 ;  /* 0x0000002603f67836 */ /* 0x000fe40000000000 */
[----:B------:R-:W-:Y:S02]  /*191c0*/  IMAD.MOV R18, RZ, RZ, -R18 ;  /* 0x000000ffff127224 */ /* 0x000fe400078e0a12 */
[----:B------:R-:W-:Y:S01]  /*191d0*/  @!P4 IMAD.MOV R117, RZ, RZ, -R117 ;  /* 0x000000ffff75c224 */ /* 0x000fe200078e0a75 */
[----:B------:R-:W-:Y:S01]  /*191e0*/  ISETP.GE.AND P4, PT, R247, RZ, PT ;  /* 0x000000fff700720c */ /* 0x000fe20003f86270 */
[----:B------:R-:W-:Y:S01]  /*191f0*/  @!P5 IMAD.MOV R123, RZ, RZ, -R123 ;  /* 0x000000ffff7bd224 */ /* 0x000fe200078e0a7b */
[----:B------:R-:W-:Y:S01]  /*19200*/  IABS R157, R246 ;  /* 0x000000f6009d7213 */ /* 0x000fe20000000000 */
[----:B------:R-:W-:Y:S01]  /*19210*/  @!P0 IMAD.IADD R134, R134, 0x1, -R2 ;  /* 0x0000000186868824 */ /* 0x000fe200078e0a02 */
[C---:B------:R-:W-:Y:S01]  /*19220*/  ISETP.GT.U32.AND P5, PT, R2.reuse, R140, PT ;  /* 0x0000008c0200720c */ /* 0x040fe20003fa4070 */
[----:B------:R-:W-:Y:S01]  /*19230*/  IMAD R151, R2, R18, R151 ;  /* 0x0000001202977224 */ /* 0x000fe200078e0297 */
[----:B------:R-:W-:Y:S01]  /*19240*/  ISETP.GE.AND P0, PT, R246, RZ, PT ;  /* 0x000000fff600720c */ /* 0x000fe20003f06270 */
[----:B------:R-:W-:-:S02]  /*19250*/  VIADD R247, R3, 0x25 ;  /* 0x0000002503f77836 */ /* 0x000fc40000000000 */
[----:B------:R-:W-:Y:S01]  /*19260*/  @!P1 IMAD.MOV R134, RZ, RZ, -R134 ;  /* 0x000000ffff869224 */ /* 0x000fe200078e0a86 */
[----:B------:R-:W-:Y:S01]  /*19270*/  ISETP.GT.U32.AND P1, PT, R2, R151, PT ;  /* 0x000000970200720c */ /* 0x000fe20003f24070 */
[----:B------:R-:W-:Y:S01]  /*19280*/  IMAD.HI.U32 R34, R4, R157, RZ ;  /* 0x0000009d04227227 */ /* 0x000fe200078e00ff */
[----:B------:R-:W-:-:S03]  /*19290*/  IABS R165, R247 ;  /* 0x000000f700a57213 */ /* 0x000fc60000000000 */
[----:B------:R-:W-:Y:S02]  /*192a0*/  @!P2 IMAD.IADD R146, R146, 0x1, -R2 ;  /* 0x000000019292a824 */ /* 0x000fe400078e0a02 */
[----:B------:R-:W-:-:S03]  /*192b0*/  IMAD.HI.U32 R18, R4, R173, RZ ;  /* 0x000000ad04127227 */ /* 0x000fc600078e00ff */
[----:B------:R-:W-:Y:S01]  /*192c0*/  ISETP.GT.U32.AND P2, PT, R2, R146, PT ;  /* 0x000000920200720c */ /* 0x000fe20003f44070 */
[----:B------:R-:W-:Y:S02]  /*192d0*/  IMAD.MOV R34, RZ, RZ, -R34 ;  /* 0x000000ffff227224 */ /* 0x000fe400078e0a22 */
[----:B------:R-:W-:Y:S02]  /*192e0*/  IMAD.MOV R18, RZ, RZ, -R18 ;  /* 0x000000ffff127224 */ /* 0x000fe400078e0a12 */
[----:B------:R-:W-:-:S04]  /*192f0*/  IMAD.HI.U32 R26, R4, R165, RZ ;  /* 0x000000a5041a7227 */ /* 0x000fc800078e00ff */
[----:B------:R-:W-:Y:S01]  /*19300*/  @!P5 IMAD.IADD R140, R140, 0x1, -R2 ;  /* 0x000000018c8cd824 */ /* 0x000fe200078e0a02 */
[----:B------:R-:W-:Y:S01]  /*19310*/  ISETP.GE.AND P5, PT, R247, RZ, PT ;  /* 0x000000fff700720c */ /* 0x000fe20003fa6270 */
[C---:B------:R-:W-:Y:S02]  /*19320*/  IMAD R157, R2.reuse, R34, R157 ;  /* 0x00000022029d7224 */ /* 0x040fe400078e029d */
[C---:B------:R-:W-:Y:S02]  /*19330*/  IMAD R173, R2.reuse, R18, R173 ;  /* 0x0000001202ad7224 */ /* 0x040fe400078e02ad */
[----:B------:R-:W-:Y:S02]  /*19340*/  IMAD.MOV R26, RZ, RZ, -R26 ;  /* 0x000000ffff1a7224 */ /* 0x000fe400078e0a1a */
[----:B------:R-:W-:Y:S01]  /*19350*/  @!P3 IMAD.MOV R140, RZ, RZ, -R140 ;  /* 0x000000ffff8cb224 */ /* 0x000fe200078e0a8c */
[C---:B------:R-:W-:Y:S01]  /*19360*/  ISETP.GT.U32.AND P3, PT, R2.reuse, R157, PT ;  /* 0x0000009d0200720c */ /* 0x040fe20003f64070 */
[----:B------:R-:W-:Y:S01]  /*19370*/  @!P1 IMAD.IADD R151, R151, 0x1, -R2 ;  /* 0x0000000197979824 */ /* 0x000fe200078e0a02 */
[----:B------:R-:W-:Y:S01]  /*19380*/  ISETP.GT.U32.AND P1, PT, R2, R173, PT ;  /* 0x000000ad0200720c */ /* 0x000fe20003f24070 */
[----:B------:R-:W-:-:S02]  /*19390*/  VIADD R230, R3, 0x22 ;  /* 0x0000002203e67836 */ /* 0x000fc40000000000 */
[----:B------:R-:W-:Y:S02]  /*193a0*/  IMAD R165, R2, R26, R165 ;  /* 0x0000001a02a57224 */ /* 0x000fe400078e02a5 */
[----:B------:R-:W-:Y:S01]  /*193b0*/  @!P2 IMAD.IADD R146, R146, 0x1, -R2 ;  /* 0x000000019292a824 */ /* 0x000fe200078e0a02 */
[----:B------:R-:W-:Y:S01]  /*193c0*/  IABS R188, R230 ;  /* 0x000000e600bc7213 */ /* 0x000fe20000000000 */
[----:B------:R-:W-:Y:S01]  /*193d0*/  VIADD R238, R3, 0x21 ;  /* 0x0000002103ee7836 */ /* 0x000fe20000000000 */
[----:B------:R-:W-:Y:S01]  /*193e0*/  ISETP.GT.U32.AND P2, PT, R2, R165, PT ;  /* 0x000000a50200720c */ /* 0x000fe20003f44070 */
[----:B------:R-:W-:-:S03]  /*193f0*/  IMAD.HI.U32 R18, R4, R180, RZ ;  /* 0x000000b404127227 */ /* 0x000fc600078e00ff */
[----:B------:R-:W-:Y:S01]  /*19400*/  IABS R196, R238 ;  /* 0x000000ee00c47213 */ /* 0x000fe20000000000 */
[----:B------:R-:W-:-:S04]  /*19410*/  IMAD.HI.U32 R26, R4, R188, RZ ;  /* 0x000000bc041a7227 */ /* 0x000fc800078e00ff */
[----:B------:R-:W-:Y:S02]  /*19420*/  IMAD.MOV R34, RZ, RZ, -R18 ;  /* 0x000000ffff227224 */ /* 0x000fe400078e0a12 */
[--C-:B------:R-:W-:Y:S01]  /*19430*/  @!P3 IMAD.IADD R157, R157, 0x1, -R2.reuse ;  /* 0x000000019d9db824 */ /* 0x100fe200078e0a02 */
[C---:B------:R-:W-:Y:S01]  /*19440*/  ISETP.GT.U32.AND P3, PT, R2.reuse, R151, PT ;  /* 0x000000970200720c */ /* 0x040fe20003f64070 */
[----:B------:R-:W-:Y:S02]  /*19450*/  @!P1 IMAD.IADD R173, R173, 0x1, -R2 ;  /* 0x00000001adad9824 */ /* 0x000fe400078e0a02 */
[----:B------:R-:W-:Y:S02]  /*19460*/  IMAD.MOV R18, RZ, RZ, -R26 ;  /* 0x000000ffff127224 */ /* 0x000fe400078e0a1a */
[----:B------:R-:W-:Y:S01]  /*19470*/  @!P2 IMAD.IADD R165, R165, 0x1, -R2 ;  /* 0x00000001a5a5a824 */ /* 0x000fe200078e0a02 */
[C---:B------:R-:W-:Y:S01]  /*19480*/  ISETP.GT.U32.AND P1, PT, R2.reuse, R173, PT ;  /* 0x000000ad0200720c */ /* 0x040fe20003f24070 */
[C---:B------:R-:W-:Y:S01]  /*19490*/  IMAD R188, R2.reuse, R18, R188 ;  /* 0x0000001202bc7224 */ /* 0x040fe200078e02bc */
[----:B------:R-:W-:Y:S01]  /*194a0*/  ISETP.GT.U32.AND P2, PT, R2, R157, PT ;  /* 0x0000009d0200720c */ /* 0x000fe20003f44070 */
[----:B------:R-:W-:-:S04]  /*194b0*/  IMAD.HI.U32 R18, R4, R196, RZ ;  /* 0x000000c404127227 */ /* 0x000fc800078e00ff */
[----:B------:R-:W-:Y:S01]  /*194c0*/  @!P6 IMAD.MOV R146, RZ, RZ, -R146 ;  /* 0x000000ffff92e224 */ /* 0x000fe200078e0a92 */
[C---:B------:R-:W-:Y:S01]  /*194d0*/  ISETP.GT.U32.AND P6, PT, R2.reuse, R165, PT ;  /* 0x000000a50200720c */ /* 0x040fe20003fc4070 */
[C---:B------:R-:W-:Y:S02]  /*194e0*/  IMAD R180, R2.reuse, R34, R180 ;  /* 0x0000002202b47224 */ /* 0x040fe400078e02b4 */
[----:B------:R-:W-:Y:S02]  /*194f0*/  IMAD.MOV R18, RZ, RZ, -R18 ;  /* 0x000000ffff127224 */ /* 0x000fe400078e0a12 */
[----:B------:R-:W-:Y:S01]  /*19500*/  @!P3 IMAD.IADD R151, R151, 0x1, -R2 ;  /* 0x000000019797b824 */ /* 0x000fe200078e0a02 */
[C---:B------:R-:W-:Y:S01]  /*19510*/  ISETP.GT.U32.AND P3, PT, R2.reuse, R180, PT ;  /* 0x000000b40200720c */ /* 0x040fe20003f64070 */
[----:B------:R-:W-:Y:S02]  /*19520*/  IMAD R196, R2, R18, R196 ;  /* 0x0000001202c47224 */ /* 0x000fe400078e02c4 */
[----:B------:R-:W-:-:S02]  /*19530*/  VIADD R247, R3, 0x20 ;  /* 0x0000002003f77836 */ /* 0x000fc40000000000 */
[--C-:B------:R-:W-:Y:S01]  /*19540*/  @!P1 IMAD.IADD R173, R173, 0x1, -R2.reuse ;  /* 0x00000001adad9824 */ /* 0x100fe200078e0a02 */
[C---:B------:R-:W-:Y:S01]  /*19550*/  ISETP.GT.U32.AND P1, PT, R2.reuse, R196, PT ;  /* 0x000000c40200720c */ /* 0x040fe20003f24070 */
[--C-:B------:R-:W-:Y:S01]  /*19560*/  @!P2 IMAD.IADD R157, R157, 0x1, -R2.reuse ;  /* 0x000000019d9da824 */ /* 0x100fe200078e0a02 */
[----:B------:R-:W-:Y:S01]  /*19570*/  IABS R204, R247 ;  /* 0x000000f700cc7213 */ /* 0x000fe20000000000 */
[----:B------:R-:W-:Y:S01]  /*19580*/  @!P6 IMAD.IADD R165, R165, 0x1, -R2 ;  /* 0x00000001a5a5e824 */ /* 0x000fe200078e0a02 */
[----:B------:R-:W-:Y:S01]  /*19590*/  ISETP.GT.U32.AND P2, PT, R2, R188, PT ;  /* 0x000000bc0200720c */ /* 0x000fe20003f44070 */
[----:B------:R-:W-:Y:S01]  /*195a0*/  VIADD R215, R3, 0x1f ;  /* 0x0000001f03d77836 */ /* 0x000fe20000000000 */
[----:B------:R-:W-:Y:S01]  /*195b0*/  ISETP.GE.AND P6, PT, R108, RZ, PT ;  /* 0x000000ff6c00720c */ /* 0x000fe20003fc6270 */
[----:B------:R-:W-:-:S03]  /*195c0*/  IMAD.HI.U32 R18, R4, R204, RZ ;  /* 0x000000cc04127227 */ /* 0x000fc600078e00ff */
[----:B------:R-:W-:Y:S01]  /*195d0*/  IABS R211, R215 ;  /* 0x000000d700d37213 */ /* 0x000fe20000000000 */
[----:B------:R-:W-:Y:S01]  /*195e0*/  @!P3 IMAD.IADD R180, R180, 0x1, -R2 ;  /* 0x00000001b4b4b824 */ /* 0x000fe200078e0a02 */
[----:B------:R-:W-:Y:S01]  /*195f0*/  ISETP.GE.AND P3, PT, R143, RZ, PT ;  /* 0x000000ff8f00720c */ /* 0x000fe20003f66270 */
[----:B------:R-:W-:Y:S02]  /*19600*/  IMAD.MOV R18, RZ, RZ, -R18 ;  /* 0x000000ffff127224 */ /* 0x000fe400078e0a12 */
[--C-:B------:R-:W-:Y:S01]  /*19610*/  @!P1 IMAD.IADD R196, R196, 0x1, -R2.reuse ;  /* 0x00000001c4c49824 */ /* 0x100fe200078e0a02 */
[----:B------:R-:W-:Y:S01]  /*19620*/  ISETP.GT.U32.AND P1, PT, R2, R180, PT ;  /* 0x000000b40200720c */ /* 0x000fe20003f24070 */
[----:B------:R-:W-:Y:S01]  /*19630*/  @!P2 IMAD.IADD R188, R188, 0x1, -R2 ;  /* 0x00000001bcbca824 */ /* 0x000fe200078e0a02 */
[----:B------:R-:W-:Y:S01]  /*19640*/  ISETP.GE.AND P2, PT, R230, RZ, PT ;  /* 0x000000ffe600720c */ /* 0x000fe20003f46270 */
[C---:B------:R-:W-:Y:S02]  /*19650*/  IMAD R204, R2.reuse, R18, R204 ;  /* 0x0000001202cc7224 */ /* 0x040fe400078e02cc */
[----:B------:R-:W-:Y:S01]  /*19660*/  @!P4 IMAD.MOV R151, RZ, RZ, -R151 ;  /* 0x000000ffff97c224 */ /* 0x000fe200078e0a97 */
[C---:B------:R-:W-:Y:S01]  /*19670*/  ISETP.GT.U32.AND P4, PT, R2.reuse, R188, PT ;  /* 0x000000bc0200720c */ /* 0x040fe20003f84070 */
[----:B------:R-:W-:Y:S01]  /*19680*/  @!P6 IMAD.MOV R173, RZ, RZ, -R173 ;  /* 0x000000ffffade224 */ /* 0x000fe200078e0aad */
[----:B------:R-:W-:Y:S01]  /*19690*/  ISETP.GT.U32.AND P6, PT, R2, R204, PT ;  /* 0x000000cc0200720c */ /* 0x000fe20003fc4070 */
[----:B------:R-:W-:-:S04]  /*196a0*/  IMAD.HI.U32 R18, R4, R211, RZ ;  /* 0x000000d304127227 */ /* 0x000fc800078e00ff */
[----:B------:R-:W-:Y:S02]  /*196b0*/  VIADD R246, R3, 0x1e ;  /* 0x0000001e03f67836 */ /* 0x000fe40000000000 */
[----:B------:R-:W-:Y:S02]  /*196c0*/  IMAD.MOV R18, RZ, RZ, -R18 ;  /* 0x000000ffff127224 */ /* 0x000fe400078e0a12 */
[----:B------:R-:W-:Y:S01]  /*196d0*/  @!P1 IMAD.IADD R180, R180, 0x1, -R2 ;  /* 0x00000001b4b49824 */ /* 0x000fe200078e0a02 */
[----:B------:R-:W-:Y:S01]  /*196e0*/  IABS R219, R246 ;  /* 0x000000f600db7213 */ /* 0x000fe20000000000 */
[C---:B------:R-:W-:Y:S01]  /*196f0*/  IMAD R211, R2.reuse, R18, R211 ;  /* 0x0000001202d37224 */ /* 0x040fe200078e02d3 */
[----:B------:R-:W-:Y:S01]  /*19700*/  ISETP.GE.AND P1, PT, R247, RZ, PT ;  /* 0x000000fff700720c */ /* 0x000fe20003f26270 */
[----:B------:R-:W-:Y:S02]  /*19710*/  VIADD R247, R3, 0x1d ;  /* 0x0000001d03f77836 */ /* 0x000fe40000000000 */
[----:B------:R-:W-:Y:S01]  /*19720*/  @!P0 IMAD.MOV R157, RZ, RZ, -R157 ;  /* 0x000000ffff9d8224 */ /* 0x000fe200078e0a9d */
[----:B------:R-:W-:Y:S01]  /*19730*/  ISETP.GT.U32.AND P0, PT, R2, R196, PT ;  /* 0x000000c40200720c */ /* 0x000fe20003f04070 */
[----:B------:R-:W-:Y:S01]  /*19740*/  IMAD.HI.U32 R26, R4, R219, RZ ;  /* 0x000000db041a7227 */ /* 0x000fe200078e00ff */
[----:B------:R-:W-:-:S03]  /*19750*/  IABS R230, R247 ;  /* 0x000000f700e67213 */ /* 0x000fc60000000000 */
[--C-:B------:R-:W-:Y:S01]  /*19760*/  @!P4 IMAD.IADD R188, R188, 0x1, -R2.reuse ;  /* 0x00000001bcbcc824 */ /* 0x100fe200078e0a02 */
[----:B------:R-:W-:Y:S01]  /*19770*/  ISETP.GT.U32.AND P4, PT, R2, R211, PT ;  /* 0x000000d30200720c */ /* 0x000fe20003f84070 */
[----:B------:R-:W-:Y:S02]  /*19780*/  @!P6 IMAD.IADD R204, R204, 0x1, -R2 ;  /* 0x00000001cccce824 */ /* 0x000fe400078e0a02 */
[----:B------:R-:W-:Y:S01]  /*19790*/  @!P5 IMAD.MOV R165, RZ, RZ, -R165 ;  /* 0x000000ffffa5d224 */ /* 0x000fe200078e0aa5 */
[----:B------:R-:W-:Y:S01]  /*197a0*/  ISETP.GE.AND P5, PT, R238, RZ, PT ;  /* 0x000000ffee00720c */ /* 0x000fe20003fa6270 */
[----:B------:R-:W-:Y:S02]  /*197b0*/  IMAD.MOV R18, RZ, RZ, -R26 ;  /* 0x000000ffff127224 */ /* 0x000fe400078e0a1a */
[----:B------:R-:W-:Y:S01]  /*197c0*/  @!P3 IMAD.MOV R180, RZ, RZ, -R180 ;  /* 0x000000ffffb4b224 */ /* 0x000fe200078e0ab4 */
[----:B------:R-:W-:Y:S01]  /*197d0*/  ISETP.GT.U32.AND P3, PT, R2, R204, PT ;  /* 0x000000cc0200720c */ /* 0x000fe20003f64070 */
[----:B------:R-:W-:-:S02]  /*197e0*/  VIADD R238, R3, 0x1c ;  /* 0x0000001c03ee7836 */ /* 0x000fc40000000000 */
[----:B------:R-:W-:-:S03]  /*197f0*/  IMAD.HI.U32 R26, R4, R230, RZ ;  /* 0x000000e6041a7227 */ /* 0x000fc600078e00ff */
[----:B------:R-:W-:Y:S01]  /*19800*/  IABS R102, R238 ;  /* 0x000000ee00667213 */ /* 0x000fe20000000000 */
[----:B------:R-:W-:Y:S02]  /*19810*/  IMAD R219, R2, R18, R219 ;  /* 0x0000001202db7224 */ /* 0x000fe400078e02db */
[----:B------:R-:W-:Y:S02]  /*19820*/  IMAD.MOV R49, RZ, RZ, -R26 ;  /* 0x000000ffff317224 */ /* 0x000fe400078e0a1a */
[--C-:B------:R-:W-:Y:S01]  /*19830*/  @!P0 IMAD.IADD R196, R196, 0x1, -R2.reuse ;  /* 0x00000001c4c48824 */ /* 0x100fe200078e0a02 */
[----:B------:R-:W-:Y:S01]  /*19840*/  ISETP.GE.AND P0, PT, R215, RZ, PT ;  /* 0x000000ffd700720c */ /* 0x000fe20003f06270 */
[----:B------:R-:W-:Y:S01]  /*19850*/  VIADD R215, R3, 0x1a ;  /* 0x0000001a03d77836 */ /* 0x000fe20000000000 */
[----:B------:R-:W-:Y:S01]  /*19860*/  ISETP.GT.U32.AND P6, PT, R2, R219, PT ;  /* 0x000000db0200720c */ /* 0x000fe20003fc4070 */
[----:B------:R-:W-:Y:S01]  /*19870*/  @!P4 IMAD.IADD R211, R211, 0x1, -R2 ;  /* 0x00000001d3d3c824 */ /* 0x000fe200078e0a02 */
[----:B------:R-:W-:Y:S01]  /*19880*/  ISETP.GE.AND P4, PT, R246, RZ, PT ;  /* 0x000000fff600720c */ /* 0x000fe20003f86270 */
[----:B------:R-:W-:Y:S01]  /*19890*/  IMAD R230, R2, R49, R230 ;  /* 0x0000003102e67224 */ /* 0x000fe200078e02e6 */
[----:B------:R-:W-:Y:S01]  /*198a0*/  IABS R34, R215 ;  /* 0x000000d700227213 */ /* 0x000fe20000000000 */
[----:B------:R-:W-:-:S04]  /*198b0*/  IMAD.HI.U32 R57, R4, R102, RZ ;  /* 0x0000006604397227 */ /* 0x000fc800078e00ff */
[----:B------:R-:W-:Y:S01]  /*198c0*/  @!P2 IMAD.MOV R188, RZ, RZ, -R188 ;  /* 0x000000ffffbca224 */ /* 0x000fe200078e0abc */
[----:B------:R-:W-:Y:S01]  /*198d0*/  ISETP.GT.U32.AND P2, PT, R2, R211, PT ;  /* 0x000000d30200720c */ /* 0x000fe20003f44070 */
[--C-:B------:R-:W-:Y:S01]  /*198e0*/  @!P3 IMAD.IADD R204, R204, 0x1, -R2.reuse ;  /* 0x00000001ccccb824 */ /* 0x100fe200078e0a02 */
[C---:B------:R-:W-:Y:S01]  /*198f0*/  ISETP.GT.U32.AND P3, PT, R2.reuse, R230, PT ;  /* 0x000000e60200720c */ /* 0x040fe20003f64070 */
[----:B------:R-:W-:Y:S02]  /*19900*/  IMAD.MOV R26, RZ, RZ, -R57 ;  /* 0x000000ffff1a7224 */ /* 0x000fe400078e0a39 */
[----:B------:R-:W-:Y:S02]  /*19910*/  @!P6 IMAD.IADD R219, R219, 0x1, -R2 ;  /* 0x00000001dbdbe824 */ /* 0x000fe400078e0a02 */
[----:B------:R-:W-:Y:S02]  /*19920*/  IMAD R102, R2, R26, R102 ;  /* 0x0000001a02667224 */ /* 0x000fe400078e0266 */
[----:B------:R-:W-:Y:S01]  /*19930*/  IMAD.HI.U32 R26, R4, R34, RZ ;  /* 0x00000022041a7227 */ /* 0x000fe200078e00ff */
[----:B------:R-:W-:-:S03]  /*19940*/  ISETP.GT.U32.AND P6, PT, R2, R219, PT ;  /* 0x000000db0200720c */ /* 0x000fc60003fc4070 */
[----:B------:R-:W-:Y:S02]  /*19950*/  IMAD.MOV R26, RZ, RZ, -R26 ;  /* 0x000000ffff1a7224 */ /* 0x000fe400078e0a1a */
[----:B------:R-:W-:Y:S02]  /*19960*/  VIADD R143, R3, 0x1b ;  /* 0x0000001b038f7836 */ /* 0x000fe40000000000 */
[----:B------:R-:W-:Y:S01]  /*19970*/  @!P2 IMAD.IADD R211, R211, 0x1, -R2 ;  /* 0x00000001d3d3a824 */ /* 0x000fe200078e0a02 */
[C---:B------:R-:W-:Y:S01]  /*19980*/  ISETP.GT.U32.AND P2, PT, R2.reuse, R102, PT ;  /* 0x000000660200720c */ /* 0x040fe20003f44070 */
[----:B------:R-:W-:Y:S01]  /*19990*/  IMAD R34, R2, R26, R34 ;  /* 0x0000001a02227224 */ /* 0x000fe200078e0222 */
[----:B------:R-:W-:Y:S01]  /*199a0*/  IABS R18, R143 ;  /* 0x0000008f00127213 */ /* 0x000fe20000000000 */
[----:B------:R-:W-:Y:S02]  /*199b0*/  @!P3 IMAD.IADD R230, R230, 0x1, -R2 ;  /* 0x00000001e6e6b824 */ /* 0x000fe400078e0a02 */
[----:B------:R-:W-:-:S02]  /*199c0*/  VIADD R246, R3, 0x19 ;  /* 0x0000001903f67836 */ /* 0x000fc40000000000 */
[----:B------:R-:W-:Y:S01]  /*199d0*/  @!P1 IMAD.MOV R204, RZ, RZ, -R204 ;  /* 0x000000ffffcc9224 */ /* 0x000fe200078e0acc */
[C---:B------:R-:W-:Y:S01]  /*199e0*/  ISETP.GT.U32.AND P1, PT, R2.reuse, R230, PT ;  /* 0x000000e60200720c */ /* 0x040fe20003f24070 */
[----:B------:R-:W-:Y:S01]  /*199f0*/  @!P0 IMAD.MOV R211, RZ, RZ, -R211 ;  /* 0x000000ffffd38224 */ /* 0x000fe200078e0ad3 */
[----:B------:R-:W-:Y:S01]  /*19a00*/  ISETP.GT.U32.AND P0, PT, R2, R34, PT ;  /* 0x000000220200720c */ /* 0x000fe20003f04070 */
[----:B------:R-:W-:Y:S01]  /*19a10*/  @!P5 IMAD.MOV R196, RZ, RZ, -R196 ;  /* 0x000000ffffc4d224 */ /* 0x000fe200078e0ac4 */
[----:B------:R-:W-:Y:S01]  /*19a20*/  ISETP.GE.AND P5, PT, R247, RZ, PT ;  /* 0x000000fff700720c */ /* 0x000fe20003fa6270 */
[----:B------:R-:W-:Y:S01]  /*19a30*/  VIADD R247, R3, 0x18 ;  /* 0x0000001803f77836 */ /* 0x000fe20000000000 */
[----:B------:R-:W-:Y:S01]  /*19a40*/  IABS R49, R246 ;  /* 0x000000f600317213 */ /* 0x000fe20000000000 */
[----:B------:R-:W-:-:S03]  /*19a50*/  IMAD.HI.U32 R57, R4, R18, RZ ;  /* 0x0000001204397227 */ /* 0x000fc600078e00ff */
[----:B------:R-:W-:Y:S01]  /*19a60*/  IABS R65, R247 ;  /* 0x000000f700417213 */ /* 0x000fe20000000000 */
[----:B------:R-:W-:Y:S01]  /*19a70*/  @!P6 IMAD.IADD R219, R219, 0x1, -R2 ;  /* 0x00000001dbdbe824 */ /* 0x000fe200078e0a02 */
[----:B------:R-:W-:Y:S01]  /*19a80*/  ISETP.GE.AND P6, PT, R238, RZ, PT ;  /* 0x000000ffee00720c */ /* 0x000fe20003fc6270 */
[----:B------:R-:W-:Y:S02]  /*19a90*/  IMAD.MOV R57, RZ, RZ, -R57 ;  /* 0x000000ffff397224 */ /* 0x000fe400078e0a39 */
[----:B------:R-:W-:Y:S02]  /*19aa0*/  VIADD R238, R3, 0x17 ;  /* 0x0000001703ee7836 */ /* 0x000fe40000000000 */
[----:B------:R-:W-:-:S03]  /*19ab0*/  IMAD.HI.U32 R26, R4, R49, RZ ;  /* 0x00000031041a7227 */ /* 0x000fc600078e00ff */
[----:B------:R-:W-:Y:S01]  /*19ac0*/  IABS R80, R238 ;  /* 0x000000ee00507213 */ /* 0x000fe20000000000 */
[----:B------:R-:W-:Y:S02]  /*19ad0*/  IMAD R18, R2, R57, R18 ;  /* 0x0000003902127224 */ /* 0x000fe400078e0212 */
[----:B------:R-:W-:Y:S02]  /*19ae0*/  IMAD.MOV R26, RZ, RZ, -R26 ;  /* 0x000000ffff1a7224 */ /* 0x000fe400078e0a1a */
[--C-:B------:R-:W-:Y:S01]  /*19af0*/  @!P1 IMAD.IADD R230, R230, 0x1, -R2.reuse ;  /* 0x00000001e6e69824 */ /* 0x100fe200078e0a02 */
[----:B------:R-:W-:Y:S01]  /*19b00*/  ISETP.GT.U32.AND P3, PT, R2, R18, PT ;  /* 0x000000120200720c */ /* 0x000fe20003f64070 */
[----:B------:R-:W-:Y:S01]  /*19b10*/  @!P0 IMAD.IADD R34, R34, 0x1, -R2 ;  /* 0x0000000122228824 */ /* 0x000fe200078e0a02 */
[----:B------:R-:W-:Y:S01]  /*19b20*/  ISETP.GE.AND P0, PT, R246, RZ, PT ;  /* 0x000000fff600720c */ /* 0x000fe20003f06270 */
[----:B------:R-:W-:-:S04]  /*19b30*/  IMAD.HI.U32 R57, R4, R65, RZ ;  /* 0x0000004104397227 */ /* 0x000fc800078e00ff */
[C---:B------:R-:W-:Y:S02]  /*19b40*/  IMAD R49, R2.reuse, R26, R49 ;  /* 0x0000001a02317224 */ /* 0x040fe400078e0231 */
[----:B------:R-:W-:Y:S01]  /*19b50*/  @!P5 IMAD.MOV R230, RZ, RZ, -R230 ;  /* 0x000000ffffe6d224 */ /* 0x000fe200078e0ae6 */
[C---:B------:R-:W-:Y:S01]  /*19b60*/  ISETP.GT.U32.AND P5, PT, R2.reuse, R34, PT ;  /* 0x000000220200720c */ /* 0x040fe20003fa4070 */
[----:B------:R-:W-:Y:S01]  /*19b70*/  IMAD.MOV R26, RZ, RZ, -R57 ;  /* 0x000000ffff1a7224 */ /* 0x000fe200078e0a39 */
[----:B------:R-:W-:Y:S01]  /*19b80*/  ISETP.GT.U32.AND P1, PT, R2, R49, PT ;  /* 0x000000310200720c */ /* 0x000fe20003f24070 */
[----:B------:R-:W-:-:S04]  /*19b90*/  IMAD.HI.U32 R57, R4, R80, RZ ;  /* 0x0000005004397227 */ /* 0x000fc800078e00ff */
[----:B------:R-:W-:Y:S02]  /*19ba0*/  IMAD R65, R2, R26, R65 ;  /* 0x0000001a02417224 */ /* 0x000fe400078e0241 */
[----:B------:R-:W-:Y:S02]  /*19bb0*/  IMAD.MOV R26, RZ, RZ, -R57 ;  /* 0x000000ffff1a7224 */ /* 0x000fe400078e0a39 */
[----:B------:R-:W-:Y:S02]  /*19bc0*/  @!P2 IMAD.IADD R102, R102, 0x1, -R2 ;  /* 0x000000016666a824 */ /* 0x000fe400078e0a02 */
[----:B------:R-:W-:Y:S02]  /*19bd0*/  IMAD R80, R2, R26, R80 ;  /* 0x0000001a02507224 */ /* 0x000fe400078e0250 */
[--C-:B------:R-:W-:Y:S01]  /*19be0*/  @!P5 IMAD.IADD R34, R34, 0x1, -R2.reuse ;  /* 0x000000012222d824 */ /* 0x100fe200078e0a02 */
[C---:B------:R-:W-:Y:S01]  /*19bf0*/  ISETP.GT.U32.AND P2, PT, R2.reuse, R102, PT ;  /* 0x000000660200720c */ /* 0x040fe20003f44070 */
[----:B------:R-:W-:Y:S01]  /*19c00*/  VIADD R246, R3, 0x16 ;  /* 0x0000001603f67836 */ /* 0x000fe20000000000 */
[----:B------:R-:W-:Y:S01]  /*19c10*/  ISETP.GT.U32.AND P5, PT, R2, R80, PT ;  /* 0x000000500200720c */ /* 0x000fe20003fa4070 */
[----:B------:R-:W-:-:S02]  /*19c20*/  @!P3 IMAD.IADD R18, R18, 0x1, -R2 ;  /* 0x000000011212b824 */ /* 0x000fc400078e0a02 */
[--C-:B------:R-:W-:Y:S01]  /*19c30*/  @!P1 IMAD.IADD R49, R49, 0x1, -R2.reuse ;  /* 0x0000000131319824 */ /* 0x100fe200078e0a02 */
[----:B------:R-:W-:Y:S01]  /*19c40*/  IABS R94, R246 ;  /* 0x000000f6005e7213 */ /* 0x000fe20000000000 */
[----:B------:R-:W-:Y:S01]  /*19c50*/  @!P4 IMAD.MOV R219, RZ, RZ, -R219 ;  /* 0x000000ffffdbc224 */ /* 0x000fe200078e0adb */
[----:B------:R-:W-:Y:S01]  /*19c60*/  ISETP.GT.U32.AND P3, PT, R2, R18, PT ;  /* 0x000000120200720c */ /* 0x000fe20003f64070 */
[----:B------:R-:W-:Y:S01]  /*19c70*/  IMAD.HI.U32 R114, R4, R154, RZ ;  /* 0x0000009a04727227 */ /* 0x000fe200078e00ff */
[----:B------:R-:W-:Y:S02]  /*19c80*/  ISETP.GT.U32.AND P1, PT, R2, R49, PT ;  /* 0x000000310200720c */ /* 0x000fe40003f24070 */
[----:B------:R-:W-:Y:S01]  /*19c90*/  ISETP.GE.AND P4, PT, R143, RZ, PT ;  /* 0x000000ff8f00720c */ /* 0x000fe20003f86270 */
[--C-:B------:R-:W-:Y:S01]  /*19ca0*/  @!P2 IMAD.IADD R102, R102, 0x1, -R2.reuse ;  /* 0x000000016666a824 */ /* 0x100fe200078e0a02 */
[----:B------:R-:W-:Y:S01]  /*19cb0*/  ISETP.GE.AND P2, PT, R215, RZ, PT ;  /* 0x000000ffd700720c */ /* 0x000fe20003f46270 */
[----:B------:R-:W-:Y:S01]  /*19cc0*/  @!P5 IMAD.IADD R80, R80, 0x1, -R2 ;  /* 0x000000015050d824 */ /* 0x000fe200078e0a02 */
[----:B------:R-:W-:Y:S01]  /*19cd0*/  IABS R215, R192 ;  /* 0x000000c000d77213 */ /* 0x000fe20000000000 */
[----:B------:R-:W-:-:S03]  /*19ce0*/  IMAD.HI.U32 R26, R4, R94, RZ ;  /* 0x0000005e041a7227 */ /* 0x000fc600078e00ff */
[----:B------:R-:W-:Y:S01]  /*19cf0*/  ISETP.GT.U32.AND P5, PT, R2, R80, PT ;  /* 0x000000500200720c */ /* 0x000fe20003fa4070 */
[----:B------:R-:W-:Y:S01]  /*19d00*/  @!P6 IMAD.MOV R102, RZ, RZ, -R102 ;  /* 0x000000ffff66e224 */ /* 0x000fe200078e0a66 */
[----:B------:R-:W-:Y:S01]  /*19d10*/  ISETP.GE.AND P6, PT, R247, RZ, PT ;  /* 0x000000fff700720c */ /* 0x000fe20003fc6270 */
[----:B------:R-:W-:Y:S02]  /*19d20*/  VIADD R247, R3, 0x15 ;  /* 0x0000001503f77836 */ /* 0x000fe40000000000 */
[----:B------:R-:W-:Y:S02]  /*19d30*/  IMAD.MOV R26, RZ, RZ, -R26 ;  /* 0x000000ffff1a7224 */ /* 0x000fe400078e0a1a */
[----:B------:R-:W-:Y:S01]  /*19d40*/  @!P3 IMAD.IADD R18, R18, 0x1, -R2 ;  /* 0x000000011212b824 */ /* 0x000fe200078e0a02 */
[----:B------:R-:W-:Y:S01]  /*19d50*/  IABS R108, R247 ;  /* 0x000000f7006c7213 */ /* 0x000fe20000000000 */
[C---:B------:R-:W-:Y:S01]  /*19d60*/  IMAD R94, R2.reuse, R26, R94 ;  /* 0x0000001a025e7224 */ /* 0x040fe200078e025e */
[----:B------:R-:W-:Y:S01]  /*19d70*/  ISETP.GT.U32.AND P3, PT, R2, R65, PT ;  /* 0x000000410200720c */ /* 0x000fe20003f64070 */
[--C-:B------:R-:W-:Y:S01]  /*19d80*/  @!P1 IMAD.IADD R49, R49, 0x1, -R2.reuse ;  /* 0x0000000131319824 */ /* 0x100fe200078e0a02 */
[----:B------:R-:W-:Y:S01]  /*19d90*/  ISETP.GE.AND P1, PT, R246, RZ, PT ;  /* 0x000000fff600720c */ /* 0x000fe20003f26270 */
[----:B------:R-:W-:Y:S01]  /*19da0*/  @!P5 IMAD.IADD R80, R80, 0x1, -R2 ;  /* 0x000000015050d824 */ /* 0x000fe200078e0a02 */
[----:B------:R-:W-:Y:S01]  /*19db0*/  ISETP.GT.U32.AND P5, PT, R2, R94, PT ;  /* 0x0000005e0200720c */ /* 0x000fe20003fa4070 */
[----:B------:R-:W-:-:S04]  /*19dc0*/  IMAD.HI.U32 R57, R4, R108, RZ ;  /* 0x0000006c04397227 */ /* 0x000fc800078e00ff */
[----:B------:R-:W-:Y:S02]  /*19dd0*/  IMAD.MOV R57, RZ, RZ, -R57 ;  /* 0x000000ffff397224 */ /* 0x000fe400078e0a39 */
[----:B------:R-:W-:Y:S02]  /*19de0*/  VIADD R246, R3, 0x13 ;  /* 0x0000001303f67836 */ /* 0x000fe40000000000 */
[----:B------:R-:W-:Y:S02]  /*19df0*/  IMAD R108, R2, R57, R108 ;  /* 0x00000039026c7224 */ /* 0x000fe400078e026c */
[--C-:B------:R-:W-:Y:S01]  /*19e00*/  @!P3 IMAD.IADD R65, R65, 0x1, -R2.reuse ;  /* 0x000000014141b824 */ /* 0x100fe200078e0a02 */
[----:B------:R-:W-:Y:S01]  /*19e10*/  IABS R131, R246 ;  /* 0x000000f600837213 */ /* 0x000fe20000000000 */
[----:B------:R-:W-:Y:S01]  /*19e20*/  @!P5 IMAD.IADD R94, R94, 0x1, -R2 ;  /* 0x000000015e5ed824 */ /* 0x000fe200078e0a02 */
[----:B------:R-:W-:Y:S01]  /*19e30*/  ISETP.GT.U32.AND P5, PT, R2, R108, PT ;  /* 0x0000006c0200720c */ /* 0x000fe20003fa4070 */
[----:B------:R-:W-:Y:S01]  /*19e40*/  @!P2 IMAD.MOV R34, RZ, RZ, -R34 ;  /* 0x000000ffff22a224 */ /* 0x000fe200078e0a22 */
[----:B------:R-:W-:Y:S01]  /*19e50*/  ISETP.GE.AND P3, PT, R238, RZ, PT ;  /* 0x000000ffee00720c */ /* 0x000fe20003f66270 */
[----:B------:R-:W-:Y:S01]  /*19e60*/  IMAD.HI.U32 R57, R4, R131, RZ ;  /* 0x0000008304397227 */ /* 0x000fe200078e00ff */
[----:B------:R-:W-:-:S02]  /*19e70*/  ISETP.GE.AND P2, PT, R247, RZ, PT ;  /* 0x000000fff700720c */ /* 0x000fc40003f46270 */
[----:B------:R-:W-:Y:S01]  /*19e80*/  IABS R238, R161 ;  /* 0x000000a100ee7213 */ /* 0x000fe20000000000 */
[----:B------:R-:W-:Y:S02]  /*19e90*/  VIADD R247, R3, 0x14 ;  /* 0x0000001403f77836 */ /* 0x000fe40000000000 */
[----:B------:R-:W-:Y:S01]  /*19ea0*/  @!P4 IMAD.MOV R18, RZ, RZ, -R18 ;  /* 0x000000ffff12c224 */ /* 0x000fe200078e0a12 */
[----:B------:R-:W-:Y:S01]  /*19eb0*/  ISETP.GT.U32.AND P4, PT, R2, R65, PT ;  /* 0x000000410200720c */ /* 0x000fe20003f84070 */
[----:B------:R-:W-:Y:S01]  /*19ec0*/  IMAD.MOV R57, RZ, RZ, -R57 ;  /* 0x000000ffff397224 */ /* 0x000fe200078e0a39 */
[----:B------:R-:W-:Y:S01]  /*19ed0*/  IABS R120, R247 ;  /* 0x000000f700787213 */ /* 0x000fe20000000000 */
[----:B------:R-:W-:Y:S02]  /*19ee0*/  @!P5 IMAD.IADD R108, R108, 0x1, -R2 ;  /* 0x000000016c6cd824 */ /* 0x000fe400078e0a02 */
[----:B------:R-:W-:Y:S02]  /*19ef0*/  IMAD.MOV R114, RZ, RZ, -R114 ;  /* 0x000000ffff727224 */ /* 0x000fe400078e0a72 */
[C---:B------:R-:W-:Y:S01]  /*19f00*/  IMAD R131, R2.reuse, R57, R131 ;  /* 0x0000003902837224 */ /* 0x040fe200078e0283 */
[----:B------:R-:W-:Y:S01]  /*19f10*/  ISETP.GT.U32.AND P5, PT, R2, R108, PT ;  /* 0x0000006c0200720c */ /* 0x000fe20003fa4070 */
[----:B------:R-:W-:-:S04]  /*19f20*/  IMAD.HI.U32 R26, R4, R120, RZ ;  /* 0x00000078041a7227 */ /* 0x000fc800078e00ff */
[C---:B------:R-:W-:Y:S02]  /*19f30*/  IMAD R154, R2.reuse, R114, R154 ;  /* 0x00000072029a7224 */ /* 0x040fe400078e029a */
[----:B------:R-:W-:Y:S01]  /*19f40*/  @!P3 IMAD.MOV R80, RZ, RZ, -R80 ;  /* 0x000000ffff50b224 */ /* 0x000fe200078e0a50 */
[----:B------:R-:W-:Y:S01]  /*19f50*/  ISETP.GT.U32.AND P3, PT, R2, R131, PT ;  /* 0x000000830200720c */ /* 0x000fe20003f64070 */
[----:B------:R-:W-:Y:S02]  /*19f60*/  IMAD.MOV R26, RZ, RZ, -R26 ;  /* 0x000000ffff1a7224 */ /* 0x000fe400078e0a1a */
[--C-:B------:R-:W-:Y:S01]  /*19f70*/  @!P4 IMAD.IADD R65, R65, 0x1, -R2.reuse ;  /* 0x000000014141c824 */ /* 0x100fe200078e0a02 */
[----:B------:R-:W-:Y:S01]  /*19f80*/  ISETP.GE.AND P4, PT, R247, RZ, PT ;  /* 0x000000fff700720c */ /* 0x000fe20003f86270 */
[----:B------:R-:W-:Y:S01]  /*19f90*/  @!P5 IMAD.IADD R108, R108, 0x1, -R2 ;  /* 0x000000016c6cd824 */ /* 0x000fe200078e0a02 */
[C---:B------:R-:W-:Y:S01]  /*19fa0*/  ISETP.GT.U32.AND P5, PT, R2.reuse, R154, PT ;  /* 0x0000009a0200720c */ /* 0x040fe20003fa4070 */
[----:B------:R-:W-:-:S02]  /*19fb0*/  IMAD R120, R2, R26, R120 ;  /* 0x0000001a02787224 */ /* 0x000fc400078e0278 */
[----:B------:R-:W-:Y:S02]  /*19fc0*/  VIADD R247, R3, 0x12 ;  /* 0x0000001203f77836 */ /* 0x000fe40000000000 */
[----:B------:R-:W-:Y:S01]  /*19fd0*/  @!P6 IMAD.MOV R65, RZ, RZ, -R65 ;  /* 0x000000ffff41e224 */ /* 0x000fe200078e0a41 */
[----:B------:R-:W-:Y:S01]  /*19fe0*/  ISETP.GT.U32.AND P6, PT, R2, R120, PT ;  /* 0x000000780200720c */ /* 0x000fe20003fc4070 */
[----:B------:R-:W-:Y:S01]  /*19ff0*/  @!P3 IMAD.IADD R131, R131, 0x1, -R2 ;  /* 0x000000018383b824 */ /* 0x000fe200078e0a02 */
[----:B------:R-:W-:Y:S01]  /*1a000*/  IABS R143, R247 ;  /* 0x000000f7008f7213 */ /* 0x000fe20000000000 */
[----:B------:R-:W-:Y:S01]  /*1a010*/  IMAD.MOV R137, RZ, RZ, -R137 ;  /* 0x000000ffff897224 */ /* 0x000fe200078e0a89 */
[----:B------:R-:W-:Y:S01]  /*1a020*/  ISETP.GE.AND P3, PT, R246, RZ, PT ;  /* 0x000000fff600720c */ /* 0x000fe20003f66270 */
[----:B------:R-:W-:-:S04]  /*1a030*/  IMAD.HI.U32 R57, R4, R200, RZ ;  /* 0x000000c804397227 */ /* 0x000fc800078e00ff */
[----:B------:R-:W-:Y:S01]  /*1a040*/  @!P5 IMAD.IADD R154, R154, 0x1, -R2 ;  /* 0x000000019a9ad824 */ /* 0x000fe200078e0a02 */
[----:B------:R-:W-:Y:S01]  /*1a050*/  ISETP.GT.U32.AND P5, PT, R2, R131, PT ;  /* 0x000000830200720c */ /* 0x000fe20003fa4070 */
[----:B------:R-:W-:-:S04]  /*1a060*/  IMAD.HI.U32 R88, R4, R143, RZ ;  /* 0x0000008f04587227 */ /* 0x000fc800078e00ff */
[----:B------:R-:W-:Y:S02]  /*1a070*/  IMAD R169, R2, R137, R169 ;  /* 0x0000008902a97224 */ /* 0x000fe400078e02a9 */
[----:B------:R-:W-:Y:S02]  /*1a080*/  IMAD.MOV R88, RZ, RZ, -R88 ;  /* 0x000000ffff587224 */ /* 0x000fe400078e0a58 */
[----:B------:R-:W-:-:S04]  /*1a090*/  IMAD.HI.U32 R26, R4, R184, RZ ;  /* 0x000000b8041a7227 */ /* 0x000fc800078e00ff */
[----:B------:R-:W-:Y:S02]  /*1a0a0*/  IMAD.MOV R57, RZ, RZ, -R57 ;  /* 0x000000ffff397224 */ /* 0x000fe400078e0a39 */
[----:B------:R-:W-:Y:S01]  /*1a0b0*/  @!P6 IMAD.IADD R120, R120, 0x1, -R2 ;  /* 0x000000017878e824 */ /* 0x000fe200078e0a02 */
[C---:B------:R-:W-:Y:S01]  /*1a0c0*/  ISETP.GT.U32.AND P6, PT, R2.reuse, R169, PT ;  /* 0x000000a90200720c */ /* 0x040fe20003fc4070 */
[C---:B------:R-:W-:Y:S02]  /*1a0d0*/  IMAD R143, R2.reuse, R88, R143 ;  /* 0x00000058028f7224 */ /* 0x040fe400078e028f */
[----:B------:R-:W-:Y:S01]  /*1a0e0*/  @!P0 IMAD.MOV R49, RZ, RZ, -R49 ;  /* 0x000000ffff318224 */ /* 0x000fe200078e0a31 */
[C---:B------:R-:W-:Y:S01]  /*1a0f0*/  ISETP.GT.U32.AND P0, PT, R2.reuse, R94, PT ;  /* 0x0000005e0200720c */ /* 0x040fe20003f04070 */
[----:B------:R-:W-:Y:S02]  /*1a100*/  IMAD.MOV R26, RZ, RZ, -R26 ;  /* 0x000000ffff1a7224 */ /* 0x000fe400078e0a1a */
[----:B------:R-:W-:-:S02]  /*1a110*/  IMAD R200, R2, R57, R200 ;  /* 0x0000003902c87224 */ /* 0x000fc400078e02c8 */
[----:B------:R-:W-:-:S04]  /*1a120*/  IMAD.HI.U32 R88, R4, R215, RZ ;  /* 0x000000d704587227 */ /* 0x000fc800078e00ff */
[C---:B------:R-:W-:Y:S02]  /*1a130*/  IMAD R184, R2.reuse, R26, R184 ;  /* 0x0000001a02b87224 */ /* 0x040fe400078e02b8 */
[----:B------:R-:W-:Y:S01]  /*1a140*/  @!P5 IMAD.IADD R131, R131, 0x1, -R2 ;  /* 0x000000018383d824 */ /* 0x000fe200078e0a02 */
[----:B------:R-:W-:Y:S01]  /*1a150*/  ISETP.GT.U32.AND P5, PT, R2, R200, PT ;  /* 0x000000c80200720c */ /* 0x000fe20003fa4070 */
[----:B------:R-:W-:Y:S02]  /*1a160*/  IMAD.MOV R26, RZ, RZ, -R88 ;  /* 0x000000ffff1a7224 */ /* 0x000fe400078e0a58 */
[----:B------:R-:W-:-:S04]  /*1a170*/  IMAD.HI.U32 R57, R4, R238, RZ ;  /* 0x000000ee04397227 */ /* 0x000fc800078e00ff */
[----:B------:R-:W-:Y:S02]  /*1a180*/  VIADD R246, R3, 0xb ;  /* 0x0000000b03f67836 */ /* 0x000fe40000000000 */
[C---:B------:R-:W-:Y:S02]  /*1a190*/  IMAD R215, R2.reuse, R26, R215 ;  /* 0x0000001a02d77224 */ /* 0x040fe400078e02d7 */
[--C-:B------:R-:W-:Y:S01]  /*1a1a0*/  @!P6 IMAD.IADD R169, R169, 0x1, -R2.reuse ;  /* 0x00000001a9a9e824 */ /* 0x100fe200078e0a02 */
[----:B------:R-:W-:Y:S01]  /*1a1b0*/  ISETP.GT.U32.AND P6, PT, R2, R154, PT ;  /* 0x0000009a0200720c */ /* 0x000fe20003fc4070 */
[----:B------:R-:W-:Y:S01]  /*1a1c0*/  IMAD.MOV R26, RZ, RZ, -R57 ;  /* 0x000000ffff1a7224 */ /* 0x000fe200078e0a39 */
[----:B------:R-:W-:Y:S01]  /*1a1d0*/  IABS R57, R246 ;  /* 0x000000f600397213 */ /* 0x000fe20000000000 */
[----:B------:R-:W-:Y:S01]  /*1a1e0*/  @!P0 IMAD.IADD R94, R94, 0x1, -R2 ;  /* 0x000000015e5e8824 */ /* 0x000fe200078e0a02 */
[C---:B------:R-:W-:Y:S01]  /*1a1f0*/  ISETP.GT.U32.AND P0, PT, R2.reuse, R143, PT ;  /* 0x0000008f0200720c */ /* 0x040fe20003f04070 */
[----:B------:R-:W-:Y:S01]  /*1a200*/  @!P2 IMAD.MOV R108, RZ, RZ, -R108 ;  /* 0x000000ffff6ca224 */ /* 0x000fe200078e0a6c */
[C---:B------:R-:W-:Y:S01]  /*1a210*/  ISETP.GT.U32.AND P2, PT, R2.reuse, R169, PT ;  /* 0x000000a90200720c */ /* 0x040fe20003f44070 */
[----:B------:R-:W-:-:S02]  /*1a220*/  IMAD R238, R2, R26, R238 ;  /* 0x0000001a02ee7224 */ /* 0x000fc400078e02ee */
[----:B------:R-:W-:Y:S02]  /*1a230*/  IMAD.MOV.U32 R26, RZ, RZ, R57 ;  /* 0x000000ffff1a7224 */ /* 0x000fe400078e0039 */
[----:B------:R-:W-:Y:S01]  /*1a240*/  @!P5 IMAD.IADD R200, R200, 0x1, -R2 ;  /* 0x00000001c8c8d824 */ /* 0x000fe200078e0a02 */
[----:B------:R-:W-:Y:S01]  /*1a250*/  ISETP.GE.AND P5, PT, R248, RZ, PT ;  /* 0x000000fff800720c */ /* 0x000fe20003fa6270 */
[----:B------:R-:W-:Y:S01]  /*1a260*/  IMAD.HI.U32 R88, R4, R26, RZ ;  /* 0x0000001a04587227 */ /* 0x000fe200078e00ff */
[----:B------:R-:W-:-:S03]  /*1a270*/  IABS R248, R3 ;  /* 0x0000000300f87213 */ /* 0x000fc60000000000 */
[----:B------:R-:W-:Y:S02]  /*1a280*/  IMAD.MOV R88, RZ, RZ, -R88 ;  /* 0x000000ffff587224 */ /* 0x000fe400078e0a58 */
[--C-:B------:R-:W-:Y:S01]  /*1a290*/  @!P6 IMAD.IADD R154, R154, 0x1, -R2.reuse ;  /* 0x000000019a9ae824 */ /* 0x100fe200078e0a02 */
[----:B------:R-:W-:Y:S01]  /*1a2a0*/  ISETP.GE.AND P6, PT, R247, RZ, PT ;  /* 0x000000fff700720c */ /* 0x000fe20003fc6270 */
[--C-:B------:R-:W-:Y:S01]  /*1a2b0*/  @!P0 IMAD.IADD R143, R143, 0x1, -R2.reuse ;  /* 0x000000018f8f8824 */ /* 0x100fe200078e0a02 */
[C---:B------:R-:W-:Y:S01]  /*1a2c0*/  ISETP.GT.U32.AND P0, PT, R2.reuse, R120, PT ;  /* 0x000000780200720c */ /* 0x040fe20003f04070 */
[----:B------:R-:W-:Y:S01]  /*1a2d0*/  @!P2 IMAD.IADD R169, R169, 0x1, -R2 ;  /* 0x00000001a9a9a824 */ /* 0x000fe200078e0a02 */
[C---:B------:R-:W-:Y:S01]  /*1a2e0*/  ISETP.GT.U32.AND P2, PT, R2.reuse, R238, PT ;  /* 0x000000ee0200720c */ /* 0x040fe20003f44070 */
[----:B------:R-:W-:Y:S02]  /*1a2f0*/  VIADD R247, R3, 0xa ;  /* 0x0000000a03f77836 */ /* 0x000fe40000000000 */
[----:B------:R-:W-:-:S02]  /*1a300*/  IMAD R26, R2, R88, R26 ;  /* 0x00000058021a7224 */ /* 0x000fc400078e021a */
[----:B------:R-:W-:Y:S01]  /*1a310*/  @!P1 IMAD.MOV R94, RZ, RZ, -R94 ;  /* 0x000000ffff5e9224 */ /* 0x000fe200078e0a5e */
[C---:B------:R-:W-:Y:S01]  /*1a320*/  ISETP.GT.U32.AND P1, PT, R2.reuse, R143, PT ;  /* 0x0000008f0200720c */ /* 0x040fe20003f24070 */
[----:B------:R-:W-:Y:S01]  /*1a330*/  @!P5 IMAD.MOV R169, RZ, RZ, -R169 ;  /* 0x000000ffffa9d224 */ /* 0x000fe200078e0aa9 */
[----:B------:R-:W-:Y:S01]  /*1a340*/  IABS R57, R247 ;  /* 0x000000f700397213 */ /* 0x000fe20000000000 */
[----:B------:R-:W-:Y:S01]  /*1a350*/  @!P3 IMAD.MOV R131, RZ, RZ, -R131 ;  /* 0x000000ffff83b224 */ /* 0x000fe200078e0a83 */
[C---:B------:R-:W-:Y:S01]  /*1a360*/  ISETP.GT.U32.AND P5, PT, R2.reuse, R26, PT ;  /* 0x0000001a0200720c */ /* 0x040fe20003fa4070 */
[----:B------:R-:W-:Y:S01]  /*1a370*/  VIADD R223, R3, 0x9 ;  /* 0x0000000903df7836 */ /* 0x000fe20000000000 */
[----:B------:R-:W-:Y:S01]  /*1a380*/  ISETP.GT.U32.AND P3, PT, R2, R200, PT ;  /* 0x000000c80200720c */ /* 0x000fe20003f64070 */
[----:B------:R-:W-:-:S04]  /*1a390*/  IMAD.HI.U32 R88, R4, R57, RZ ;  /* 0x0000003904587227 */ /* 0x000fc800078e00ff */
[----:B------:R-:W-:Y:S02]  /*1a3a0*/  IMAD.MOV R88, RZ, RZ, -R88 ;  /* 0x000000ffff587224 */ /* 0x000fe400078e0a58 */
[--C-:B------:R-:W-:Y:S01]  /*1a3b0*/  @!P1 IMAD.IADD R143, R143, 0x1, -R2.reuse ;  /* 0x000000018f8f9824 */ /* 0x100fe200078e0a02 */
[----:B------:R-:W-:Y:S01]  /*1a3c0*/  ISETP.GT.U32.AND P1, PT, R2, R215, PT ;  /* 0x000000d70200720c */ /* 0x000fe20003f24070 */
[--C-:B------:R-:W-:Y:S02]  /*1a3d0*/  @!P2 IMAD.IADD R238, R238, 0x1, -R2.reuse ;  /* 0x00000001eeeea824 */ /* 0x100fe400078e0a02 */
[----:B------:R-:W-:Y:S01]  /*1a3e0*/  IMAD R57, R2, R88, R57 ;  /* 0x0000005802397224 */ /* 0x000fe200078e0239 */
[----:B------:R-:W-:Y:S01]  /*1a3f0*/  IABS R88, R223 ;  /* 0x000000df00587213 */ /* 0x000fe20000000000 */
[--C-:B------:R-:W-:Y:S02]  /*1a400*/  @!P5 IMAD.IADD R26, R26, 0x1, -R2.reuse ;  /* 0x000000011a1ad824 */ /* 0x100fe400078e0a02 */
[----:B------:R-:W-:Y:S01]  /*1a410*/  @!P6 IMAD.MOV R143, RZ, RZ, -R143 ;  /* 0x000000ffff8fe224 */ /* 0x000fe200078e0a8f */
[----:B------:R-:W-:Y:S01]  /*1a420*/  ISETP.GT.U32.AND P6, PT, R2, R238, PT ;  /* 0x000000ee0200720c */ /* 0x000fe20003fc4070 */
[----:B------:R-:W-:Y:S01]  /*1a430*/  @!P3 IMAD.IADD R200, R200, 0x1, -R2 ;  /* 0x00000001c8c8b824 */ /* 0x000fe200078e0a02 */
[----:B------:R-:W-:Y:S01]  /*1a440*/  ISETP.GE.AND P3, PT, R161, RZ, PT ;  /* 0x000000ffa100720c */ /* 0x000fe20003f66270 */
[----:B------:R-:W-:Y:S01]  /*1a450*/  IMAD.HI.U32 R161, R4, R88, RZ ;  /* 0x0000005804a17227 */ /* 0x000fe200078e00ff */
[----:B------:R-:W-:-:S03]  /*1a460*/  ISETP.GT.U32.AND P5, PT, R2, R26, PT ;  /* 0x0000001a0200720c */ /* 0x000fc60003fa4070 */
        /* <DEDUP_REMOVED lines=12> */
[----:B------:R-:W-:Y:S01]  /*1a530*/  @!P1 IMAD.IADD R215, R215, 0x1, -R2 ;  /* 0x00000001d7d79824 */ /* 0x000fe200078e0a02 */
[----:B------:R-:W-:Y:S01]  /*1a540*/  ISETP.GE.AND P1, PT, R251, RZ, PT ;  /* 0x000000fffb00720c */ /* 0x000fe20003f26270 */
[C---:B------:R-:W-:Y:S02]  /*1a550*/  IMAD R137, R2.reuse, R246, R137 ;  /* 0x000000f602897224 */ /* 0x040fe400078e0289 */
[----:B------:R-:W-:Y:S01]  /*1a560*/  @!P4 IMAD.MOV R120, RZ, RZ, -R120 ;  /* 0x000000ffff78c224 */ /* 0x000fe200078e0a78 */
[----:B------:R-:W-:Y:S01]  /*1a570*/  ISETP.GT.U32.AND P4, PT, R2, R215, PT ;  /* 0x000000d70200720c */ /* 0x000fe20003f84070 */
[--C-:B------:R-:W-:Y:S01]  /*1a580*/  @!P5 IMAD.IADD R88, R88, 0x1, -R2.reuse ;  /* 0x000000015858d824 */ /* 0x100fe200078e0a02 */
[----:B------:R-:W-:Y:S01]  /*1a590*/  ISETP.GT.U32.AND P5, PT, R2, R137, PT ;  /* 0x000000890200720c */ /* 0x000fe20003fa4070 */
[----:B------:R-:W-:Y:S01]  /*1a5a0*/  @!P0 IMAD.IADD R184, R184, 0x1, -R2 ;  /* 0x00000001b8b88824 */ /* 0x000fe200078e0a02 */
[----:B------:R-:W-:Y:S01]  /*1a5b0*/  ISETP.GE.AND P0, PT, R252, RZ, PT ;  /* 0x000000fffc00720c */ /* 0x000fe20003f06270 */
[----:B------:R-:W-:-:S02]  /*1a5c0*/  VIADD R235, R3, 0x8 ;  /* 0x0000000803eb7836 */ /* 0x000fc40000000000 */
[C---:B------:R-:W-:Y:S01]  /*1a5d0*/  VIADD R233, R3.reuse, 0x6 ;  /* 0x0000000603e97836 */ /* 0x040fe20000000000 */
[C---:B------:R-:W-:Y:S01]  /*1a5e0*/  ISETP.GT.U32.AND P2, PT, R2.reuse, R184, PT ;  /* 0x000000b80200720c */ /* 0x040fe20003f44070 */
[C---:B------:R-:W-:Y:S01]  /*1a5f0*/  VIADD R231, R3.reuse, 0x5 ;  /* 0x0000000503e77836 */ /* 0x040fe20000000000 */
[----:B------:R-:W-:Y:S01]  /*1a600*/  IABS R114, R235 ;  /* 0x000000eb00727213 */ /* 0x000fe20000000000 */
[----:B------:R-:W-:Y:S01]  /*1a610*/  VIADD R252, R3, 0x3 ;  /* 0x0000000303fc7836 */ /* 0x000fe20000000000 */
[----:B------:R-:W-:Y:S01]  /*1a620*/  IABS R161, R233 ;  /* 0x000000e900a17213 */ /* 0x000fe20000000000 */
[--C-:B------:R-:W-:Y:S01]  /*1a630*/  @!P4 IMAD.IADD R215, R215, 0x1, -R2.reuse ;  /* 0x00000001d7d7c824 */ /* 0x100fe200078e0a02 */
[----:B------:R-:W-:Y:S01]  /*1a640*/  ISETP.GT.U32.AND P4, PT, R2, R57, PT ;  /* 0x000000390200720c */ /* 0x000fe20003f84070 */
[----:B------:R-:W-:Y:S01]  /*1a650*/  @!P5 IMAD.IADD R137, R137, 0x1, -R2 ;  /* 0x000000018989d824 */ /* 0x000fe200078e0a02 */
[----:B------:R-:W-:Y:S01]  /*1a660*/  ISETP.GE.AND P5, PT, R223, RZ, PT ;  /* 0x000000ffdf00720c */ /* 0x000fe20003fa6270 */
[----:B------:R-:W-:Y:S01]  /*1a670*/  IMAD.HI.U32 R246, R4, R161, RZ ;  /* 0x000000a104f67227 */ /* 0x000fe200078e00ff */
[----:B------:R-:W2:Y:S01]  /*1a680*/  LDL R223, [R1+0x1f80] ;  /* 0x001f800001df7983 */ /* 0x000ea20000100800 */
[----:B------:R-:W-:-:S02]  /*1a690*/  IABS R251, R252 ;  /* 0x000000fc00fb7213 */ /* 0x000fc40000000000 */
[----:B------:R-:W-:Y:S01]  /*1a6a0*/  @!P2 IMAD.IADD R184, R184, 0x1, -R2 ;  /* 0x00000001b8b8a824 */ /* 0x000fe200078e0a02 */
[----:B------:R-:W-:Y:S01]  /*1a6b0*/  ISETP.GE.AND P2, PT, R192, RZ, PT ;  /* 0x000000ffc000720c */ /* 0x000fe20003f46270 */
[----:B------:R-:W-:-:S04]  /*1a6c0*/  IMAD.HI.U32 R192, R4, R114, RZ ;  /* 0x0000007204c07227 */ /* 0x000fc800078e00ff */
[----:B------:R-:W-:Y:S02]  /*1a6d0*/  @!P4 IMAD.IADD R57, R57, 0x1, -R2 ;  /* 0x000000013939c824 */ /* 0x000fe400078e0a02 */
[----:B------:R-:W-:Y:S02]  /*1a6e0*/  IMAD.MOV R192, RZ, RZ, -R192 ;  /* 0x000000ffffc07224 */ /* 0x000fe400078e0ac0 */
[----:B------:R-:W-:Y:S01]  /*1a6f0*/  IMAD.MOV R246, RZ, RZ, -R246 ;  /* 0x000000fffff67224 */ /* 0x000fe200078e0af6 */
[C---:B------:R-:W-:Y:S01]  /*1a700*/  ISETP.GT.U32.AND P4, PT, R2.reuse, R57, PT ;  /* 0x000000390200720c */ /* 0x040fe20003f84070 */
[C---:B------:R-:W-:Y:S01]  /*1a710*/  IMAD R114, R2.reuse, R192, R114 ;  /* 0x000000c002727224 */ /* 0x040fe200078e0272 */
[----:B------:R-:W-:Y:S01]  /*1a720*/  IABS R192, R231 ;  /* 0x000000e700c07213 */ /* 0x000fe20000000000 */
[----:B------:R-:W-:Y:S02]  /*1a730*/  IMAD R161, R2, R246, R161 ;  /* 0x000000f602a17224 */ /* 0x000fe400078e02a1 */
[----:B------:R-:W-:-:S02]  /*1a740*/  VIADD R229, R3, 0x4 ;  /* 0x0000000403e57836 */ /* 0x000fc40000000000 */
[----:B------:R-:W-:-:S04]  /*1a750*/  IMAD.HI.U32 R246, R4, R192, RZ ;  /* 0x000000c004f67227 */ /* 0x000fc800078e00ff */
[----:B-1----:R-:W-:-:S04]  /*1a760*/  IMAD.HI.U32 R0, R4, R251, RZ ;  /* 0x000000fb04007227 */ /* 0x002fc800078e00ff */
[----:B------:R-:W-:Y:S01]  /*1a770*/  @!P4 IMAD.IADD R57, R57, 0x1, -R2 ;  /* 0x000000013939c824 */ /* 0x000fe200078e0a02 */
[----:B------:R-:W-:Y:S01]  /*1a780*/  ISETP.GT.U32.AND P4, PT, R2, R114, PT ;  /* 0x000000720200720c */ /* 0x000fe20003f84070 */
[----:B------:R-:W-:Y:S01]  /*1a790*/  @!P0 IMAD.MOV R154, RZ, RZ, -R154 ;  /* 0x000000ffff9a8224 */ /* 0x000fe200078e0a9a */
[----:B------:R-:W-:Y:S01]  /*1a7a0*/  ISETP.GE.AND P0, PT, R250, RZ, PT ;  /* 0x000000fffa00720c */ /* 0x000fe20003f06270 */
[----:B------:R-:W-:Y:S01]  /*1a7b0*/  IMAD.MOV R246, RZ, RZ, -R246 ;  /* 0x000000fffff67224 */ /* 0x000fe200078e0af6 */
[----:B------:R-:W-:Y:S01]  /*1a7c0*/  IABS R250, R229 ;  /* 0x000000e500fa7213 */ /* 0x000fe20000000000 */
[----:B------:R-:W-:Y:S02]  /*1a7d0*/  IMAD.MOV R6, RZ, RZ, -R0 ;  /* 0x000000ffff067224 */ /* 0x000fe400078e0a00 */
[----:B------:R-:W-:-:S04]  /*1a7e0*/  IMAD.HI.U32 R0, R4, R248, RZ ;  /* 0x000000f804007227 */ /* 0x000fc800078e00ff */
[----:B------:R-:W-:Y:S01]  /*1a7f0*/  @!P1 IMAD.MOV R184, RZ, RZ, -R184 ;  /* 0x000000ffffb89224 */ /* 0x000fe200078e0ab8 */
[----:B------:R-:W-:Y:S01]  /*1a800*/  ISETP.GE.AND P1, PT, R247, RZ, PT ;  /* 0x000000fff700720c */ /* 0x000fe20003f26270 */
[----:B------:R-:W-:Y:S01]  /*1a810*/  @!P4 IMAD.IADD R114, R114, 0x1, -R2 ;  /* 0x000000017272c824 */ /* 0x000fe200078e0a02 */
[C---:B------:R-:W-:Y:S01]  /*1a820*/  ISETP.GT.U32.AND P4, PT, R2.reuse, R161, PT ;  /* 0x000000a10200720c */ /* 0x040fe20003f84070 */
[----:B------:R-:W-:Y:S02]  /*1a830*/  IMAD R192, R2, R246, R192 ;  /* 0x000000f602c07224 */ /* 0x000fe400078e02c0 */
[----:B------:R-:W-:Y:S02]  /*1a840*/  IMAD.MOV R246, RZ, RZ, -R0 ;  /* 0x000000fffff67224 */ /* 0x000fe400078e0a00 */
[----:B------:R-:W-:Y:S02]  /*1a850*/  VIADD R225, R3, 0x2 ;  /* 0x0000000203e17836 */ /* 0x000fe40000000000 */
[----:B------:R-:W-:-:S04]  /*1a860*/  IMAD.HI.U32 R247, R4, R250, RZ ;  /* 0x000000fa04f77227 */ /* 0x000fc800078e00ff */
[C---:B------:R-:W-:Y:S02]  /*1a870*/  IMAD R251, R2.reuse, R6, R251 ;  /* 0x0000000602fb7224 */ /* 0x040fe400078e02fb */
[----:B------:R-:W-:Y:S02]  /*1a880*/  @!P4 IMAD.IADD R161, R161, 0x1, -R2 ;  /* 0x00000001a1a1c824 */ /* 0x000fe400078e0a02 */
[C---:B------:R-:W-:Y:S02]  /*1a890*/  IMAD R248, R2.reuse, R246, R248 ;  /* 0x000000f602f87224 */ /* 0x040fe400078e02f8 */
[----:B------:R-:W-:Y:S01]  /*1a8a0*/  IMAD.MOV R247, RZ, RZ, -R247 ;  /* 0x000000fffff77224 */ /* 0x000fe200078e0af7 */
[C---:B------:R-:W-:Y:S02]  /*1a8b0*/  ISETP.GT.U32.AND P4, PT, R2.reuse, R161, PT ;  /* 0x000000a10200720c */ /* 0x040fe40003f84070 */
[----:B------:R-:W-:Y:S01]  /*1a8c0*/  IABS R246, R225 ;  /* 0x000000e100f67213 */ /* 0x000fe20000000000 */
[----:B------:R-:W-:-:S10]  /*1a8d0*/  IMAD R250, R2, R247, R250 ;  /* 0x000000f702fa7224 */ /* 0x000fd400078e02fa */
[----:B------:R-:W-:Y:S01]  /*1a8e0*/  @!P4 IMAD.IADD R161, R161, 0x1, -R2 ;  /* 0x00000001a1a1c824 */ /* 0x000fe200078e0a02 */
[----:B------:R-:W-:Y:S01]  /*1a8f0*/  ISETP.GE.AND P4, PT, R227, RZ, PT ;  /* 0x000000ffe300720c */ /* 0x000fe20003f86270 */
[----:B------:R-:W-:Y:S02]  /*1a900*/  VIADD R227, R3, 0x1 ;  /* 0x0000000103e37836 */ /* 0x000fe40000000000 */
[----:B------:R-:W-:-:S03]  /*1a910*/  IMAD.HI.U32 R247, R4, R246, RZ ;  /* 0x000000f604f77227 */ /* 0x000fc600078e00ff */
[----:B------:R-:W-:Y:S01]  /*1a920*/  IABS R8, R227 ;  /* 0x000000e300087213 */ /* 0x000fe20000000000 */
[----:B------:R-:W-:-:S04]  /*1a930*/  IMAD.MOV R6, RZ, RZ, -R247 ;  /* 0x000000ffff067224 */ /* 0x000fc800078e0af7 */
[----:B------:R-:W-:Y:S02]  /*1a940*/  IMAD.MOV.U32 R247, RZ, RZ, R8 ;  /* 0x000000fffff77224 */ /* 0x000fe400078e0008 */
[----:B--2---:R-:W-:Y:S01]  /*1a950*/  VIADD R0, R223, 0x20000 ;  /* 0x00020000df007836 */ /* 0x004fe20000000000 */
[----:B------:R-:W-:Y:S02]  /*1a960*/  SHF.R.U32.HI R8, RZ, 0x4, R223 ;  /* 0x00000004ff087819 */ /* 0x000fe400000116df */
[----:B------:R-:W2:Y:S01]  /*1a970*/  LDL.LU R223, [R1+0x510] ;  /* 0x0005100001df7983 */ /* 0x000ea20000300800 */
[----:B------:R-:W-:Y:S01]  /*1a980*/  @!P3 IMAD.MOV R238, RZ, RZ, -R238 ;  /* 0x000000ffffeeb224 */ /* 0x000fe200078e0aee */
[C---:B------:R-:W-:Y:S01]  /*1a990*/  ISETP.GT.U32.AND P3, PT, R2.reuse, R137, PT ;  /* 0x000000890200720c */ /* 0x040fe20003f64070 */
[----:B------:R-:W-:Y:S01]  /*1a9a0*/  @!P2 IMAD.MOV R215, RZ, RZ, -R215 ;  /* 0x000000ffffd7a224 */ /* 0x000fe200078e0ad7 */
[C---:B------:R-:W-:Y:S01]  /*1a9b0*/  ISETP.GT.U32.AND P2, PT, R2.reuse, R114, PT ;  /* 0x000000720200720c */ /* 0x040fe20003f44070 */
[----:B------:R-:W-:Y:S01]  /*1a9c0*/  @!P0 IMAD.MOV R200, RZ, RZ, -R200 ;  /* 0x000000ffffc88224 */ /* 0x000fe200078e0ac8 */
[----:B------:R-:W-:-:S09]  /*1a9d0*/  ISETP.GT.U32.AND P0, PT, R2, R88, PT ;  /* 0x000000580200720c */ /* 0x000fd20003f04070 */
[--C-:B------:R-:W-:Y:S01]  /*1a9e0*/  @!P3 IMAD.IADD R137, R137, 0x1, -R2.reuse ;  /* 0x000000018989b824 */ /* 0x100fe200078e0a02 */
[----:B------:R-:W-:Y:S01]  /*1a9f0*/  ISETP.GT.U32.AND P3, PT, R2, R248, PT ;  /* 0x000000f80200720c */ /* 0x000fe20003f64070 */
[--C-:B------:R-:W-:Y:S01]  /*1aa00*/  @!P2 IMAD.IADD R114, R114, 0x1, -R2.reuse ;  /* 0x000000017272a824 */ /* 0x100fe200078e0a02 */
[----:B------:R-:W-:Y:S01]  /*1aa10*/  ISETP.GT.U32.AND P2, PT, R2, R251, PT ;  /* 0x000000fb0200720c */ /* 0x000fe20003f44070 */
[----:B------:R-:W-:-:S04]  /*1aa20*/  @!P0 IMAD.IADD R88, R88, 0x1, -R2 ;  /* 0x0000000158588824 */ /* 0x000fc800078e0a02 */
[----:B------:R-:W-:-:S06]  /*1aa30*/  @!P5 IMAD.MOV R88, RZ, RZ, -R88 ;  /* 0x000000ffff58d224 */ /* 0x000fcc00078e0a58 */
[--C-:B------:R-:W-:Y:S02]  /*1aa40*/  @!P3 IMAD.IADD R248, R248, 0x1, -R2.reuse ;  /* 0x00000001f8f8b824 */ /* 0x100fe400078e0a02 */
[----:B------:R-:W-:-:S03]  /*1aa50*/  @!P2 IMAD.IADD R251, R251, 0x1, -R2 ;  /* 0x00000001fbfba824 */ /* 0x000fc600078e0a02 */
[----:B------:R-:W-:Y:S01]  /*1aa60*/  ISETP.GT.U32.AND P5, PT, R2, R248, PT ;  /* 0x000000f80200720c */ /* 0x000fe20003fa4070 */
[----:B------:R-:W-:Y:S01]  /*1aa70*/  IMAD.HI.U32 R4, R4, R247, RZ ;  /* 0x000000f704047227 */ /* 0x000fe200078e00ff */
[----:B------:R-:W-:Y:S02]  /*1aa80*/  ISETP.GT.U32.AND P3, PT, R2, R251, PT ;  /* 0x000000fb0200720c */ /* 0x000fe40003f64070 */
[----:B------:R-:W-:Y:S01]  /*1aa90*/  SHF.R.U32.HI R0, RZ, 0x4, R0 ;  /* 0x00000004ff007819 */ /* 0x000fe20000011600 */
[----:B------:R-:W-:-:S03]  /*1aaa0*/  IMAD.MOV R4, RZ, RZ, -R4 ;  /* 0x000000ffff047224 */ /* 0x000fc600078e0a04 */
[----:B------:R-:W-:Y:S01]  /*1aab0*/  SGXT.U32 R17, R0, 0xe ;  /* 0x0000000e0011781a */ /* 0x000fe20000000000 */
[----:B------:R-:W-:Y:S02]  /*1aac0*/  IMAD R246, R2, R6, R246 ;  /* 0x0000000602f67224 */ /* 0x000fe400078e02f6 */
[----:B------:R-:W-:Y:S02]  /*1aad0*/  IMAD.MOV.U32 R6, RZ, RZ, RZ ;  /* 0x000000ffff067224 */ /* 0x000fe400078e00ff */
[----:B------:R-:W-:Y:S01]  /*1aae0*/  @!P5 IMAD.IADD R248, R248, 0x1, -R2 ;  /* 0x00000001f8f8d824 */ /* 0x000fe200078e0a02 */
[----:B------:R-:W-:Y:S01]  /*1aaf0*/  IADD3 R13, P5, R17, 0x80, RZ ;  /* 0x00000080110d7810 */ /* 0x000fe20007fbe0ff */
[----:B------:R-:W-:Y:S02]  /*1ab00*/  IMAD R247, R2, R4, R247 ;  /* 0x0000000402f77224 */ /* 0x000fe400078e02f7 */
[----:B------:R-:W-:Y:S01]  /*1ab10*/  @!P6 IMAD.MOV R26, RZ, RZ, -R26 ;  /* 0x000000ffff1ae224 */ /* 0x000fe200078e0a1a */
[----:B------:R-:W-:Y:S01]  /*1ab20*/  IADD3.X R10, R6, 0x40000040, RZ, P5, !PT ;  /* 0x40000040060a7810 */ /* 0x000fe20002ffe4ff */
[----:B------:R-:W-:Y:S01]  /*1ab30*/  @!P1 IMAD.MOV R57, RZ, RZ, -R57 ;  /* 0x000000ffff399224 */ /* 0x000fe200078e0a39 */
[C---:B------:R-:W-:Y:S01]  /*1ab40*/  ISETP.GT.U32.AND P6, PT, R2.reuse, R192, PT ;  /* 0x000000c00200720c */ /* 0x040fe20003fc4070 */
[----:B------:R-:W-:Y:S01]  /*1ab50*/  @!P3 IMAD.IADD R251, R251, 0x1, -R2 ;  /* 0x00000001fbfbb824 */ /* 0x000fe200078e0a02 */
[----:B------:R-:W-:-:S02]  /*1ab60*/  ISETP.GT.U32.AND P1, PT, R2, R250, PT ;  /* 0x000000fa0200720c */ /* 0x000fc40003f24070 */
[C---:B------:R-:W-:Y:S02]  /*1ab70*/  ISETP.GT.U32.AND P3, PT, R2.reuse, R246, PT ;  /* 0x000000f60200720c */ /* 0x040fe40003f64070 */
[----:B------:R-:W-:Y:S02]  /*1ab80*/  ISETP.GT.U32.AND P5, PT, R2, R247, PT ;  /* 0x000000f70200720c */ /* 0x000fe40003fa4070 */
[----:B------:R-:W-:Y:S02]  /*1ab90*/  ISETP.GE.AND P0, PT, R235, RZ, PT ;  /* 0x000000ffeb00720c */ /* 0x000fe40003f06270 */
[----:B------:R-:W-:Y:S02]  /*1aba0*/  SGXT.U32 R4, R8, 0xe ;  /* 0x0000000e0804781a */ /* 0x000fe40000000000 */
[----:B------:R-:W2:Y:S01]  /*1abb0*/  LDC R8, c[0x0][0x234] ;  /* 0x00008d00ff087b82 */ /* 0x000ea20000000800 */
[--C-:B------:R-:W-:Y:S02]  /*1abc0*/  @!P6 IMAD.IADD R192, R192, 0x1, -R2.reuse ;  /* 0x00000001c0c0e824 */ /* 0x100fe400078e0a02 */
[----:B------:R-:W-:-:S02]  /*1abd0*/  @!P1 IMAD.IADD R250, R250, 0x1, -R2 ;  /* 0x00000001fafa9824 */ /* 0x000fc400078e0a02 */
[--C-:B------:R-:W-:Y:S02]  /*1abe0*/  @!P3 IMAD.IADD R246, R246, 0x1, -R2.reuse ;  /* 0x00000001f6f6b824 */ /* 0x100fe400078e0a02 */
[----:B------:R-:W-:Y:S01]  /*1abf0*/  @!P5 IMAD.IADD R247, R247, 0x1, -R2 ;  /* 0x00000001f7f7d824 */ /* 0x000fe200078e0a02 */
[----:B------:R-:W-:Y:S01]  /*1ac00*/  ISETP.GE.AND P3, PT, R252, RZ, PT ;  /* 0x000000fffc00720c */ /* 0x000fe20003f66270 */
[----:B------:R-:W-:Y:S01]  /*1ac10*/  @!P4 IMAD.MOV R137, RZ, RZ, -R137 ;  /* 0x000000ffff89c224 */ /* 0x000fe200078e0a89 */
[C---:B------:R-:W-:Y:S01]  /*1ac20*/  ISETP.GT.U32.AND P1, PT, R2.reuse, R192, PT ;  /* 0x000000c00200720c */ /* 0x040fe20003f24070 */
[----:B------:R-:W1:Y:S01]  /*1ac30*/  S2R R252, SR_TID.X ;  /* 0x0000000000fc7919 */ /* 0x000e620000002100 */
[C---:B------:R-:W-:Y:S01]  /*1ac40*/  ISETP.GT.U32.AND P2, PT, R2.reuse, R250, PT ;  /* 0x000000fa0200720c */ /* 0x040fe20003f44070 */
[----:B------:R-:W-:Y:S01]  /*1ac50*/  IMAD.MOV.U32 R0, RZ, RZ, RZ ;  /* 0x000000ffff007224 */ /* 0x000fe200078e00ff */
[C---:B------:R-:W-:Y:S01]  /*1ac60*/  ISETP.GT.U32.AND P4, PT, R2.reuse, R246, PT ;  /* 0x000000f60200720c */ /* 0x040fe20003f84070 */
[----:B------:R-:W-:Y:S01]  /*1ac70*/  @!P0 IMAD.MOV R114, RZ, RZ, -R114 ;  /* 0x000000ffff728224 */ /* 0x000fe200078e0a72 */
[----:B------:R-:W-:-:S02]  /*1ac80*/  ISETP.GT.U32.AND P5, PT, R2, R247, PT ;  /* 0x000000f70200720c */ /* 0x000fc40003fa4070 */
[----:B------:R-:W-:-:S04]  /*1ac90*/  IADD3 R15, P0, R4, 0x2, RZ ;  /* 0x00000002040f7810 */ /* 0x000fc80007f1e0ff */
[----:B------:R-:W-:Y:S02]  /*1aca0*/  IADD3.X R11, R0, 0x40000040, RZ, P0, !PT ;  /* 0x40000040000b7810 */ /* 0x000fe400007fe4ff */
[----:B------:R-:W-:Y:S01]  /*1acb0*/  ISETP.GE.AND P0, PT, R225, RZ, PT ;  /* 0x000000ffe100720c */ /* 0x000fe20003f06270 */
[--C-:B------:R-:W-:Y:S01]  /*1acc0*/  @!P1 IMAD.IADD R192, R192, 0x1, -R2.reuse ;  /* 0x00000001c0c09824 */ /* 0x100fe200078e0a02 */
[----:B------:R-:W3:Y:S01]  /*1acd0*/  LDC R225, c[0x0][0x230] ;  /* 0x00008c00ffe17b82 */ /* 0x000ee20000000800 */
[--C-:B------:R-:W-:Y:S02]  /*1ace0*/  @!P2 IMAD.IADD R250, R250, 0x1, -R2.reuse ;  /* 0x00000001fafaa824 */ /* 0x100fe400078e0a02 */
[--C-:B------:R-:W-:Y:S02]  /*1acf0*/  @!P4 IMAD.IADD R246, R246, 0x1, -R2.reuse ;  /* 0x00000001f6f6c824 */ /* 0x100fe400078e0a02 */
[----:B------:R-:W-:Y:S01]  /*1ad00*/  @!P5 IMAD.IADD R247, R247, 0x1, -R2 ;  /* 0x00000001f7f7d824 */ /* 0x000fe200078e0a02 */
[----:B0-----:R0:W-:Y:S01]  /*1ad10*/  STL [R1+0xe4], R73 ;  /* 0x0000e44901007387 */ /* 0x0011e20000100800 */
[----:B------:R-:W-:Y:S01]  /*1ad20*/  IMAD.MOV.U32 R6, RZ, RZ, R72 ;  /* 0x000000ffff067224 */ /* 0x000fe200078e0048 */
[----:B------:R-:W-:Y:S01]  /*1ad30*/  ISETP.GE.AND P5, PT, R3, RZ, PT ;  /* 0x000000ff0300720c */ /* 0x000fe20003fa6270 */
[----:B------:R-:W4:Y:S01]  /*1ad40*/  LDC R0, c[0x0][0x23c] ;  /* 0x00008f00ff007b82 */ /* 0x000f220000000800 */
[----:B0-----:R-:W2:Y:S01]  /*1ad50*/  LDL.LU.64 R72, [R1+0x2088] ;  /* 0x0020880001487983 */ /* 0x001ea20000300a00 */
[C---:B-1----:R-:W-:Y:S01]  /*1ad60*/  IMAD.SHL.U32 R21, R252.reuse, 0x2, RZ ;  /* 0x00000002fc157824 */ /* 0x042fe200078e00ff */
[----:B------:R-:W-:Y:S01]  /*1ad70*/  LOP3.LUT R19, R252, 0x40, RZ, 0xc0, !PT ;  /* 0x00000040fc137812 */ /* 0x000fe200078ec0ff */
[----:B---3--:R-:W-:-:S03]  /*1ad80*/  VIADD R225, R225, 0x7f ;  /* 0x0000007fe1e17836 */ /* 0x008fc60000000000 */
[----:B------:R-:W-:Y:S02]  /*1ad90*/  LOP3.LUT R21, R21, 0x7e, RZ, 0xc0, !PT ;  /* 0x0000007e15157812 */ /* 0x000fe400078ec0ff */
[----:B------:R-:W-:-:S04]  /*1ada0*/  SHF.R.S32.HI R23, RZ, 0x1f, R225 ;  /* 0x0000001fff177819 */ /* 0x000fc800000114e1 */
[----:B------:R-:W-:Y:S01]  /*1adb0*/  LEA.HI R25, R23, R225, RZ, 0x7 ;  /* 0x000000e117197211 */ /* 0x000fe200078f38ff */
[C-C-:B------:R-:W-:Y:S01]  /*1adc0*/  IMAD R23, R19.reuse, 0x100, R21.reuse ;  /* 0x0000010013177824 */ /* 0x140fe200078e0215 */
[----:B------:R-:W-:Y:S01]  /*1add0*/  R2UR UR7, R4 ;  /* 0x00000000040772ca */ /* 0x000fe200000e0000 */
[----:B------:R-:W-:Y:S01]  /*1ade0*/  IMAD R4, R19, 0x200, R21 ;  /* 0x0000020013047824 */ /* 0x000fe200078e0215 */
[----:B------:R-:W-:Y:S02]  /*1adf0*/  ISETP.GE.AND P1, PT, R231, RZ, PT ;  /* 0x000000ffe700720c */ /* 0x000fe40003f26270 */
[----:B------:R-:W-:Y:S02]  /*1ae00*/  R2UR UR6, R17 ;  /* 0x00000000110672ca */ /* 0x000fe400000e0000 */
[----:B------:R-:W-:Y:S02]  /*1ae10*/  LOP3.LUT R252, R252, 0x7f, RZ, 0xc0, !PT ;  /* 0x0000007ffcfc7812 */ /* 0x000fe400078ec0ff */
[----:B------:R-:W-:-:S02]  /*1ae20*/  R2UR UR38, R15 ;  /* 0x000000000f2672ca */ /* 0x000fc400000e0000 */
[----:B------:R-:W-:Y:S01]  /*1ae30*/  R2UR UR36, R13 ;  /* 0x000000000d2472ca */ /* 0x000fe200000e0000 */
[----:B----4-:R-:W-:Y:S01]  /*1ae40*/  IMAD R0, R252, R0, RZ ;  /* 0x00000000fc007224 */ /* 0x010fe200078e02ff */
[----:B------:R-:W-:Y:S02]  /*1ae50*/  R2UR UR39, R11 ;  /* 0x000000000b2772ca */ /* 0x000fe400000e0000 */
[----:B------:R-:W-:Y:S01]  /*1ae60*/  R2UR UR37, R10 ;  /* 0x000000000a2572ca */ /* 0x000fe200000e0000 */
[----:B------:R-:W-:Y:S01]  /*1ae70*/  @!P1 IMAD.MOV R192, RZ, RZ, -R192 ;  /* 0x000000ffffc09224 */ /* 0x000fe200078e0ac0 */
[----:B------:R-:W-:Y:S02]  /*1ae80*/  ISETP.GE.AND P6, PT, R233, RZ, PT ;  /* 0x000000ffe900720c */ /* 0x000fe40003fc6270 */
[----:B------:R-:W-:Y:S02]  /*1ae90*/  ISETP.GE.AND P2, PT, R229, RZ, PT ;  /* 0x000000ffe500720c */ /* 0x000fe40003f46270 */
[----:B------:R-:W-:Y:S01]  /*1aea0*/  ISETP.GE.AND P4, PT, R227, RZ, PT ;  /* 0x000000ffe300720c */ /* 0x000fe20003f86270 */
[----:B--2---:R-:W-:-:S05]  /*1aeb0*/  IMAD R2, R223, R8, RZ ;  /* 0x00000008df027224 */ /* 0x004fca00078e02ff */
[----:B------:R-:W-:Y:S04]  /*1aec0*/  STL [R1+0xbc], R2 ;  /* 0x0000bc0201007387 */ /* 0x000fe80000100800 */
[----:B------:R0:W-:Y:S02]  /*1aed0*/  STL [R1+0x1f8c], R3 ;  /* 0x001f8c0301007387 */ /* 0x0001e40000100800 */
[----:B0-----:R-:W0:Y:S02]  /*1aee0*/  LDC.64 R2, c[0x0][0x210] ;  /* 0x00008400ff027b82 */ /* 0x001e240000000a00 */
[----:B0-----:R0:W-:Y:S04]  /*1aef0*/  STL [R1+0xc0], R2 ;  /* 0x0000c00201007387 */ /* 0x0011e80000100800 */
[----:B------:R-:W2:Y:S04]  /*1af00*/  LDL.LU R27, [R1+0x720] ;  /* 0x00072000011b7983 */ /* 0x000ea80000300800 */
[----:B------:R-:W3:Y:S04]  /*1af10*/  LDL.LU R25, [R1+0x71c] ;  /* 0x00071c0001197983 */ /* 0x000ee80000300800 */
[----:B------:R-:W4:Y:S04]  /*1af20*/  LDL.LU R23, [R1+0x718] ;  /* 0x0007180001177983 */ /* 0x000f280000300800 */
[----:B------:R-:W4:Y:S04]  /*1af30*/  LDL.LU R21, [R1+0x714] ;  /* 0x0007140001157983 */ /* 0x000f280000300800 */
[----:B------:R-:W4:Y:S04]  /*1af40*/  LDL.LU R19, [R1+0x710] ;  /* 0x0007100001137983 */ /* 0x000f280000300800 */
[----:B------:R-:W4:Y:S04]  /*1af50*/  LDL.LU R17, [R1+0x708] ;  /* 0x0007080001117983 */ /* 0x000f280000300800 */
[----:B------:R-:W4:Y:S04]  /*1af60*/  LDL.LU R15, [R1+0x704] ;  /* 0x00070400010f7983 */ /* 0x000f280000300800 */
[----:B------:R-:W4:Y:S04]  /*1af70*/  LDL.LU R13, [R1+0x6f4] ;  /* 0x0006f400010d7983 */ /* 0x000f280000300800 */
[----:B------:R-:W4:Y:S01]  /*1af80*/  LDL.LU R11, [R1+0x6ec] ;  /* 0x0006ec00010b7983 */ /* 0x000f220000300800 */
[----:B0-----:R-:W-:-:S03]  /*1af90*/  LEA R2, P1, R0, R6, 0x1 ;  /* 0x0000000600027211 */ /* 0x001fc600078208ff */
[----:B------:R-:W4:Y:S04]  /*1afa0*/  LDL.LU R10, [R1+0x6e0] ;  /* 0x0006e000010a7983 */ /* 0x000f280000300800 */
        /* <DEDUP_REMOVED lines=15> */
[----:B------:R-:W4:Y:S01]  /*1b0a0*/  LDL.LU R252, [R1+0x67c] ;  /* 0x00067c0001fc7983 */ /* 0x000f220000300800 */
[----:B------:R-:W-:Y:S01]  /*1b0b0*/  @!P6 IMAD.MOV R161, RZ, RZ, -R161 ;  /* 0x000000ffffa1e224 */ /* 0x000fe200078e0aa1 */
[----:B------:R-:W-:-:S02]  /*1b0c0*/  ISETP.NE.AND P6, PT, R249, RZ, PT ;  /* 0x000000fff900720c */ /* 0x000fc40003fc5270 */
[----:B------:R-:W-:Y:S01]  /*1b0d0*/  LOP3.LUT R249, RZ, R249, RZ, 0x33, !PT ;  /* 0x000000f9fff97212 */ /* 0x000fe200078e33ff */
[----:B------:R-:W-:Y:S01]  /*1b0e0*/  IMAD.MOV.U32 R4, RZ, RZ, R3 ;  /* 0x000000ffff047224 */ /* 0x000fe200078e0003 */
[----:B------:R4:W-:Y:S02]  /*1b0f0*/  STL [R1+0x1f98], R2 ;  /* 0x001f980201007387 */ /* 0x0009e40000100800 */
[C---:B--2---:R-:W-:Y:S02]  /*1b100*/  SEL R3, R249.reuse, R27, !P6 ;  /* 0x0000001bf9037207 */ /* 0x044fe40007000000 */
[----:B---3--:R-:W-:-:S03]  /*1b110*/  SEL R25, R249, R25, !P6 ;  /* 0x00000019f9197207 */ /* 0x008fc60007000000 */
[----:B------:R0:W-:Y:S01]  /*1b120*/  STL [R1+0x244], R3 ;  /* 0x0002440301007387 */ /* 0x0001e20000100800 */
[----:B----4-:R-:W-:-:S03]  /*1b130*/  SEL R2, R249, R23, !P6 ;  /* 0x00000017f9027207 */ /* 0x010fc60007000000 */
[----:B------:R-:W-:Y:S04]  /*1b140*/  STL [R1+0x250], R25 ;  /* 0x0002501901007387 */ /* 0x000fe80000100800 */
[----:B------:R1:W-:Y:S01]  /*1b150*/  STL [R1+0x260], R2 ;  /* 0x0002600201007387 */ /* 0x0003e20000100800 */
[C---:B0-----:R-:W-:Y:S02]  /*1b160*/  SEL R3, R249.reuse, R21, !P6 ;  /* 0x00000015f9037207 */ /* 0x041fe40007000000 */
[----:B------:R-:W-:-:S03]  /*1b170*/  SEL R19, R249, R19, !P6 ;  /* 0x00000013f9137207 */ /* 0x000fc60007000000 */
[----:B------:R0:W-:Y:S01]  /*1b180*/  STL [R1+0x268], R3 ;  /* 0x0002680301007387 */ /* 0x0001e20000100800 */
[----:B-1----:R-:W-:-:S03]  /*1b190*/  SEL R2, R249, R17, !P6 ;  /* 0x00000011f9027207 */ /* 0x002fc60007000000 */
[----:B------:R-:W-:Y:S01]  /*1b1a0*/  STL [R1+0x270], R19 ;  /* 0x0002701301007387 */ /* 0x000fe20000100800 */
[----:B------:R-:W-:-:S03]  /*1b1b0*/  SEL R13, R249, R13, !P6 ;  /* 0x0000000df90d7207 */ /* 0x000fc60007000000 */
[----:B------:R1:W-:Y:S01]  /*1b1c0*/  STL [R1+0x278], R2 ;  /* 0x0002780201007387 */ /* 0x0003e20000100800 */
[----:B0-----:R-:W-:-:S05]  /*1b1d0*/  SEL R3, R249, R15, !P6 ;  /* 0x0000000ff9037207 */ /* 0x001fca0007000000 */
        /* <DEDUP_REMOVED lines=8> */
[----:B------:R-:W-:Y:S04]  /*1b260*/  STL [R1+0x2a0], R8 ;  /* 0x0002a00801007387 */ /* 0x000fe80000100800 */
[----:B------:R1:W-:Y:S01]  /*1b270*/  STL [R1+0x2ac], R2 ;  /* 0x0002ac0201007387 */ /* 0x0003e20000100800 */
[C---:B0-----:R-:W-:Y:S02]  /*1b280*/  SEL R3, R249.reuse, R0, !P6 ;  /* 0x00000000f9037207 */ /* 0x041fe40007000000 */
[----:B------:R-:W-:-:S03]  /*1b290*/  SEL R0, R249, R245, !P6 ;  /* 0x000000f5f9007207 */ /* 0x000fc60007000000 */
[----:B------:R0:W-:Y:S01]  /*1b2a0*/  STL [R1+0x2b4], R3 ;  /* 0x0002b40301007387 */ /* 0x0001e20000100800 */
[----:B-1----:R-:W-:-:S03]  /*1b2b0*/  SEL R2, R249, R243, !P6 ;  /* 0x000000f3f9027207 */ /* 0x002fc60007000000 */
[----:B------:R1:W-:Y:S04]  /*1b2c0*/  STL [R1+0x2b8], R0 ;  /* 0x0002b80001007387 */ /* 0x0003e80000100800 */
[----:B------:R2:W-:Y:S01]  /*1b2d0*/  STL [R1+0x2c0], R2 ;  /* 0x0002c00201007387 */ /* 0x0005e20000100800 */
[C---:B0-----:R-:W-:Y:S02]  /*1b2e0*/  SEL R3, R249.reuse, R241, !P6 ;  /* 0x000000f1f9037207 */ /* 0x041fe40007000000 */
[----:B-1----:R-:W-:-:S03]  /*1b2f0*/  SEL R0, R249, R239, !P6 ;  /* 0x000000eff9007207 */ /* 0x002fc60007000000 */
[----:B------:R0:W-:Y:S01]  /*1b300*/  STL [R1+0x2d0], R3 ;  /* 0x0002d00301007387 */ /* 0x0001e20000100800 */
[----:B--2---:R-:W-:-:S03]  /*1b310*/  SEL R2, R249, R237, !P6 ;  /* 0x000000edf9027207 */ /* 0x004fc60007000000 */
        /* <DEDUP_REMOVED lines=15> */
[C---:B-1----:R-:W-:Y:S01]  /*1b410*/  SEL R0, R249.reuse, R252, !P6 ;  /* 0x000000fcf9007207 */ /* 0x042fe20007000000 */
[----:B--2---:R-:W2:Y:S04]  /*1b420*/  LDL.LU R2, [R1+0x678] ;  /* 0x0006780001027983 */ /* 0x004ea80000300800 */
[----:B------:R0:W-:Y:S04]  /*1b430*/  STL [R1+0x310], R3 ;  /* 0x0003100301007387 */ /* 0x0001e80000100800 */
[----:B0-----:R-:W3:Y:S04]  /*1b440*/  LDL.LU R3, [R1+0x670] ;  /* 0x0006700001037983 */ /* 0x001ee80000300800 */
[----:B------:R0:W-:Y:S04]  /*1b450*/  STL [R1+0x318], R0 ;  /* 0x0003180001007387 */ /* 0x0001e80000100800 */
        /* <DEDUP_REMOVED lines=15> */
[----:B0-----:R-:W4:Y:S04]  /*1b550*/  LDL.LU R0, [R1+0x608] ;  /* 0x0006080001007983 */ /* 0x001f280000300800 */
        /* <DEDUP_REMOVED lines=13> */
[----:B--2---:R-:W-:-:S05]  /*1b630*/  SEL R2, R249, R2, !P6 ;  /* 0x00000002f9027207 */ /* 0x004fca0007000000 */
[----:B------:R3:W-:Y:S02]  /*1b640*/  STL [R1+0x324], R2 ;  /* 0x0003240201007387 */ /* 0x0007e40000100800 */
[----:B---3--:R-:W-:-:S05]  /*1b650*/  SEL R2, R249, R3, !P6 ;  /* 0x00000003f9027207 */ /* 0x008fca0007000000 */
[----:B------:R0:W-:Y:S01]  /*1b660*/  STL [R1+0x330], R2 ;  /* 0x0003300201007387 */ /* 0x0001e20000100800 */
[C---:B----4-:R-:W-:Y:S02]  /*1b670*/  SEL R3, R249.reuse, R33, !P6 ;  /* 0x00000021f9037207 */ /* 0x050fe40007000000 */
[----:B------:R-:W-:-:S03]  /*1b680*/  SEL R31, R249, R31, !P6 ;  /* 0x0000001ff91f7207 */ /* 0x000fc60007000000 */
[----:B------:R1:W-:Y:S01]  /*1b690*/  STL [R1+0x338], R3 ;  /* 0x0003380301007387 */ /* 0x0003e20000100800 */
[----:B0-----:R-:W-:-:S03]  /*1b6a0*/  SEL R2, R249, R29, !P6 ;  /* 0x0000001df9027207 */ /* 0x001fc60007000000 */
[----:B------:R-:W-:Y:S04]  /*1b6b0*/  STL [R1+0x340], R31 ;  /* 0x0003401f01007387 */ /* 0x000fe80000100800 */
[----:B------:R0:W-:Y:S01]  /*1b6c0*/  STL [R1+0x348], R2 ;  /* 0x0003480201007387 */ /* 0x0001e20000100800 */
[C---:B-1----:R-:W-:Y:S02]  /*1b6d0*/  SEL R3, R249.reuse, R27, !P6 ;  /* 0x0000001bf9037207 */ /* 0x042fe40007000000 */
[----:B------:R-:W-:-:S03]  /*1b6e0*/  SEL R25, R249, R25, !P6 ;  /* 0x00000019f9197207 */ /* 0x000fc60007000000 */
[----:B------:R1:W-:Y:S01]  /*1b6f0*/  STL [R1+0x350], R3 ;  /* 0x0003500301007387 */ /* 0x0003e20000100800 */
[----:B0-----:R-:W-:-:S03]  /*1b700*/  SEL R2, R249, R23, !P6 ;  /* 0x00000017f9027207 */ /* 0x001fc60007000000 */
[----:B------:R-:W-:Y:S01]  /*1b710*/  STL [R1+0x354], R25 ;  /* 0x0003541901007387 */ /* 0x000fe20000100800 */
[----:B------:R-:W-:-:S03]  /*1b720*/  SEL R19, R249, R19, !P6 ;  /* 0x00000013f9137207 */ /* 0x000fc60007000000 */
[----:B------:R0:W-:Y:S01]  /*1b730*/  STL [R1+0x35c], R2 ;  /* 0x00035c0201007387 */ /* 0x0001e20000100800 */
[----:B-1----:R-:W-:-:S05]  /*1b740*/  SEL R3, R249, R21, !P6 ;  /* 0x00000015f9037207 */ /* 0x002fca0007000000 */
        /* <DEDUP_REMOVED lines=20> */
[----:B------:R0:W-:Y:S04]  /*1b890*/  STL [R1+0x3bc], R0 ;  /* 0x0003bc0001007387 */ /* 0x0001e80000100800 */
[----:B------:R2:W-:Y:S01]  /*1b8a0*/  STL [R1+0x3c4], R2 ;  /* 0x0003c40201007387 */ /* 0x0005e20000100800 */
[C---:B-1----:R-:W-:Y:S02]  /*1b8b0*/  SEL R3, R249.reuse, R241, !P6 ;  /* 0x000000f1f9037207 */ /* 0x042fe40007000000 */
[----:B0-----:R-:W-:-:S03]  /*1b8c0*/  SEL R0, R249, R239, !P6 ;  /* 0x000000eff9007207 */ /* 0x001fc60007000000 */
        /* <DEDUP_REMOVED lines=424> */
[----:B------:R4:W-:Y:S01]  /*1d350*/  STL [R1+0x430], R2 ;  /* 0x0004300201007387 */ /* 0x0009e20000100800 */
[----:B---3--:R-:W-:-:S05]  /*1d360*/  SEL R3, R249, R3, !P6 ;  /* 0x00000003f9037207 */ /* 0x008fca0007000000 */
[----:B------:R0:W-:Y:S01]  /*1d370*/  STL [R1+0x420], R3 ;  /* 0x0004200301007387 */ /* 0x0001e20000100800 */
[C---:B----4-:R-:W-:Y:S02]  /*1d380*/  SEL R2, R249.reuse, R33, !P6 ;  /* 0x00000021f9027207 */ /* 0x050fe40007000000 */
[----:B------:R-:W-:-:S03]  /*1d390*/  SEL R31, R249, R31, !P6 ;  /* 0x0000001ff91f7207 */ /* 0x000fc60007000000 */
[----:B------:R1:W-:Y:S01]  /*1d3a0*/  STL [R1+0x418], R2 ;  /* 0x0004180201007387 */ /* 0x0003e20000100800 */
[----:B0-----:R-:W-:-:S03]  /*1d3b0*/  SEL R3, R249, R29, !P6 ;  /* 0x0000001df9037207 */ /* 0x001fc60007000000 */
[----:B------:R-:W-:Y:S01]  /*1d3c0*/  STL [R1+0x414], R31 ;  /* 0x0004141f01007387 */ /* 0x000fe20000100800 */
[----:B-1----:R-:W-:-:S03]  /*1d3d0*/  SEL R2, R249, R27, !P6 ;  /* 0x0000001bf9027207 */ /* 0x002fc60007000000 */
[----:B------:R0:W-:Y:S01]  /*1d3e0*/  STL [R1+0x3f8], R3 ;  /* 0x0003f80301007387 */ /* 0x0001e20000100800 */
        /* <DEDUP_REMOVED lines=27> */
[----:B------:R0:W-:Y:S01]  /*1d5a0*/  STL [R1+0x388], R0 ;  /* 0x0003880001007387 */ /* 0x0001e20000100800 */
[----:B-1----:R-:W-:-:S03]  /*1d5b0*/  SEL R2, R249, R241, !P6 ;  /* 0x000000f1f9027207 */ /* 0x002fc60007000000 */
        /* <DEDUP_REMOVED lines=18> */
[----:B------:R-:W-:Y:S01]  /*1d6e0*/  STL [R1+0x33c], R3 ;  /* 0x00033c0301007387 */ /* 0x000fe20000100800 */
[----:B-1----:R-:W-:-:S03]  /*1d6f0*/  SEL R0, R249, R252, !P6 ;  /* 0x000000fcf9007207 */ /* 0x002fc60007000000 */
[----:B------:R-:W2:Y:S04]  /*1d700*/  LDL.LU R33, [R1+0x78] ;  /* 0x0000780001217983 */ /* 0x000ea80000300800 */
[----:B------:R-:W-:Y:S04]  /*1d710*/  STL [R1+0x334], R2 ;  /* 0x0003340201007387 */ /* 0x000fe80000100800 */
[----:B------:R-:W3:Y:S04]  /*1d720*/  LDL.LU R31, [R1+0x74] ;  /* 0x00007400011f7983 */ /* 0x000ee80000300800 */
        /* <DEDUP_REMOVED lines=29> */
[----:B------:R-:W4:Y:S01]  /*1d900*/  LDL.LU R3, [R1] ;  /* 0x0000000001037983 */ /* 0x000f220000300800 */
[----:B--2---:R-:W-:-:S05]  /*1d910*/  SEL R33, R249, R33, !P6 ;  /* 0x00000021f9217207 */ /* 0x004fca0007000000 */
[----:B------:R0:W-:Y:S01]  /*1d920*/  STL [R1+0x328], R33 ;  /* 0x0003282101007387 */ /* 0x0001e20000100800 */
[----:B---3--:R-:W-:-:S03]  /*1d930*/  SEL R31, R249, R31, !P6 ;  /* 0x0000001ff91f7207 */ /* 0x008fc60007000000 */
[----:B0-----:R-:W2:Y:S01]  /*1d940*/  LDL.LU R33, [R1+0x2080] ;  /* 0x0020800001217983 */ /* 0x001ea20000300800 */
[----:B----4-:R-:W-:-:S03]  /*1d950*/  SEL R29, R249, R29, !P6 ;  /* 0x0000001df91d7207 */ /* 0x010fc60007000000 */
[----:B------:R0:W-:Y:S01]  /*1d960*/  STL [R1+0x320], R31 ;  /* 0x0003201f01007387 */ /* 0x0001e20000100800 */
[C---:B------:R-:W-:Y:S02]  /*1d970*/  SEL R27, R249.reuse, R27, !P6 ;  /* 0x0000001bf91b7207 */ /* 0x040fe40007000000 */
[C---:B------:R-:W-:Y:S01]  /*1d980*/  SEL R25, R249.reuse, R25, !P6 ;  /* 0x00000019f9197207 */ /* 0x040fe20007000000 */
[----:B0-----:R-:W3:Y:S01]  /*1d990*/  LDL.LU R31, [R1+0x207c] ;  /* 0x00207c00011f7983 */ /* 0x001ee20000300800 */
[----:B------:R-:W-:-:S03]  /*1d9a0*/  SEL R23, R249, R23, !P6 ;  /* 0x00000017f9177207 */ /* 0x000fc60007000000 */
[----:B------:R0:W-:Y:S01]  /*1d9b0*/  STL [R1+0x31c], R29 ;  /* 0x00031c1d01007387 */ /* 0x0001e20000100800 */
[C---:B------:R-:W-:Y:S02]  /*1d9c0*/  SEL R21, R249.reuse, R21, !P6 ;  /* 0x00000015f9157207 */ /* 0x040fe40007000000 */
[C---:B------:R-:W-:Y:S01]  /*1d9d0*/  SEL R19, R249.reuse, R19, !P6 ;  /* 0x00000013f9137207 */ /* 0x040fe20007000000 */
[----:B0-----:R-:W4:Y:S04]  /*1d9e0*/  LDL.LU R29, [R1+0x2078] ;  /* 0x00207800011d7983 */ /* 0x001f280000300800 */
[----:B------:R0:W-:Y:S01]  /*1d9f0*/  STL [R1+0x314], R27 ;  /* 0x0003141b01007387 */ /* 0x0001e20000100800 */
[C---:B------:R-:W-:Y:S02]  /*1da00*/  SEL R17, R249.reuse, R17, !P6 ;  /* 0x00000011f9117207 */ /* 0x040fe40007000000 */
[C---:B------:R-:W-:Y:S01]  /*1da10*/  SEL R15, R249.reuse, R15, !P6 ;  /* 0x0000000ff90f7207 */ /* 0x040fe20007000000 */
[----:B0-----:R-:W2:Y:S04]  /*1da20*/  LDL.LU R27, [R1+0x2074] ;  /* 0x00207400011b7983 */ /* 0x001ea80000300800 */
[----:B------:R0:W-:Y:S01]  /*1da30*/  STL [R1+0x308], R25 ;  /* 0x0003081901007387 */ /* 0x0001e20000100800 */
[----:B------:R-:W-:-:S03]  /*1da40*/  SEL R13, R249, R13, !P6 ;  /* 0x0000000df90d7207 */ /* 0x000fc60007000000 */
[----:B0-----:R-:W3:Y:S04]  /*1da50*/  LDL.LU R25, [R1+0x2070] ;  /* 0x0020700001197983 */ /* 0x001ee80000300800 */
[----:B------:R0:W-:Y:S01]  /*1da60*/  STL [R1+0x304], R23 ;  /* 0x0003041701007387 */ /* 0x0001e20000100800 */
[----:B------:R-:W-:-:S03]  /*1da70*/  SEL R11, R249, R11, !P6 ;  /* 0x0000000bf90b7207 */ /* 0x000fc60007000000 */
[----:B0-----:R-:W4:Y:S04]  /*1da80*/  LDL.LU R23, [R1+0x206c] ;  /* 0x00206c0001177983 */ /* 0x001f280000300800 */
[----:B------:R0:W-:Y:S01]  /*1da90*/  STL [R1+0x2fc], R21 ;  /* 0x0002fc1501007387 */ /* 0x0001e20000100800 */
[----:B------:R-:W-:-:S03]  /*1daa0*/  SEL R10, R249, R10, !P6 ;  /* 0x0000000af90a7207 */ /* 0x000fc60007000000 */
        /* <DEDUP_REMOVED lines=49> */
[----:B------:R0:W-:Y:S04]  /*1ddc0*/  STL [R1+0x274], R231 ;  /* 0x000274e701007387 */ /* 0x0001e80000100800 */
[----:B0-----:R-:W4:Y:S04]  /*1ddd0*/  LDL.LU R231, [R1+0x2024] ;  /* 0x0020240001e77983 */ /* 0x001f280000300800 */
[----:B------:R0:W-:Y:S04]  /*1dde0*/  STL [R1+0x26c], R229 ;  /* 0x00026ce501007387 */ /* 0x0001e80000100800 */
        /* <DEDUP_REMOVED lines=8> */
[----:B0-----:R-:W4:Y:S01]  /*1de70*/  LDL.LU R252, [R1+0x2010] ;  /* 0x0020100001fc7983 */ /* 0x001f220000300800 */
[----:B------:R-:W-:-:S02]  /*1de80*/  SEL R2, R249, R2, !P6 ;  /* 0x00000002f9027207 */ /* 0x000fc40007000000 */
[----:B------:R-:W-:-:S03]  /*1de90*/  SEL R3, R249, R3, !P6 ;  /* 0x00000003f9037207 */ /* 0x000fc60007000000 */
[----:B------:R-:W-:Y:S04]  /*1dea0*/  STL [R1+0x24c], R2 ;  /* 0x00024c0201007387 */ /* 0x000fe80000100800 */
[----:B------:R3:W-:Y:S01]  /*1deb0*/  STL [R1+0x248], R3 ;  /* 0x0002480301007387 */ /* 0x0007e20000100800 */
[C---:B--2---:R-:W-:Y:S02]  /*1dec0*/  SEL R0, R249.reuse, R0, !P6 ;  /* 0x00000000f9007207 */ /* 0x044fe40007000000 */
[C---:B---3--:R-:W-:Y:S02]  /*1ded0*/  SEL R3, R249.reuse, R225, !P6 ;  /* 0x000000e1f9037207 */ /* 0x048fe40007000000 */
[C---:B----4-:R-:W-:Y:S02]  /*1dee0*/  SEL R223, R249.reuse, R223, !P6 ;  /* 0x000000dff9df7207 */ /* 0x050fe40007000000 */
[----:B------:R-:W-:-:S05]  /*1def0*/  SEL R2, R249, R252, !P6 ;  /* 0x000000fcf9027207 */ /* 0x000fca0007000000 */
[----:B------:R0:W-:Y:S04]  /*1df00*/  STL [R1+0x240], R2 ;  /* 0x0002400201007387 */ /* 0x0001e80000100800 */
        /* <DEDUP_REMOVED lines=18> */
[----:B------:R-:W-:Y:S01]  /*1e030*/  STL [R1+0x218], R223 ;  /* 0x000218df01007387 */ /* 0x000fe20000100800 */
[----:B--2---:R-:W-:-:S03]  /*1e040*/  SEL R2, R249, R245, !P6 ;  /* 0x000000f5f9027207 */ /* 0x004fc60007000000 */
        /* <DEDUP_REMOVED lines=175> */
[----:B------:R-:W4:Y:S01]  /*1eb40*/  LDL.LU R231, [R1+0x14c] ;  /* 0x00014c0001e77983 */ /* 0x000f220000300800 */
[----:B------:R-:W-:-:S02]  /*1eb50*/  SEL R2, R249, R142, !P6 ;  /* 0x0000008ef9027207 */ /* 0x000fc40007000000 */
[C---:B------:R-:W-:Y:S01]  /*1eb60*/  SEL R3, R249.reuse, R144, !P6 ;  /* 0x00000090f9037207 */ /* 0x040fe20007000000 */
[----:B------:R-:W4:Y:S01]  /*1eb70*/  LDL.LU R229, [R1+0x144] ;  /* 0x0001440001e57983 */ /* 0x000f220000300800 */
[C---:B------:R-:W-:Y:S02]  /*1eb80*/  SEL R252, R249.reuse, R145, !P6 ;  /* 0x00000091f9fc7207 */ /* 0x040fe40007000000 */
[C---:B------:R-:W-:Y:S01]  /*1eb90*/  SEL R243, R249.reuse, R147, !P6 ;  /* 0x00000093f9f37207 */ /* 0x040fe20007000000 */
[----:B------:R-:W4:Y:S01]  /*1eba0*/  LDL.LU R227, [R1+0x140] ;  /* 0x0001400001e37983 */ /* 0x000f220000300800 */
[----:B------:R-:W-:-:S03]  /*1ebb0*/  SEL R239, R249, R148, !P6 ;  /* 0x00000094f9ef7207 */ /* 0x000fc60007000000 */
[----:B------:R-:W4:Y:S01]  /*1ebc0*/  LDL.LU R225, [R1+0x13c] ;  /* 0x00013c0001e17983 */ /* 0x000f220000300800 */
[----:B------:R-:W-:-:S03]  /*1ebd0*/  SEL R149, R249, R149, !P6 ;  /* 0x00000095f9957207 */ /* 0x000fc60007000000 */
[----:B------:R-:W4:Y:S01]  /*1ebe0*/  LDL.LU R223, [R1+0x138] ;  /* 0x0001380001df7983 */ /* 0x000f220000300800 */
[----:B------:R-:W-:-:S03]  /*1ebf0*/  SEL R150, R249, R150, !P6 ;  /* 0x00000096f9967207 */ /* 0x000fc60007000000 */
[----:B------:R-:W-:Y:S01]  /*1ec00*/  STL [R1+0x1f9c], R2 ;  /* 0x001f9c0201007387 */ /* 0x000fe20000100800 */
        /* <DEDUP_REMOVED lines=27> */
[----:B------:R0:W-:Y:S01]  /*1edc0*/  STL [R1+0x1fd4], R164 ;  /* 0x001fd4a401007387 */ /* 0x0001e20000100800 */
        /* <DEDUP_REMOVED lines=15> */
[----:B------:R1:W-:Y:S04]  /*1eec0*/  STL [R1+0x1ff4], R179 ;  /* 0x001ff4b301007387 */ /* 0x0003e80000100800 */
[----:B------:R-:W-:Y:S04]  /*1eed0*/  STL [R1+0x1ff8], R181 ;  /* 0x001ff8b501007387 */ /* 0x000fe80000100800 */
[----:B------:R-:W-:Y:S04]  /*1eee0*/  STL [R1+0x1ffc], R183 ;  /* 0x001ffcb701007387 */ /* 0x000fe80000100800 */
[----:B------:R-:W-:Y:S04]  /*1eef0*/  STL [R1+0x2000], R185 ;  /* 0x002000b901007387 */ /* 0x000fe80000100800 */
[----:B------:R-:W-:Y:S04]  /*1ef00*/  STL [R1+0x2004], R187 ;  /* 0x002004bb01007387 */ /* 0x000fe80000100800 */
[----:B------:R-:W-:Y:S04]  /*1ef10*/  STL [R1+0x2008], R189 ;  /* 0x002008bd01007387 */ /* 0x000fe80000100800 */
[----:B------:R-:W-:Y:S04]  /*1ef20*/  STL [R1+0x200c], R191 ;  /* 0x00200cbf01007387 */ /* 0x000fe80000100800 */
[----:B------:R-:W4:Y:S04]  /*1ef30*/  LDL.LU R126, [R1+0xc0] ;  /* 0x0000c000017e7983 */ /* 0x000f280000300800 */
[----:B------:R-:W4:Y:S04]  /*1ef40*/  LDL.LU R122, [R1+0xbc] ;  /* 0x0000bc00017a7983 */ /* 0x000f280000300800 */
[----:B------:R-:W4:Y:S01]  /*1ef50*/  LDL.LU R119, [R1+0xe4] ;  /* 0x0000e40001777983 */ /* 0x000f220000300800 */
[----:B--2---:R-:W-:-:S02]  /*1ef60*/  SEL R44, R249, R37, !P6 ;  /* 0x00000025f92c7207 */ /* 0x004fc40007000000 */
[C---:B---3--:R-:W-:Y:S02]  /*1ef70*/  SEL R46, R249.reuse, R35, !P6 ;  /* 0x00000023f92e7207 */ /* 0x048fe40007000000 */
[C---:B----4-:R-:W-:Y:S02]  /*1ef80*/  SEL R48, R249.reuse, R21, !P6 ;  /* 0x00000015f9307207 */ /* 0x050fe40007000000 */
[C---:B------:R-:W-:Y:S02]  /*1ef90*/  SEL R50, R249.reuse, R19, !P6 ;  /* 0x00000013f9327207 */ /* 0x040fe40007000000 */
[C---:B------:R-:W-:Y:S02]  /*1efa0*/  SEL R52, R249.reuse, R17, !P6 ;  /* 0x00000011f9347207 */ /* 0x040fe40007000000 */
[C---:B------:R-:W-:Y:S02]  /*1efb0*/  SEL R54, R249.reuse, R15, !P6 ;  /* 0x0000000ff9367207 */ /* 0x040fe40007000000 */
[----:B------:R-:W-:-:S02]  /*1efc0*/  SEL R70, R249, R237, !P6 ;  /* 0x000000edf9467207 */ /* 0x000fc40007000000 */
[----:B------:R-:W2:Y:S01]  /*1efd0*/  LDL.LU R237, [R1+0x244] ;  /* 0x0002440001ed7983 */ /* 0x000ea20000300800 */
[----:B------:R-:W-:-:S03]  /*1efe0*/  SEL R72, R249, R235, !P6 ;  /* 0x000000ebf9487207 */ /* 0x000fc60007000000 */
[----:B------:R-:W3:Y:S01]  /*1eff0*/  LDL.LU R235, [R1+0x250] ;  /* 0x0002500001eb7983 */ /* 0x000ee20000300800 */
[----:B------:R-:W-:-:S03]  /*1f000*/  SEL R75, R249, R231, !P6 ;  /* 0x000000e7f94b7207 */ /* 0x000fc60007000000 */
[----:B------:R-:W4:Y:S04]  /*1f010*/  LDL.LU R231, [R1+0x260] ;  /* 0x0002600001e77983 */ /* 0x000f280000300800 */
        /* <DEDUP_REMOVED lines=14> */
[----:B------:R-:W-:-:S03]  /*1f100*/  SEL R56, R249, R13, !P6 ;  /* 0x0000000df9387207 */ /* 0x000fc60007000000 */
        /* <DEDUP_REMOVED lines=10> */
[----:B------:R-:W4:Y:S04]  /*1f1b0*/  LDL.LU R8, [R1+0x300] ;  /* 0x0003000001087983 */ /* 0x000f280000300800 */
[----:B------:R-:W4:Y:S04]  /*1f1c0*/  LDL.LU R245, [R1+0x30c] ;  /* 0x00030c0001f57983 */ /* 0x000f280000300800 */
[----:B------:R-:W4:Y:S01]  /*1f1d0*/  LDL.LU R241, [R1+0x310] ;  /* 0x0003100001f17983 */ /* 0x000f220000300800 */
[----:B------:R-:W-:Y:S01]  /*1f1e0*/  @!P0 IMAD.MOV R246, RZ, RZ, -R246 ;  /* 0x000000fffff68224 */ /* 0x000fe200078e0af6 */
[----:B------:R-:W-:-:S02]  /*1f1f0*/  SEL R141, R249, R154, !P6 ;  /* 0x0000009af98d7207 */ /* 0x000fc40007000000 */
[C---:B------:R-:W-:Y:S02]  /*1f200*/  SEL R64, R249.reuse, R0, !P6 ;  /* 0x00000000f9407207 */ /* 0x040fe40007000000 */
[----:B------:R-:W1:Y:S01]  /*1f210*/  S2R R0, SR_TID.X ;  /* 0x0000000000007919 */ /* 0x000e620000002100 */
[C---:B------:R-:W-:Y:S02]  /*1f220*/  SEL R79, R249.reuse, R227, !P6 ;  /* 0x000000e3f94f7207 */ /* 0x040fe40007000000 */
[C---:B------:R-:W-:Y:S02]  /*1f230*/  SEL R227, R249.reuse, R137, !P6 ;  /* 0x00000089f9e37207 */ /* 0x040fe40007000000 */
[----:B------:R-:W-:Y:S02]  /*1f240*/  SEL R138, R249, R131, !P6 ;  /* 0x00000083f98a7207 */ /* 0x000fe40007000000 */
[C---:B------:R-:W-:Y:S02]  /*1f250*/  LEA R154, P0, R122.reuse, R126, 0x1 ;  /* 0x0000007e7a9a7211 */ /* 0x040fe400078008ff */
[----:B------:R-:W1:Y:S02]  /*1f260*/  LDC R126, c[0x0][0x23c] ;  /* 0x00008f00ff7e7b82 */ /* 0x000e640000000800 */
[----:B------:R-:W-:-:S06]  /*1f270*/  LEA.HI.X.SX32 R153, R122, R4, 0x1, P0 ;  /* 0x000000047a997211 */ /* 0x000fcc00000f0eff */
[----:B------:R-:W2:Y:S01]  /*1f280*/  LDC R4, c[0x0][0x240] ;  /* 0x00009000ff047b82 */ /* 0x000ea20000000800 */
[----:B------:R4:W-:Y:S04]  /*1f290*/  STL [R1+0x1f90], R154 ;  /* 0x001f909a01007387 */ /* 0x0009e80000100800 */
[----:B------:R4:W-:Y:S04]  /*1f2a0*/  STL [R1+0x1f94], R153 ;  /* 0x001f949901007387 */ /* 0x0009e80000100800 */
[----:B0-----:R-:W4:Y:S04]  /*1f2b0*/  LDL.LU R164, [R1+0x318] ;  /* 0x0003180001a47983 */ /* 0x001f280000300800 */
[----:B------:R-:W4:Y:S04]  /*1f2c0*/  LDL.LU R162, [R1+0x324] ;  /* 0x0003240001a27983 */ /* 0x000f280000300800 */
[----:B------:R-:W4:Y:S04]  /*1f2d0*/  LDL.LU R160, [R1+0x330] ;  /* 0x0003300001a07983 */ /* 0x000f280000300800 */
[----:B------:R-:W4:Y:S04]  /*1f2e0*/  LDL.LU R158, [R1+0x338] ;  /* 0x00033800019e7983 */ /* 0x000f280000300800 */
[----:B------:R-:W4:Y:S01]  /*1f2f0*/  LDL.LU R156, [R1+0x340] ;  /* 0x00034000019c7983 */ /* 0x000f220000300800 */
[----:B-1----:R-:W-:-:S05]  /*1f300*/  LOP3.LUT R0, R0, 0x7f, RZ, 0xc0, !PT ;  /* 0x0000007f00007812 */ /* 0x002fca00078ec0ff */
[----:B------:R-:W-:Y:S01]  /*1f310*/  IMAD R0, R0, R126, RZ ;  /* 0x0000007e00007224 */ /* 0x000fe200078e02ff */
[C---:B------:R-:W-:Y:S02]  /*1f320*/  SEL R73, R249.reuse, R233, !P6 ;  /* 0x000000e9f9497207 */ /* 0x040fe40007000000 */
[C---:B------:R-:W-:Y:S02]  /*1f330*/  SEL R136, R249.reuse, R120, !P6 ;  /* 0x00000078f9887207 */ /* 0x040fe40007000000 */
[C---:B------:R-:W-:Y:S02]  /*1f340*/  SEL R77, R249.reuse, R229, !P6 ;  /* 0x000000e5f94d7207 */ /* 0x040fe40007000000 */
[C---:B------:R-:W-:Y:S02]  /*1f350*/  SEL R233, R249.reuse, R192, !P6 ;  /* 0x000000c0f9e97207 */ /* 0x040fe40007000000 */
[----:B------:R-:W-:Y:S02]  /*1f360*/  LEA.HI.X.SX32 R0, R0, R119, 0x1, P1 ;  /* 0x0000007700007211 */ /* 0x000fe400008f0eff */
[----:B------:R-:W-:-:S02]  /*1f370*/  SEL R229, R249, R161, !P6 ;  /* 0x000000a1f9e57207 */ /* 0x000fc40007000000 */
[C---:B------:R-:W-:Y:S02]  /*1f380*/  SEL R81, R249.reuse, R225, !P6 ;  /* 0x000000e1f9517207 */ /* 0x040fe40007000000 */
[C---:B------:R-:W-:Y:S02]  /*1f390*/  SEL R225, R249.reuse, R114, !P6 ;  /* 0x00000072f9e17207 */ /* 0x040fe40007000000 */
[C---:B------:R-:W-:Y:S02]  /*1f3a0*/  SEL R135, R249.reuse, R108, !P6 ;  /* 0x0000006cf9877207 */ /* 0x040fe40007000000 */
[----:B------:R-:W-:Y:S01]  /*1f3b0*/  SEL R109, R249, R105, !P6 ;  /* 0x00000069f96d7207 */ /* 0x000fe20007000000 */
[-C--:B--2---:R-:W-:Y:S02]  /*1f3c0*/  IMAD R192, R118, R4.reuse, RZ ;  /* 0x0000000476c07224 */ /* 0x084fe400078e02ff */
[-C--:B---3--:R-:W-:Y:S02]  /*1f3d0*/  IMAD R161, R116, R4.reuse, RZ ;  /* 0x0000000474a17224 */ /* 0x088fe400078e02ff */
[----:B----4-:R-:W-:-:S02]  /*1f3e0*/  IMAD R137, R85, R4, RZ ;  /* 0x0000000455897224 */ /* 0x010fc400078e02ff */
[----:B------:R-:W2:Y:S04]  /*1f3f0*/  LDL.LU R85, [R1+0x348] ;  /* 0x0003480001557983 */ /* 0x000ea80000300800 */
[----:B------:R-:W3:Y:S04]  /*1f400*/  LDL.LU R155, [R1+0x350] ;  /* 0x00035000019b7983 */ /* 0x000ee80000300800 */
[----:B------:R-:W4:Y:S04]  /*1f410*/  LDL.LU R6, [R1+0x354] ;  /* 0x0003540001067983 */ /* 0x000f280000300800 */
[----:B------:R-:W2:Y:S04]  /*1f420*/  LDL.LU R152, [R1+0x35c] ;  /* 0x00035c0001987983 */ /* 0x000ea80000300800 */
[----:B------:R-:W2:Y:S04]  /*1f430*/  LDL.LU R150, [R1+0x364] ;  /* 0x0003640001967983 */ /* 0x000ea80000300800 */
[----:B------:R-:W2:Y:S04]  /*1f440*/  LDL.LU R149, [R1+0x36c] ;  /* 0x00036c0001957983 */ /* 0x000ea80000300800 */
[----:B------:R-:W2:Y:S01]  /*1f450*/  LDL.LU R239, [R1+0x378] ;  /* 0x0003780001ef7983 */ /* 0x000ea20000300800 */
[----:B------:R-:W-:-:S03]  /*1f460*/  IMAD R131, R42, R4, RZ ;  /* 0x000000042a837224 */ /* 0x000fc600078e02ff */
        /* <DEDUP_REMOVED lines=18> */
[----:B------:R-:W2:Y:S04]  /*1f590*/  LDL.LU R21, [R1+0x3cc] ;  /* 0x0003cc0001157983 */ /* 0x000ea80000300800 */
[----:B------:R-:W2:Y:S01]  /*1f5a0*/  LDL.LU R19, [R1+0x3d4] ;  /* 0x0003d40001137983 */ /* 0x000ea20000300800 */
[----:B------:R-:W-:-:S03]  /*1f5b0*/  IMAD R114, R13, R4, RZ ;  /* 0x000000040d727224 */ /* 0x000fc600078e02ff */
[----:B------:R-:W2:Y:S01]  /*1f5c0*/  LDL.LU R17, [R1+0x400] ;  /* 0x0004000001117983 */ /* 0x000ea20000300800 */
[----:B------:R-:W-:-:S03]  /*1f5d0*/  IMAD R144, R113, R4, RZ ;  /* 0x0000000471907224 */ /* 0x000fc600078e02ff */
[----:B------:R-:W2:Y:S01]  /*1f5e0*/  LDL.LU R15, [R1+0x404] ;  /* 0x00040400010f7983 */ /* 0x000ea20000300800 */
[-C--:B------:R-:W-:Y:S02]  /*1f5f0*/  IMAD R142, R112, R4.reuse, RZ ;  /* 0x00000004708e7224 */ /* 0x080fe400078e02ff */
[-C--:B------:R-:W-:Y:S01]  /*1f600*/  IMAD R113, R11, R4.reuse, RZ ;  /* 0x000000040b717224 */ /* 0x080fe200078e02ff */
[----:B------:R-:W2:Y:S01]  /*1f610*/  LDL.LU R13, [R1+0x408] ;  /* 0x00040800010d7983 */ /* 0x000ea20000300800 */
[-C--:B------:R-:W-:Y:S02]  /*1f620*/  IMAD R112, R10, R4.reuse, RZ ;  /* 0x000000040a707224 */ /* 0x080fe400078e02ff */
[-C--:B------:R-:W-:Y:S01]  /*1f630*/  IMAD R139, R110, R4.reuse, RZ ;  /* 0x000000046e8b7224 */ /* 0x080fe200078e02ff */
        /* <DEDUP_REMOVED lines=8> */
[C---:B------:R-:W-:Y:S02]  /*1f6c0*/  SEL R92, R249.reuse, R30, !P6 ;  /* 0x0000001ef95c7207 */ /* 0x040fe40007000000 */
[C---:B------:R-:W-:Y:S02]  /*1f6d0*/  SEL R147, R249.reuse, R26, !P6 ;  /* 0x0000001af9937207 */ /* 0x040fe40007000000 */
[C---:B------:R-:W-:Y:S02]  /*1f6e0*/  SEL R33, R249.reuse, R24, !P6 ;  /* 0x00000018f9217207 */ /* 0x040fe40007000000 */
[----:B------:R-:W-:-:S02]  /*1f6f0*/  SEL R93, R249, R38, !P6 ;  /* 0x00000026f95d7207 */ /* 0x000fc40007000000 */
[C---:B------:R-:W-:Y:S02]  /*1f700*/  SEL R90, R249.reuse, R22, !P6 ;  /* 0x00000016f95a7207 */ /* 0x040fe40007000000 */
[C---:B------:R-:W-:Y:S02]  /*1f710*/  SEL R31, R249.reuse, R20, !P6 ;  /* 0x00000014f91f7207 */ /* 0x040fe40007000000 */
[C---:B------:R-:W-:Y:S02]  /*1f720*/  SEL R124, R249.reuse, R18, !P6 ;  /* 0x00000012f97c7207 */ /* 0x040fe40007000000 */
[C---:B------:R-:W-:Y:S02]  /*1f730*/  SEL R125, R249.reuse, R34, !P6 ;  /* 0x00000022f97d7207 */ /* 0x040fe40007000000 */
[C---:B------:R-:W-:Y:S02]  /*1f740*/  SEL R121, R249.reuse, R102, !P6 ;  /* 0x00000066f9797207 */ /* 0x040fe40007000000 */
[----:B------:R-:W-:-:S02]  /*1f750*/  SEL R107, R249, R98, !P6 ;  /* 0x00000062f96b7207 */ /* 0x000fc40007000000 */
[C---:B------:R-:W-:Y:S01]  /*1f760*/  SEL R133, R249.reuse, R94, !P6 ;  /* 0x0000005ef9857207 */ /* 0x040fe20007000000 */
[-C--:B------:R-:W-:Y:S02]  /*1f770*/  IMAD R102, R164, R4.reuse, RZ ;  /* 0x00000004a4667224 */ /* 0x080fe400078e02ff */
[-C--:B------:R-:W-:Y:S01]  /*1f780*/  IMAD R98, R162, R4.reuse, RZ ;  /* 0x00000004a2627224 */ /* 0x080fe200078e02ff */
[C---:B------:R-:W-:Y:S01]  /*1f790*/  SEL R83, R249.reuse, R223, !P6 ;  /* 0x000000dff9537207 */ /* 0x040fe20007000000 */
[----:B------:R-:W-:Y:S01]  /*1f7a0*/  IMAD R94, R160, R4, RZ ;  /* 0x00000004a05e7224 */ /* 0x000fe200078e02ff */
[C---:B------:R-:W-:Y:S02]  /*1f7b0*/  SEL R106, R249.reuse, R91, !P6 ;  /* 0x0000005bf96a7207 */ /* 0x040fe40007000000 */
[C---:B------:R-:W-:Y:S01]  /*1f7c0*/  SEL R223, R249.reuse, R88, !P6 ;  /* 0x00000058f9df7207 */ /* 0x040fe20007000000 */
[----:B------:R-:W-:Y:S01]  /*1f7d0*/  IMAD R91, R158, R4, RZ ;  /* 0x000000049e5b7224 */ /* 0x000fe200078e02ff */
[----:B------:R-:W-:-:S02]  /*1f7e0*/  SEL R104, R249, R84, !P6 ;  /* 0x00000054f9687207 */ /* 0x000fc40007000000 */
[C---:B------:R-:W-:Y:S01]  /*1f7f0*/  SEL R132, R249.reuse, R80, !P6 ;  /* 0x00000050f9847207 */ /* 0x040fe20007000000 */
[----:B------:R-:W-:Y:S01]  /*1f800*/  IMAD R88, R156, R4, RZ ;  /* 0x000000049c587224 */ /* 0x000fe200078e02ff */
[C---:B------:R-:W-:Y:S02]  /*1f810*/  SEL R103, R249.reuse, R76, !P6 ;  /* 0x0000004cf9677207 */ /* 0x040fe40007000000 */
[C---:B------:R-:W-:Y:S02]  /*1f820*/  SEL R101, R249.reuse, R69, !P6 ;  /* 0x00000045f9657207 */ /* 0x040fe40007000000 */
[C---:B------:R-:W-:Y:S02]  /*1f830*/  SEL R129, R249.reuse, R65, !P6 ;  /* 0x00000041f9817207 */ /* 0x040fe40007000000 */
[C---:B------:R-:W-:Y:S02]  /*1f840*/  SEL R99, R249.reuse, R61, !P6 ;  /* 0x0000003df9637207 */ /* 0x040fe40007000000 */
[----:B------:R-:W-:-:S02]  /*1f850*/  SEL R148, R249, R57, !P6 ;  /* 0x00000039f9947207 */ /* 0x000fc40007000000 */
[C---:B------:R-:W-:Y:S02]  /*1f860*/  SEL R97, R249.reuse, R53, !P6 ;  /* 0x00000035f9617207 */ /* 0x040fe40007000000 */
[C---:B------:R-:W-:Y:S02]  /*1f870*/  SEL R127, R249.reuse, R49, !P6 ;  /* 0x00000031f97f7207 */ /* 0x040fe40007000000 */
[----:B------:R-:W-:Y:S01]  /*1f880*/  SEL R95, R249, R45, !P6 ;  /* 0x0000002df95f7207 */ /* 0x000fe20007000000 */
[-C--:B---3--:R-:W-:Y:S02]  /*1f890*/  IMAD R84, R155, R4.reuse, RZ ;  /* 0x000000049b547224 */ /* 0x088fe400078e02ff */
[-C--:B----4-:R-:W-:Y:S02]  /*1f8a0*/  IMAD R80, R6, R4.reuse, RZ ;  /* 0x0000000406507224 */ /* 0x090fe400078e02ff */
[-C--:B--2---:R-:W-:Y:S02]  /*1f8b0*/  IMAD R76, R152, R4.reuse, RZ ;  /* 0x00000004984c7224 */ /* 0x084fe400078e02ff */
[----:B------:R-:W-:-:S02]  /*1f8c0*/  IMAD R69, R150, R4, RZ ;  /* 0x0000000496457224 */ /* 0x000fc400078e02ff */
[-C--:B------:R-:W-:Y:S02]  /*1f8d0*/  IMAD R65, R149, R4.reuse, RZ ;  /* 0x0000000495417224 */ /* 0x080fe400078e02ff */
[-C--:B------:R-:W-:Y:S02]  /*1f8e0*/  IMAD R38, R37, R4.reuse, RZ ;  /* 0x0000000425267224 */ /* 0x080fe400078e02ff */
[-C--:B------:R-:W-:Y:S02]  /*1f8f0*/  IMAD R37, R35, R4.reuse, RZ ;  /* 0x0000000423257224 */ /* 0x080fe400078e02ff */
[-C--:B------:R-:W-:Y:S02]  /*1f900*/  IMAD R35, R21, R4.reuse, RZ ;  /* 0x0000000415237224 */ /* 0x080fe400078e02ff */
[-C--:B------:R-:W-:Y:S02]  /*1f910*/  IMAD R30, R17, R4.reuse, RZ ;  /* 0x00000004111e7224 */ /* 0x080fe400078e02ff */
[----:B------:R-:W2:Y:S01]  /*1f920*/  LDL.LU R17, [R1+0x42c] ;  /* 0x00042c0001117983 */ /* 0x000ea20000300800 */
[----:B------:R-:W-:-:S03]  /*1f930*/  IMAD R26, R15, R4, RZ ;  /* 0x000000040f1a7224 */ /* 0x000fc600078e02ff */
[----:B------:R-:W3:Y:S01]  /*1f940*/  LDL.LU R179, [R1+0x434] ;  /* 0x0004340001b37983 */ /* 0x000ee20000300800 */
[----:B------:R-:W-:-:S03]  /*1f950*/  IMAD R24, R13, R4, RZ ;  /* 0x000000040d187224 */ /* 0x000fc600078e02ff */
[----:B------:R-:W4:Y:S01]  /*1f960*/  LDL.LU R15, [R1+0x614] ;  /* 0x00061400010f7983 */ /* 0x000f220000300800 */
[----:B------:R-:W-:-:S03]  /*1f970*/  IMAD R22, R11, R4, RZ ;  /* 0x000000040b167224 */ /* 0x000fc600078e02ff */
[----:B------:R-:W2:Y:S01]  /*1f980*/  LDL.LU R177, [R1+0x610] ;  /* 0x0006100001b17983 */ /* 0x000ea20000300800 */
[----:B------:R-:W-:-:S03]  /*1f990*/  IMAD R21, R10, R4, RZ ;  /* 0x000000040a157224 */ /* 0x000fc600078e02ff */
[----:B------:R-:W4:Y:S04]  /*1f9a0*/  LDL.LU R13, [R1+0x60c] ;  /* 0x00060c00010d7983 */ /* 0x000f280000300800 */
[----:B------:R-:W4:Y:S01]  /*1f9b0*/  LDL.LU R176, [R1+0x608] ;  /* 0x0006080001b07983 */ /* 0x000f220000300800 */
[----:B------:R-:W-:-:S03]  /*1f9c0*/  IMAD R20, R8, R4, RZ ;  /* 0x0000000408147224 */ /* 0x000fc600078e02ff */
[----:B------:R-:W4:Y:S04]  /*1f9d0*/  LDL.LU R11, [R1+0x5fc] ;  /* 0x0005fc00010b7983 */ /* 0x000f280000300800 */
[----:B------:R-:W4:Y:S01]  /*1f9e0*/  LDL.LU R10, [R1+0x5f8] ;  /* 0x0005f800010a7983 */ /* 0x000f220000300800 */
[----:B------:R-:W-:-:S03]  /*1f9f0*/  IMAD R34, R19, R4, RZ ;  /* 0x0000000413227224 */ /* 0x000fc600078e02ff */
[----:B------:R-:W4:Y:S01]  /*1fa00*/  LDL.LU R174, [R1+0x5f4] ;  /* 0x0005f40001ae7983 */ /* 0x000f220000300800 */
[----:B------:R-:W-:-:S03]  /*1fa10*/  IMAD R18, R241, R4, RZ ;  /* 0x00000004f1127224 */ /* 0x000fc600078e02ff */
[----:B------:R-:W4:Y:S01]  /*1fa20*/  LDL.LU R8, [R1+0x5f0] ;  /* 0x0005f00001087983 */ /* 0x000f220000300800 */
[----:B------:R-:W-:-:S03]  /*1fa30*/  IMAD R19, R245, R4, RZ ;  /* 0x00000004f5137224 */ /* 0x000fc600078e02ff */
[----:B------:R-:W4:Y:S04]  /*1fa40*/  LDL.LU R172, [R1+0x5ec] ;  /* 0x0005ec0001ac7983 */ /* 0x000f280000300800 */
[----:B------:R-:W4:Y:S04]  /*1fa50*/  LDL.LU R170, [R1+0x5e8] ;  /* 0x0005e80001aa7983 */ /* 0x000f280000300800 */
[----:B------:R-:W4:Y:S04]  /*1fa60*/  LDL.LU R241, [R1+0x5e4] ;  /* 0x0005e40001f17983 */ /* 0x000f280000300800 */
[----:B------:R-:W4:Y:S04]  /*1fa70*/  LDL.LU R245, [R1+0x5e0] ;  /* 0x0005e00001f57983 */ /* 0x000f280000300800 */
[----:B------:R-:W4:Y:S04]  /*1fa80*/  LDL.LU R168, [R1+0x5dc] ;  /* 0x0005dc0001a87983 */ /* 0x000f280000300800 */
[----:B------:R-:W2:Y:S04]  /*1fa90*/  LDL.LU R166, [R1+0x5d8] ;  /* 0x0005d80001a67983 */ /* 0x000ea80000300800 */
        /* <DEDUP_REMOVED lines=9> */
[----:B------:R-:W-:-:S03]  /*1fb30*/  IMAD R61, R239, R4, RZ ;  /* 0x00000004ef3d7224 */ /* 0x000fc600078e02ff */
[----:B------:R-:W4:Y:S01]  /*1fb40*/  LDL.LU R149, [R1+0x5b0] ;  /* 0x0005b00001957983 */ /* 0x000f220000300800 */
[-C--:B------:R-:W-:Y:S02]  /*1fb50*/  IMAD R57, R243, R4.reuse, RZ ;  /* 0x00000004f3397224 */ /* 0x080fe400078e02ff */
[-C--:B------:R-:W-:Y:S01]  /*1fb60*/  IMAD R53, R252, R4.reuse, RZ ;  /* 0x00000004fc357224 */ /* 0x080fe200078e02ff */
[----:B------:R-:W4:Y:S01]  /*1fb70*/  LDL.LU R239, [R1+0x5ac] ;  /* 0x0005ac0001ef7983 */ /* 0x000f220000300800 */
[----:B------:R-:W-:-:S03]  /*1fb80*/  IMAD R49, R3, R4, RZ ;  /* 0x0000000403317224 */ /* 0x000fc600078e02ff */
[----:B------:R-:W4:Y:S04]  /*1fb90*/  LDL.LU R243, [R1+0x5a8] ;  /* 0x0005a80001f37983 */ /* 0x000f280000300800 */
[----:B------:R-:W4:Y:S04]  /*1fba0*/  LDL.LU R252, [R1+0x5a4] ;  /* 0x0005a40001fc7983 */ /* 0x000f280000300800 */
[----:B------:R-:W4:Y:S01]  /*1fbb0*/  LDL.LU R3, [R1+0x5a0] ;  /* 0x0005a00001037983 */ /* 0x000f220000300800 */
[----:B------:R-:W-:-:S03]  /*1fbc0*/  IMAD R45, R2, R4, RZ ;  /* 0x00000004022d7224 */ /* 0x000fc600078e02ff */
[----:B------:R-:W4:Y:S01]  /*1fbd0*/  LDL.LU R2, [R1+0x59c] ;  /* 0x00059c0001027983 */ /* 0x000f220000300800 */
[C---:B------:R-:W-:Y:S02]  /*1fbe0*/  SEL R29, R249.reuse, R16, !P6 ;  /* 0x00000010f91d7207 */ /* 0x040fe40007000000 */
[C---:B------:R-:W-:Y:S02]  /*1fbf0*/  SEL R89, R249.reuse, R14, !P6 ;  /* 0x0000000ef9597207 */ /* 0x040fe40007000000 */
[C---:B------:R-:W-:Y:S01]  /*1fc00*/  SEL R27, R249.reuse, R12, !P6 ;  /* 0x0000000cf91b7207 */ /* 0x040fe20007000000 */
[----:B------:R-:W-:Y:S01]  /*1fc10*/  @!P2 IMAD.MOV R250, RZ, RZ, -R250 ;  /* 0x000000fffffaa224 */ /* 0x000fe200078e0afa */
[C---:B------:R-:W-:Y:S01]  /*1fc20*/  SEL R25, R249.reuse, R9, !P6 ;  /* 0x00000009f9197207 */ /* 0x040fe20007000000 */
[----:B------:R-:W-:Y:S01]  /*1fc30*/  @!P3 IMAD.MOV R251, RZ, RZ, -R251 ;  /* 0x000000fffffbb224 */ /* 0x000fe200078e0afb */
[----:B------:R-:W-:Y:S01]  /*1fc40*/  SEL R87, R249, R7, !P6 ;  /* 0x00000007f9577207 */ /* 0x000fe20007000000 */
[----:B------:R-:W-:-:S02]  /*1fc50*/  @!P5 IMAD.MOV R248, RZ, RZ, -R248 ;  /* 0x000000fffff8d224 */ /* 0x000fc400078e0af8 */
[----:B------:R-:W-:Y:S01]  /*1fc60*/  @!P4 IMAD.MOV R247, RZ, RZ, -R247 ;  /* 0x000000fffff7c224 */ /* 0x000fe200078e0af7 */
[C---:B------:R-:W-:Y:S02]  /*1fc70*/  SEL R23, R249.reuse, R5, !P6 ;  /* 0x00000005f9177207 */ /* 0x040fe40007000000 */
[C---:B------:R-:W-:Y:S02]  /*1fc80*/  SEL R193, R249.reuse, R193, !P6 ;  /* 0x000000c1f9c17207 */ /* 0x040fe40007000000 */
        /* <DEDUP_REMOVED lines=80> */
[-C--:B--2---:R-:W-:Y:S02]  /*20190*/  IMAD R154, R166, R4.reuse, RZ ;  /* 0x00000004a69a7224 */ /* 0x084fe400078e02ff */
[----:B----4-:R-:W-:-:S03]  /*201a0*/  IMAD R164, R164, R4, RZ ;  /* 0x00000004a4a47224 */ /* 0x010fc600078e02ff */
[----:B------:R0:W-:Y:S01]  /*201b0*/  STL [R1], R154 ;  /* 0x0000009a01007387 */ /* 0x0001e20000100800 */
[----:B------:R-:W-:-:S03]  /*201c0*/  IMAD R153, R162, R4, RZ ;  /* 0x00000004a2997224 */ /* 0x000fc600078e02ff */
[----:B------:R-:W-:Y:S01]  /*201d0*/  STL [R1+0x4], R164 ;  /* 0x000004a401007387 */ /* 0x000fe20000100800 */
[----:B0-----:R-:W-:-:S03]  /*201e0*/  IMAD R154, R160, R4, RZ ;  /* 0x00000004a09a7224 */ /* 0x001fc600078e02ff */
[----:B------:R0:W-:Y:S01]  /*201f0*/  STL [R1+0x8], R153 ;  /* 0x0000089901007387 */ /* 0x0001e20000100800 */
[----:B------:R-:W-:-:S03]  /*20200*/  IMAD R158, R158, R4, RZ ;  /* 0x000000049e9e7224 */ /* 0x000fc600078e02ff */
[----:B------:R1:W-:Y:S01]  /*20210*/  STL [R1+0x10], R154 ;  /* 0x0000109a01007387 */ /* 0x0003e20000100800 */
[-C--:B0-----:R-:W-:Y:S02]  /*20220*/  IMAD R153, R156, R4.reuse, RZ ;  /* 0x000000049c997224 */ /* 0x081fe400078e02ff */
[-C--:B------:R-:W-:Y:S02]  /*20230*/  IMAD R6, R6, R4.reuse, RZ ;  /* 0x0000000406067224 */ /* 0x080fe400078e02ff */
[-C--:B-1----:R-:W-:Y:S01]  /*20240*/  IMAD R154, R155, R4.reuse, RZ ;  /* 0x000000049b9a7224 */ /* 0x082fe200078e02ff */
[----:B------:R-:W-:Y:S04]  /*20250*/  STL [R1+0x18], R158 ;  /* 0x0000189e01007387 */ /* 0x000fe80000100800 */
[----:B------:R0:W-:Y:S04]  /*20260*/  STL [R1+0x24], R153 ;  /* 0x0000249901007387 */ /* 0x0001e80000100800 */
[----:B------:R-:W-:Y:S04]  /*20270*/  STL [R1+0x28], R154 ;  /* 0x0000289a01007387 */ /* 0x000fe80000100800 */
[----:B------:R1:W-:Y:S01]  /*20280*/  STL [R1+0x2c], R6 ;  /* 0x00002c0601007387 */ /* 0x0003e20000100800 */
[----:B0-----:R-:W-:-:S02]  /*20290*/  IMAD R153, R152, R4, RZ ;  /* 0x0000000498997224 */ /* 0x001fc400078e02ff */
[-C--:B------:R-:W-:Y:S02]  /*202a0*/  IMAD R152, R150, R4.reuse, RZ ;  /* 0x0000000496987224 */ /* 0x080fe400078e02ff */
[-C--:B------:R-:W-:Y:S01]  /*202b0*/  IMAD R150, R239, R4.reuse, RZ ;  /* 0x00000004ef967224 */ /* 0x080fe200078e02ff */
[----:B------:R-:W-:Y:S01]  /*202c0*/  STL [R1+0x34], R153 ;  /* 0x0000349901007387 */ /* 0x000fe20000100800 */
[----:B-1----:R-:W-:-:S03]  /*202d0*/  IMAD R6, R149, R4, RZ ;  /* 0x0000000495067224 */ /* 0x002fc600078e02ff */
[----:B------:R-:W-:Y:S01]  /*202e0*/  STL [R1+0x38], R152 ;  /* 0x0000389801007387 */ /* 0x000fe20000100800 */
[----:B------:R-:W-:-:S03]  /*202f0*/  IMAD R149, R243, R4, RZ ;  /* 0x00000004f3957224 */ /* 0x000fc600078e02ff */
[----:B------:R0:W-:Y:S01]  /*20300*/  STL [R1+0x40], R6 ;  /* 0x0000400601007387 */ /* 0x0001e20000100800 */
[----:B------:R-:W-:-:S03]  /*20310*/  IMAD R3, R3, R4, RZ ;  /* 0x0000000403037224 */ /* 0x000fc600078e02ff */
[----:B------:R-:W-:Y:S01]  /*20320*/  STL [R1+0x50], R150 ;  /* 0x0000509601007387 */ /* 0x000fe20000100800 */
[----:B0-----:R-:W-:-:S03]  /*20330*/  IMAD R6, R252, R4, RZ ;  /* 0x00000004fc067224 */ /* 0x001fc600078e02ff */
[----:B------:R-:W-:Y:S01]  /*20340*/  STL [R1+0x58], R149 ;  /* 0x0000589501007387 */ /* 0x000fe20000100800 */
[----:B------:R-:W-:-:S03]  /*20350*/  IMAD R2, R2, R4, RZ ;  /* 0x0000000402027224 */ /* 0x000fc600078e02ff */
[----:B------:R0:W-:Y:S04]  /*20360*/  STL [R1+0x60], R6 ;  /* 0x0000600601007387 */ /* 0x0001e80000100800 */
[----:B------:R-:W2:Y:S04]  /*20370*/  LDL.LU R153, [R1+0x598] ;  /* 0x0005980001997983 */ /* 0x000ea80000300800 */
[----:B------:R1:W-:Y:S04]  /*20380*/  STL [R1+0x6c], R3 ;  /* 0x00006c0301007387 */ /* 0x0003e80000100800 */
[----:B------:R-:W3:Y:S04]  /*20390*/  LDL.LU R154, [R1+0x594] ;  /* 0x00059400019a7983 */ /* 0x000ee80000300800 */
[----:B------:R4:W-:Y:S04]  /*203a0*/  STL [R1+0x7c], R2 ;  /* 0x00007c0201007387 */ /* 0x0009e80000100800 */
[----:B------:R-:W3:Y:S04]  /*203b0*/  LDL.LU R191, [R1+0x590] ;  /* 0x0005900001bf7983 */ /* 0x000ee80000300800 */
[----:B------:R-:W3:Y:S04]  /*203c0*/  LDL.LU R189, [R1+0x58c] ;  /* 0x00058c0001bd7983 */ /* 0x000ee80000300800 */
[----:B------:R-:W3:Y:S04]  /*203d0*/  LDL.LU R187, [R1+0x588] ;  /* 0x0005880001bb7983 */ /* 0x000ee80000300800 */
[----:B------:R-:W3:Y:S04]  /*203e0*/  LDL.LU R185, [R1+0x584] ;  /* 0x0005840001b97983 */ /* 0x000ee80000300800 */
[----:B------:R-:W3:Y:S01]  /*203f0*/  LDL.LU R183, [R1+0x580] ;  /* 0x0005800001b77983 */ /* 0x000ee20000300800 */
[----:B------:R-:W-:-:S03]  /*20400*/  IMAD R14, R177, R4, RZ ;  /* 0x00000004b10e7224 */ /* 0x000fc600078e02ff */
[----:B------:R-:W3:Y:S04]  /*20410*/  LDL.LU R181, [R1+0x57c] ;  /* 0x00057c0001b57983 */ /* 0x000ee80000300800 */
[----:B------:R-:W3:Y:S01]  /*20420*/  LDL.LU R179, [R1+0x578] ;  /* 0x0005780001b37983 */ /* 0x000ee20000300800 */
[----:B------:R-:W-:-:S03]  /*20430*/  IMAD R12, R176, R4, RZ ;  /* 0x00000004b00c7224 */ /* 0x000fc600078e02ff */
[----:B------:R-:W3:Y:S01]  /*20440*/  LDL.LU R177, [R1+0x574] ;  /* 0x0005740001b17983 */ /* 0x000ee20000300800 */
[-C--:B------:R-:W-:Y:S02]  /*20450*/  IMAD R9, R174, R4.reuse, RZ ;  /* 0x00000004ae097224 */ /* 0x080fe400078e02ff */
[----:B------:R-:W-:Y:S01]  /*20460*/  IMAD R7, R172, R4, RZ ;  /* 0x00000004ac077224 */ /* 0x000fe200078e02ff */
[----:B------:R-:W3:Y:S04]  /*20470*/  LDL.LU R176, [R1+0x570] ;  /* 0x0005700001b07983 */ /* 0x000ee80000300800 */
[----:B------:R-:W3:Y:S01]  /*20480*/  LDL.LU R174, [R1+0x56c] ;  /* 0x00056c0001ae7983 */ /* 0x000ee20000300800 */
[----:B------:R-:W-:-:S03]  /*20490*/  SEL R184, R249, R184, !P6 ;  /* 0x000000b8f9b87207 */ /* 0x000fc60007000000 */
[----:B------:R-:W3:Y:S01]  /*204a0*/  LDL.LU R172, [R1+0x568] ;  /* 0x0005680001ac7983 */ /* 0x000ee20000300800 */
[C---:B------:R-:W-:Y:S01]  /*204b0*/  SEL R200, R249.reuse, R200, !P6 ;  /* 0x000000c8f9c87207 */ /* 0x040fe20007000000 */
[----:B------:R-:W-:Y:S01]  /*204c0*/  IMAD R5, R170, R4, RZ ;  /* 0x00000004aa057224 */ /* 0x000fe200078e02ff */
[C---:B------:R-:W-:Y:S01]  /*204d0*/  SEL R215, R249.reuse, R215, !P6 ;  /* 0x000000d7f9d77207 */ /* 0x040fe20007000000 */
[----:B------:R-:W3:Y:S01]  /*204e0*/  LDL.LU R170, [R1+0x564] ;  /* 0x0005640001aa7983 */ /* 0x000ee20000300800 */
[C---:B------:R-:W-:Y:S02]  /*204f0*/  SEL R238, R249.reuse, R238, !P6 ;  /* 0x000000eef9ee7207 */ /* 0x040fe40007000000 */
[C---:B------:R-:W-:Y:S02]  /*20500*/  SEL R250, R249.reuse, R250, !P6 ;  /* 0x000000faf9fa7207 */ /* 0x040fe40007000000 */
[C---:B------:R-:W-:Y:S02]  /*20510*/  SEL R251, R249.reuse, R251, !P6 ;  /* 0x000000fbf9fb7207 */ /* 0x040fe40007000000 */
[----:B------:R-:W-:-:S02]  /*20520*/  SEL R248, R249, R248, !P6 ;  /* 0x000000f8f9f87207 */ /* 0x000fc40007000000 */
[C---:B------:R-:W-:Y:S02]  /*20530*/  SEL R246, R249.reuse, R246, !P6 ;  /* 0x000000f6f9f67207 */ /* 0x040fe40007000000 */
[----:B------:R-:W-:Y:S01]  /*20540*/  SEL R247, R249, R247, !P6 ;  /* 0x000000f7f9f77207 */ /* 0x000fe20007000000 */
[-C--:B------:R-:W-:Y:S02]  /*20550*/  IMAD R249, R168, R4.reuse, RZ ;  /* 0x00000004a8f97224 */ /* 0x080fe400078e02ff */
[----:B------:R-:W3:Y:S04]  /*20560*/  LDL.LU R168, [R1+0x560] ;  /* 0x0005600001a87983 */ /* 0x000ee80000300800 */
[----:B------:R-:W3:Y:S04]  /*20570*/  LDL.LU R166, [R1+0x55c] ;  /* 0x00055c0001a67983 */ /* 0x000ee80000300800 */
[----:B------:R-:W3:Y:S04]  /*20580*/  LDL.LU R164, [R1+0x558] ;  /* 0x0005580001a47983 */ /* 0x000ee80000300800 */
[----:B------:R-:W3:Y:S04]  /*20590*/  LDL.LU R162, [R1+0x554] ;  /* 0x0005540001a27983 */ /* 0x000ee80000300800 */
[----:B------:R-:W3:Y:S04]  /*205a0*/  LDL.LU R160, [R1+0x550] ;  /* 0x0005500001a07983 */ /* 0x000ee80000300800 */
[----:B------:R-:W3:Y:S04]  /*205b0*/  LDL.LU R158, [R1+0x54c] ;  /* 0x00054c00019e7983 */ /* 0x000ee80000300800 */
[----:B------:R-:W3:Y:S04]  /*205c0*/  LDL.LU R156, [R1+0x548] ;  /* 0x00054800019c7983 */ /* 0x000ee80000300800 */
[----:B------:R-:W3:Y:S04]  /*205d0*/  LDL.LU R155, [R1+0x544] ;  /* 0x00054400019b7983 */ /* 0x000ee80000300800 */
[----:B0-----:R-:W3:Y:S04]  /*205e0*/  LDL.LU R6, [R1+0x540] ;  /* 0x0005400001067983 */ /* 0x001ee80000300800 */
[----:B------:R-:W3:Y:S04]  /*205f0*/  LDL.LU R152, [R1+0x53c] ;  /* 0x00053c0001987983 */ /* 0x000ee80000300800 */
[----:B------:R-:W3:Y:S04]  /*20600*/  LDL.LU R150, [R1+0x538] ;  /* 0x0005380001967983 */ /* 0x000ee80000300800 */
[----:B------:R-:W3:Y:S04]  /*20610*/  LDL.LU R149, [R1+0x534] ;  /* 0x0005340001957983 */ /* 0x000ee80000300800 */
[----:B------:R-:W3:Y:S04]  /*20620*/  LDL.LU R239, [R1+0x530] ;  /* 0x0005300001ef7983 */ /* 0x000ee80000300800 */
[----:B------:R-:W3:Y:S04]  /*20630*/  LDL.LU R243, [R1+0x52c] ;  /* 0x00052c0001f37983 */ /* 0x000ee80000300800 */
[----:B------:R-:W3:Y:S04]  /*20640*/  LDL.LU R252, [R1+0x528] ;  /* 0x0005280001fc7983 */ /* 0x000ee80000300800 */
[----:B-1----:R-:W3:Y:S04]  /*20650*/  LDL.LU R3, [R1+0x524] ;  /* 0x0005240001037983 */ /* 0x002ee80000300800 */
[----:B----4-:R-:W4:Y:S01]  /*20660*/  LDL.LU R2, [R1+0x520] ;  /* 0x0005200001027983 */ /* 0x010f220000300800 */
[----:B--2---:R-:W-:-:S02]  /*20670*/  IMAD R153, R153, R4, RZ ;  /* 0x0000000499997224 */ /* 0x004fc400078e02ff */
[----:B---3--:R-:W-:-:S03]  /*20680*/  IMAD R154, R154, R4, RZ ;  /* 0x000000049a9a7224 */ /* 0x008fc600078e02ff */
[----:B------:R0:W-:Y:S04]  /*20690*/  STL [R1+0x88], R153 ;  /* 0x0000889901007387 */ /* 0x0001e80000100800 */
[----:B------:R1:W-:Y:S01]  /*206a0*/  STL [R1+0x94], R154 ;  /* 0x0000949a01007387 */ /* 0x0003e20000100800 */
[-C--:B0-----:R-:W-:Y:S02]  /*206b0*/  IMAD R153, R191, R4.reuse, RZ ;  /* 0x00000004bf997224 */ /* 0x081fe400078e02ff */
[----:B-1----:R-:W-:-:S03]  /*206c0*/  IMAD R154, R189, R4, RZ ;  /* 0x00000004bd9a7224 */ /* 0x002fc600078e02ff */
[----:B------:R0:W-:Y:S01]  /*206d0*/  STL [R1+0xa0], R153 ;  /* 0x0000a09901007387 */ /* 0x0001e20000100800 */
[----:B------:R-:W-:-:S03]  /*206e0*/  IMAD R187, R187, R4, RZ ;  /* 0x00000004bbbb7224 */ /* 0x000fc600078e02ff */
[----:B------:R1:W-:Y:S01]  /*206f0*/  STL [R1+0xb0], R154 ;  /* 0x0000b09a01007387 */ /* 0x0003e20000100800 */
[----:B0-----:R-:W-:-:S03]  /*20700*/  IMAD R153, R185, R4, RZ ;  /* 0x00000004b9997224 */ /* 0x001fc600078e02ff */
[----:B------:R-:W-:Y:S01]  /*20710*/  STL [R1+0xb8], R187 ;  /* 0x0000b8bb01007387 */ /* 0x000fe20000100800 */
        /* <DEDUP_REMOVED lines=28> */
[-C--:B------:R-:W-:Y:S02]  /*208e0*/  IMAD R6, R6, R4.reuse, RZ ;  /* 0x0000000406067224 */ /* 0x080fe400078e02ff */
[-C--:B0-----:R-:W-:Y:S01]  /*208f0*/  IMAD R153, R156, R4.reuse, RZ ;  /* 0x000000049c997224 */ /* 0x081fe200078e02ff */
[----:B------:R-:W-:Y:S01]  /*20900*/  STL [R1+0x14c], R158 ;  /* 0x00014c9e01007387 */ /* 0x000fe20000100800 */
[----:B-1----:R-:W-:-:S03]  /*20910*/  IMAD R154, R155, R4, RZ ;  /* 0x000000049b9a7224 */ /* 0x002fc600078e02ff */
[----:B------:R0:W-:Y:S04]  /*20920*/  STL [R1+0x150], R153 ;  /* 0x0001509901007387 */ /* 0x0001e80000100800 */
[----:B------:R-:W-:Y:S04]  /*20930*/  STL [R1+0x154], R154 ;  /* 0x0001549a01007387 */ /* 0x000fe80000100800 */
[----:B------:R1:W-:Y:S01]  /*20940*/  STL [R1+0x158], R6 ;  /* 0x0001580601007387 */ /* 0x0003e20000100800 */
[-C--:B0-----:R-:W-:Y:S02]  /*20950*/  IMAD R153, R152, R4.reuse, RZ ;  /* 0x0000000498997224 */ /* 0x081fe400078e02ff */
[----:B------:R-:W-:-:S02]  /*20960*/  IMAD R152, R150, R4, RZ ;  /* 0x0000000496987224 */ /* 0x000fc400078e02ff */
        /* <DEDUP_REMOVED lines=10> */
[----:B----4-:R-:W-:-:S03]  /*20a10*/  IMAD R2, R2, R4, RZ ;  /* 0x0000000402027224 */ /* 0x010fc600078e02ff */
        /* <DEDUP_REMOVED lines=66> */
[----:B------:R1:W-:Y:S01]  /*20e40*/  STL [R1+0x2ac], R154 ;  /* 0x0002ac9a01007387 */ /* 0x0003e20000100800 */
[-C--:B------:R-:W-:Y:S02]  /*20e50*/  IMAD R158, R158, R4.reuse, RZ ;  /* 0x000000049e9e7224 */ /* 0x080fe400078e02ff */
[-C--:B0-----:R-:W-:Y:S01]  /*20e60*/  IMAD R153, R162, R4.reuse, RZ ;  /* 0x00000004a2997224 */ /* 0x081fe200078e02ff */
        /* <DEDUP_REMOVED lines=484> */
[-C--:B------:R-:W-:Y:S02]  /*22cb0*/  IMAD R3, R3, R4.reuse, RZ ;  /* 0x0000000403037224 */ /* 0x080fe400078e02ff */
[-C--:B----4-:R-:W-:Y:S01]  /*22cc0*/  IMAD R2, R2, R4.reuse, RZ ;  /* 0x0000000402027224 */ /* 0x090fe200078e02ff */
[----:B------:R-:W-:Y:S01]  /*22cd0*/  STL [R1+0xfc], R150 ;  /* 0x0000fc9601007387 */ /* 0x000fe20000100800 */
[----:B0-----:R-:W-:-:S03]  /*22ce0*/  IMAD R6, R252, R4, RZ ;  /* 0x00000004fc067224 */ /* 0x001fc600078e02ff */
[----:B------:R-:W-:Y:S04]  /*22cf0*/  STL [R1+0xf4], R149 ;  /* 0x0000f49501007387 */ /* 0x000fe80000100800 */
        /* <DEDUP_REMOVED lines=31> */
[----:B----4-:R-:W4:Y:S04]  /*22ef0*/  LDL.LU R2, [R1+0x30] ;  /* 0x0000300001027983 */ /* 0x010f280000300800 */
[----:B------:R-:W4:Y:S04]  /*22f00*/  LDL.LU R153, [R1+0x20] ;  /* 0x0000200001997983 */ /* 0x000f280000300800 */
[----:B------:R-:W4:Y:S01]  /*22f10*/  LDL.LU R154, [R1+0x1c] ;  /* 0x00001c00019a7983 */ /* 0x000f220000300800 */
[----:B--2---:R-:W-:-:S05]  /*22f20*/  IMAD R191, R191, R4, RZ ;  /* 0x00000004bfbf7224 */ /* 0x004fca00078e02ff */
[----:B------:R0:W-:Y:S01]  /*22f30*/  STL [R1+0xe0], R191 ;  /* 0x0000e0bf01007387 */ /* 0x0001e20000100800 */
[----:B---3--:R-:W-:-:S03]  /*22f40*/  IMAD R189, R189, R4, RZ ;  /* 0x00000004bdbd7224 */ /* 0x008fc600078e02ff */
[----:B0-----:R-:W2:Y:S01]  /*22f50*/  LDL.LU R191, [R1+0x200c] ;  /* 0x00200c0001bf7983 */ /* 0x001ea20000300800 */
[----:B------:R-:W-:-:S03]  /*22f60*/  IMAD R187, R187, R4, RZ ;  /* 0x00000004bbbb7224 */ /* 0x000fc600078e02ff */
[----:B------:R0:W-:Y:S01]  /*22f70*/  STL [R1+0xdc], R189 ;  /* 0x0000dcbd01007387 */ /* 0x0001e20000100800 */
[-C--:B------:R-:W-:Y:S02]  /*22f80*/  IMAD R185, R185, R4.reuse, RZ ;  /* 0x00000004b9b97224 */ /* 0x080fe400078e02ff */
[-C--:B------:R-:W-:Y:S01]  /*22f90*/  IMAD R183, R183, R4.reuse, RZ ;  /* 0x00000004b7b77224 */ /* 0x080fe200078e02ff */
[----:B0-----:R-:W3:Y:S01]  /*22fa0*/  LDL.LU R189, [R1+0x2008] ;  /* 0x0020080001bd7983 */ /* 0x001ee20000300800 */
[----:B------:R-:W-:-:S03]  /*22fb0*/  IMAD R181, R181, R4, RZ ;  /* 0x00000004b5b57224 */ /* 0x000fc600078e02ff */
[----:B------:R0:W-:Y:S01]  /*22fc0*/  STL [R1+0xd8], R187 ;  /* 0x0000d8bb01007387 */ /* 0x0001e20000100800 */
[-C--:B------:R-:W-:Y:S02]  /*22fd0*/  IMAD R179, R179, R4.reuse, RZ ;  /* 0x00000004b3b37224 */ /* 0x080fe400078e02ff */
[-C--:B------:R-:W-:Y:S01]  /*22fe0*/  IMAD R177, R177, R4.reuse, RZ ;  /* 0x00000004b1b17224 */ /* 0x080fe200078e02ff */
[----:B0-----:R-:W2:Y:S04]  /*22ff0*/  LDL.LU R187, [R1+0x2004] ;  /* 0x0020040001bb7983 */ /* 0x001ea80000300800 */
[----:B------:R0:W-:Y:S01]  /*23000*/  STL [R1+0xd4], R185 ;  /* 0x0000d4b901007387 */ /* 0x0001e20000100800 */
[-C--:B------:R-:W-:Y:S02]  /*23010*/  IMAD R176, R176, R4.reuse, RZ ;  /* 0x00000004b0b07224 */ /* 0x080fe400078e02ff */
[-C--:B------:R-:W-:Y:S01]  /*23020*/  IMAD R174, R174, R4.reuse, RZ ;  /* 0x00000004aeae7224 */ /* 0x080fe200078e02ff */
[----:B0-----:R-:W3:Y:S04]  /*23030*/  LDL.LU R185, [R1+0x2000] ;  /* 0x0020000001b97983 */ /* 0x001ee80000300800 */
[----:B------:R0:W-:Y:S01]  /*23040*/  STL [R1+0xd0], R183 ;  /* 0x0000d0b701007387 */ /* 0x0001e20000100800 */
[----:B------:R-:W-:-:S03]  /*23050*/  IMAD R172, R172, R4, RZ ;  /* 0x00000004acac7224 */ /* 0x000fc600078e02ff */
[----:B0-----:R-:W2:Y:S04]  /*23060*/  LDL.LU R183, [R1+0x1ffc] ;  /* 0x001ffc0001b77983 */ /* 0x001ea80000300800 */
[----:B------:R0:W-:Y:S01]  /*23070*/  STL [R1+0xcc], R181 ;  /* 0x0000ccb501007387 */ /* 0x0001e20000100800 */
[----:B------:R-:W-:-:S03]  /*23080*/  IMAD R170, R170, R4, RZ ;  /* 0x00000004aaaa7224 */ /* 0x000fc600078e02ff */
        /* <DEDUP_REMOVED lines=50> */
[----:B----4-:R-:W-:-:S03]  /*233b0*/  IMAD R2, R2, R4, RZ ;  /* 0x0000000402027224 */ /* 0x010fc600078e02ff */
[----:B0-----:R-:W4:Y:S04]  /*233c0*/  LDL.LU R150, [R1+0x1fb4] ;  /* 0x001fb40001967983 */ /* 0x001f280000300800 */
[----:B------:R0:W-:Y:S04]  /*233d0*/  STL [R1+0x54], R149 ;  /* 0x0000549501007387 */ /* 0x0001e80000100800 */
[----:B0-----:R-:W2:Y:S04]  /*233e0*/  LDL.LU R149, [R1+0x1fb0] ;  /* 0x001fb00001957983 */ /* 0x001ea80000300800 */
[----:B------:R0:W-:Y:S04]  /*233f0*/  STL [R1+0x4c], R239 ;  /* 0x00004cef01007387 */ /* 0x0001e80000100800 */
[----:B0-----:R-:W3:Y:S04]  /*23400*/  LDL.LU R239, [R1+0x1fac] ;  /* 0x001fac0001ef7983 */ /* 0x001ee80000300800 */
[----:B------:R0:W-:Y:S04]  /*23410*/  STL [R1+0x48], R243 ;  /* 0x000048f301007387 */ /* 0x0001e80000100800 */
[----:B0-----:R-:W4:Y:S04]  /*23420*/  LDL.LU R243, [R1+0x1fa8] ;  /* 0x001fa80001f37983 */ /* 0x001f280000300800 */
[----:B------:R0:W-:Y:S04]  /*23430*/  STL [R1+0x44], R252 ;  /* 0x000044fc01007387 */ /* 0x0001e80000100800 */
[----:B0-----:R-:W2:Y:S04]  /*23440*/  LDL.LU R252, [R1+0x1fa4] ;  /* 0x001fa40001fc7983 */ /* 0x001ea80000300800 */
[----:B------:R0:W-:Y:S04]  /*23450*/  STL [R1+0x3c], R3 ;  /* 0x00003c0301007387 */ /* 0x0001e80000100800 */
[----:B0-----:R-:W3:Y:S04]  /*23460*/  LDL.LU R3, [R1+0x1fa0] ;  /* 0x001fa00001037983 */ /* 0x001ee80000300800 */
[----:B------:R0:W-:Y:S04]  /*23470*/  STL [R1+0x30], R2 ;  /* 0x0000300201007387 */ /* 0x0001e80000100800 */
[----:B0-----:R-:W4:Y:S01]  /*23480*/  LDL.LU R2, [R1+0x1f9c] ;  /* 0x001f9c0001027983 */ /* 0x001f220000300800 */
[----:B------:R-:W-:-:S05]  /*23490*/  IMAD R153, R153, R4, RZ ;  /* 0x0000000499997224 */ /* 0x000fca00078e02ff */
[----:B------:R0:W-:Y:S02]  /*234a0*/  STL [R1+0x20], R153 ;  /* 0x0000209901007387 */ /* 0x0001e40000100800 */
[-C--:B0-----:R-:W-:Y:S02]  /*234b0*/  IMAD R153, R154, R4.reuse, RZ ;  /* 0x000000049a997224 */ /* 0x081fe400078e02ff */
[-C--:B----4-:R-:W-:Y:S02]  /*234c0*/  IMAD R154, R2, R4.reuse, RZ ;  /* 0x00000004029a7224 */ /* 0x090fe400078e02ff */
[----:B------:R-:W4:Y:S01]  /*234d0*/  LDL.LU R2, [R1+0x1f98] ;  /* 0x001f980001027983 */ /* 0x000f220000300800 */
[-C--:B------:R-:W-:Y:S02]  /*234e0*/  IMAD R237, R237, R4.reuse, RZ ;  /* 0x00000004eded7224 */ /* 0x080fe400078e02ff */
[-C--:B------:R-:W-:Y:S02]  /*234f0*/  IMAD R235, R235, R4.reuse, RZ ;  /* 0x00000004ebeb7224 */ /* 0x080fe400078e02ff */
[----:B------:R-:W-:-:S02]  /*23500*/  IMAD R231, R231, R4, RZ ;  /* 0x00000004e7e77224 */ /* 0x000fc400078e02ff */
[-C--:B------:R-:W-:Y:S02]  /*23510*/  IMAD R85, R85, R4.reuse, RZ ;  /* 0x0000000455557224 */ /* 0x080fe400078e02ff */
[-C--:B------:R-:W-:Y:S02]  /*23520*/  IMAD R42, R42, R4.reuse, RZ ;  /* 0x000000042a2a7224 */ /* 0x080fe400078e02ff */
[-C--:B------:R-:W-:Y:S02]  /*23530*/  IMAD R41, R41, R4.reuse, RZ ;  /* 0x0000000429297224 */ /* 0x080fe400078e02ff */
        /* <DEDUP_REMOVED lines=9> */
[-C--:B---3--:R-:W-:Y:S02]  /*235d0*/  IMAD R3, R3, R4.reuse, RZ ;  /* 0x0000000403037224 */ /* 0x088fe400078e02ff */
[-C--:B--2---:R-:W-:Y:S02]  /*235e0*/  IMAD R252, R252, R4.reuse, RZ ;  /* 0x00000004fcfc7224 */ /* 0x084fe400078e02ff */
        /* <DEDUP_REMOVED lines=173> */
[----:B------:R-:W-:Y:S01]  /*240c0*/  IMAD R251, R251, R4, RZ ;  /* 0x00000004fbfb7224 */ /* 0x000fe200078e02ff */
[----:B----4-:R-:W-:-:S05]  /*240d0*/  LEA R4, P6, R237, R2, 0x1 ;  /* 0x00000002ed047211 */ /* 0x010fca00078c08ff */
[----:B------:R0:W-:Y:S02]  /*240e0*/  STL [R1+0xb68], R4 ;  /* 0x000b680401007387 */ /* 0x0001e40000100800 */
[----:B0-----:R-:W-:-:S05]  /*240f0*/  LEA R4, P5, R235, R2, 0x1 ;  /* 0x00000002eb047211 */ /* 0x001fca00078a08ff */
        /* <DEDUP_REMOVED lines=10> */
[----:B------:R0:W-:Y:S01]  /*241a0*/  STL [R1+0xb98], R4 ;  /* 0x000b980401007387 */ /* 0x0001e20000100800 */
[-C--:B------:R-:W-:Y:S02]  /*241b0*/  LEA.HI.X.SX32 R235, R235, R0.reuse, 0x1, P5 ;  /* 0x00000000ebeb7211 */ /* 0x080fe400028f0eff */
[----:B0-----:R-:W-:Y:S02]  /*241c0*/  LEA.HI.X.SX32 R4, R237, R0, 0x1, P6 ;  /* 0x00000000ed047211 */ /* 0x001fe400030f0eff */
[----:B------:R-:W-:-:S03]  /*241d0*/  LEA R237, P6, R142, R2, 0x1 ;  /* 0x000000028eed7211 */ /* 0x000fc600078c08ff */
[----:B------:R0:W-:Y:S01]  /*241e0*/  STL [R1+0xb64], R4 ;  /* 0x000b640401007387 */ /* 0x0001e20000100800 */
[----:B------:R-:W-:-:S03]  /*241f0*/  LEA.HI.X.SX32 R231, R231, R0, 0x1, P4 ;  /* 0x00000000e7e77211 */ /* 0x000fc600020f0eff */
[----:B------:R-:W-:Y:S01]  /*24200*/  STL [R1+0xba0], R237 ;  /* 0x000ba0ed01007387 */ /* 0x000fe20000100800 */
[----:B0-----:R-:W-:-:S03]  /*24210*/  LEA R4, P5, R139, R2, 0x1 ;  /* 0x000000028b047211 */ /* 0x001fc600078a08ff */
[----:B------:R0:W-:Y:S04]  /*24220*/  STL [R1+0xb6c], R235 ;  /* 0x000b6ceb01007387 */ /* 0x0001e80000100800 */
[----:B------:R1:W-:Y:S01]  /*24230*/  STL [R1+0xba8], R4 ;  /* 0x000ba80401007387 */ /* 0x0003e20000100800 */
[----:B0-----:R-:W-:-:S03]  /*24240*/  LEA R235, P4, R137, R2, 0x1 ;  /* 0x0000000289eb7211 */ /* 0x001fc600078808ff */
[----:B------:R0:W-:Y:S01]  /*24250*/  STL [R1+0xb74], R231 ;  /* 0x000b74e701007387 */ /* 0x0001e20000100800 */
[----:B-1----:R-:W-:-:S03]  /*24260*/  LEA.HI.X.SX32 R4, R192, R0, 0x1, P3 ;  /* 0x00000000c0047211 */ /* 0x002fc600018f0eff */
[----:B------:R-:W-:Y:S01]  /*24270*/  STL [R1+0xbb0], R235 ;  /* 0x000bb0eb01007387 */ /* 0x000fe20000100800 */
[----:B------:R-:W-:-:S03]  /*24280*/  LEA.HI.X.SX32 R192, R161, R0, 0x1, P2 ;  /* 0x00000000a1c07211 */ /* 0x000fc600010f0eff */
[----:B------:R1:W-:Y:S01]  /*24290*/  STL [R1+0xb7c], R4 ;  /* 0x000b7c0401007387 */ /* 0x0003e20000100800 */
[----:B0-----:R-:W-:Y:S02]  /*242a0*/  LEA R231, P3, R131, R2, 0x1 ;  /* 0x0000000283e77211 */ /* 0x001fe400078608ff */
[----:B------:R-:W-:-:S03]  /*242b0*/  LEA.HI.X.SX32 R161, R145, R0, 0x1, P1 ;  /* 0x0000000091a17211 */ /* 0x000fc600008f0eff */
[----:B------:R-:W-:Y:S01]  /*242c0*/  STL [R1+0xbb8], R231 ;  /* 0x000bb8e701007387 */ /* 0x000fe20000100800 */
[----:B-1----:R-:W-:-:S03]  /*242d0*/  LEA R4, P2, R130, R2, 0x1 ;  /* 0x0000000282047211 */ /* 0x002fc600078408ff */
[----:B------:R-:W-:Y:S01]  /*242e0*/  STL [R1+0xb84], R192 ;  /* 0x000b84c001007387 */ /* 0x000fe20000100800 */
[----:B------:R-:W-:-:S03]  /*242f0*/  LEA R145, P1, R126, R2, 0x1 ;  /* 0x000000027e917211 */ /* 0x000fc600078208ff */
[----:B------:R0:W-:Y:S01]  /*24300*/  STL [R1+0xbc0], R4 ;  /* 0x000bc00401007387 */ /* 0x0001e20000100800 */
[----:B------:R-:W-:-:S03]  /*24310*/  LEA.HI.X.SX32 R142, R142, R0, 0x1, P6 ;  /* 0x000000008e8e7211 */ /* 0x000fc600030f0eff */
[----:B------:R-:W-:Y:S01]  /*24320*/  STL [R1+0xb8c], R161 ;  /* 0x000b8ca101007387 */ /* 0x000fe20000100800 */
[----:B0-----:R-:W-:-:S03]  /*24330*/  LEA.HI.X.SX32 R4, R144, R0, 0x1, P0 ;  /* 0x0000000090047211 */ /* 0x001fc600000f0eff */
[----:B------:R-:W-:Y:S01]  /*24340*/  STL [R1+0xbc8], R145 ;  /* 0x000bc89101007387 */ /* 0x000fe20000100800 */
        /* <DEDUP_REMOVED lines=187> */
[----:B------:R0:W-:Y:S04]  /*24f00*/  STL [R1+0xd40], R4 ;  /* 0x000d400401007387 */ /* 0x0001e80000100800 */
[----:B------:R-:W-:Y:S04]  /*24f10*/  STL [R1+0xd0c], R21 ;  /* 0x000d0c1501007387 */ /* 0x000fe80000100800 */
[----:B------:R-:W2:Y:S01]  /*24f20*/  LDL.LU R120, [R1] ;  /* 0x0000000001787983 */ /* 0x000ea20000300800 */
[----:B0-----:R-:W-:-:S03]  /*24f30*/  LEA.HI.X.SX32 R4, R19, R0, 0x1, P1 ;  /* 0x0000000013047211 */ /* 0x001fc600008f0eff */
[----:B------:R0:W-:Y:S01]  /*24f40*/  STL [R1+0xd48], R20 ;  /* 0x000d481401007387 */ /* 0x0001e20000100800 */
[----:B------:R-:W-:-:S03]  /*24f50*/  LEA.HI.X.SX32 R19, R18, R0, 0x1, P0 ;  /* 0x0000000012137211 */ /* 0x000fc600000f0eff */
[----:B------:R1:W-:Y:S01]  /*24f60*/  STL [R1+0xd14], R4 ;  /* 0x000d140401007387 */ /* 0x0003e20000100800 */
[----:B0-----:R-:W-:-:S03]  /*24f70*/  LEA R20, P1, R12, R2, 0x1 ;  /* 0x000000020c147211 */ /* 0x001fc600078208ff */
[----:B-1----:R-:W3:Y:S01]  /*24f80*/  LDL.LU R4, [R1+0x4] ;  /* 0x0000040001047983 */ /* 0x002ee20000300800 */
[----:B------:R-:W-:-:S03]  /*24f90*/  LEA R18, P0, R11, R2, 0x1 ;  /* 0x000000020b127211 */ /* 0x000fc600078008ff */
[----:B------:R-:W-:Y:S01]  /*24fa0*/  STL [R1+0xd50], R20 ;  /* 0x000d501401007387 */ /* 0x000fe20000100800 */
[----:B------:R-:W-:-:S03]  /*24fb0*/  LEA.HI.X.SX32 R17, R17, R0, 0x1, P6 ;  /* 0x0000000011117211 */ /* 0x000fc600030f0eff */
[----:B------:R-:W-:Y:S04]  /*24fc0*/  STL [R1+0xd1c], R19 ;  /* 0x000d1c1301007387 */ /* 0x000fe80000100800 */
[----:B------:R-:W4:Y:S04]  /*24fd0*/  LDL.LU R122, [R1+0x8] ;  /* 0x00000800017a7983 */ /* 0x000f280000300800 */
[----:B------:R0:W-:Y:S04]  /*24fe0*/  STL [R1+0xd58], R18 ;  /* 0x000d581201007387 */ /* 0x0001e80000100800 */
[----:B------:R1:W-:Y:S04]  /*24ff0*/  STL [R1+0xd24], R17 ;  /* 0x000d241101007387 */ /* 0x0003e80000100800 */
[----:B------:R-:W4:Y:S01]  /*25000*/  LDL.LU R126, [R1+0x10] ;  /* 0x00001000017e7983 */ /* 0x000f220000300800 */
[----:B0-----:R-:W-:-:S02]  /*25010*/  LEA R18, P6, R10, R2, 0x1 ;  /* 0x000000020a127211 */ /* 0x001fc400078c08ff */
[----:B-1----:R-:W-:-:S03]  /*25020*/  LEA.HI.X.SX32 R17, R16, R0, 0x1, P5 ;  /* 0x0000000010117211 */ /* 0x002fc600028f0eff */
[----:B------:R-:W-:Y:S01]  /*25030*/  STL [R1+0xd60], R18 ;  /* 0x000d601201007387 */ /* 0x000fe20000100800 */
[----:B------:R-:W-:Y:S02]  /*25040*/  LEA R16, P5, R9, R2, 0x1 ;  /* 0x0000000209107211 */ /* 0x000fe400078a08ff */
[----:B------:R-:W-:Y:S01]  /*25050*/  LEA.HI.X.SX32 R15, R15, R0, 0x1, P4 ;  /* 0x000000000f0f7211 */ /* 0x000fe200020f0eff */
        /* <DEDUP_REMOVED lines=8> */
[----:B------:R-:W-:-:S03]  /*250e0*/  LEA R14, P3, R7, R2, 0x1 ;  /* 0x00000002070e7211 */ /* 0x000fc600078608ff */
[----:B------:R-:W-:Y:S01]  /*250f0*/  STL [R1+0xd3c], R15 ;  /* 0x000d3c0f01007387 */ /* 0x000fe20000100800 */
[----:B------:R-:W-:-:S03]  /*25100*/  LEA.HI.X.SX32 R13, R13, R0, 0x1, P2 ;  /* 0x000000000d0d7211 */ /* 0x000fc600010f0eff */
[----:B------:R-:W4:Y:S04]  /*25110*/  LDL.LU R137, [R1+0x28] ;  /* 0x0000280001897983 */ /* 0x000f280000300800 */
[----:B------:R0:W-:Y:S04]  /*25120*/  STL [R1+0xd78], R14 ;  /* 0x000d780e01007387 */ /* 0x0001e80000100800 */
[----:B------:R1:W-:Y:S04]  /*25130*/  STL [R1+0xd44], R13 ;  /* 0x000d440d01007387 */ /* 0x0003e80000100800 */
[----:B------:R-:W4:Y:S01]  /*25140*/  LDL.LU R139, [R1+0x2c] ;  /* 0x00002c00018b7983 */ /* 0x000f220000300800 */
[----:B0-----:R-:W-:-:S02]  /*25150*/  LEA R14, P2, R5, R2, 0x1 ;  /* 0x00000002050e7211 */ /* 0x001fc400078408ff */
[----:B-1----:R-:W-:-:S03]  /*25160*/  LEA.HI.X.SX32 R13, R12, R0, 0x1, P1 ;  /* 0x000000000c0d7211 */ /* 0x002fc600008f0eff */
[----:B------:R-:W-:Y:S04]  /*25170*/  STL [R1+0xd80], R14 ;  /* 0x000d800e01007387 */ /* 0x000fe80000100800 */
[----:B------:R0:W-:Y:S04]  /*25180*/  STL [R1+0xd4c], R13 ;  /* 0x000d4c0d01007387 */ /* 0x0001e80000100800 */
[----:B------:R-:W4:Y:S01]  /*25190*/  LDL.LU R142, [R1+0x34] ;  /* 0x00003400018e7983 */ /* 0x000f220000300800 */
[----:B------:R-:W-:Y:S02]  /*251a0*/  LEA R12, P1, R241, R2, 0x1 ;  /* 0x00000002f10c7211 */ /* 0x000fe400078208ff */
[----:B------:R-:W-:-:S03]  /*251b0*/  LEA.HI.X.SX32 R11, R11, R0, 0x1, P0 ;  /* 0x000000000b0b7211 */ /* 0x000fc600000f0eff */
[----:B------:R1:W-:Y:S01]  /*251c0*/  STL [R1+0xd88], R12 ;  /* 0x000d880c01007387 */ /* 0x0003e20000100800 */
[----:B------:R-:W-:Y:S01]  /*251d0*/  LEA.HI.X.SX32 R9, R9, R0, 0x1, P5 ;  /* 0x0000000009097211 */ /* 0x000fe200028f0eff */
[----:B0-----:R-:W0:Y:S02]  /*251e0*/  LDC R13, c[0x0][0x238] ;  /* 0x00008e00ff0d7b82 */ /* 0x001e240000000800 */
[----:B------:R1:W-:Y:S04]  /*251f0*/  STL [R1+0xd54], R11 ;  /* 0x000d540b01007387 */ /* 0x0003e80000100800 */
[----:B------:R-:W4:Y:S01]  /*25200*/  LDL.LU R144, [R1+0x38] ;  /* 0x0000380001907983 */ /* 0x000f220000300800 */
[----:B-1----:R-:W-:Y:S02]  /*25210*/  LEA R12, P0, R245, R2, 0x1 ;  /* 0x00000002f50c7211 */ /* 0x002fe400078008ff */
[----:B------:R-:W-:-:S03]  /*25220*/  LEA.HI.X.SX32 R11, R10, R0, 0x1, P6 ;  /* 0x000000000a0b7211 */ /* 0x000fc600030f0eff */
[----:B------:R-:W-:Y:S01]  /*25230*/  STL [R1+0xd90], R12 ;  /* 0x000d900c01007387 */ /* 0x000fe20000100800 */
[----:B------:R-:W-:-:S03]  /*25240*/  LEA R10, P6, R249, R2, 0x1 ;  /* 0x00000002f90a7211 */ /* 0x000fc600078c08ff */
[----:B------:R-:W-:Y:S04]  /*25250*/  STL [R1+0xd5c], R11 ;  /* 0x000d5c0b01007387 */ /* 0x000fe80000100800 */
[----:B------:R-:W4:Y:S04]  /*25260*/  LDL.LU R145, [R1+0x40] ;  /* 0x0000400001917983 */ /* 0x000f280000300800 */
[----:B------:R-:W-:Y:S04]  /*25270*/  STL [R1+0xd98], R10 ;  /* 0x000d980a01007387 */ /* 0x000fe80000100800 */
[----:B------:R1:W-:Y:S04]  /*25280*/  STL [R1+0xd64], R9 ;  /* 0x000d640901007387 */ /* 0x0003e80000100800 */
[----:B------:R-:W4:Y:S01]  /*25290*/  LDL.LU R161, [R1+0x50] ;  /* 0x0000500001a17983 */ /* 0x000f220000300800 */
[----:B-1----:R-:W-:-:S02]  /*252a0*/  LEA.HI.X.SX32 R9, R8, R0, 0x1, P4 ;  /* 0x0000000008097211 */ /* 0x002fc400020f0eff */
[----:B------:R-:W-:Y:S02]  /*252b0*/  LEA.HI.X.SX32 R7, R7, R0, 0x1, P3 ;  /* 0x0000000007077211 */ /* 0x000fe400018f0eff */
[----:B--2---:R-:W-:-:S05]  /*252c0*/  LEA R10, P5, R120, R2, 0x1 ;  /* 0x00000002780a7211 */ /* 0x004fca00078a08ff */
[----:B------:R-:W-:Y:S04]  /*252d0*/  STL [R1+0xda0], R10 ;  /* 0x000da00a01007387 */ /* 0x000fe80000100800 */
[----:B------:R-:W-:Y:S04]  /*252e0*/  STL [R1+0xd6c], R9 ;  /* 0x000d6c0901007387 */ /* 0x000fe80000100800 */
[----:B------:R-:W2:Y:S01]  /*252f0*/  LDL.LU R192, [R1+0x58] ;  /* 0x0000580001c07983 */ /* 0x000ea20000300800 */
[----:B---3--:R-:W-:-:S05]  /*25300*/  LEA R8, P4, R4, R2, 0x1 ;  /* 0x0000000204087211 */ /* 0x008fca00078808ff */
[----:B------:R4:W-:Y:S04]  /*25310*/  STL [R1+0xda8], R8 ;  /* 0x000da80801007387 */ /* 0x0009e80000100800 */
[----:B------:R1:W-:Y:S04]  /*25320*/  STL [R1+0xd74], R7 ;  /* 0x000d740701007387 */ /* 0x0003e80000100800 */
[----:B------:R-:W3:Y:S01]  /*25330*/  LDL.LU R231, [R1+0x60] ;  /* 0x0000600001e77983 */ /* 0x000ee20000300800 */
[----:B----4-:R-:W-:Y:S02]  /*25340*/  LEA R8, P3, R122, R2, 0x1 ;  /* 0x000000027a087211 */ /* 0x010fe400078608ff */
[----:B-1----:R-:W-:-:S03]  /*25350*/  LEA.HI.X.SX32 R7, R5, R0, 0x1, P2 ;  /* 0x0000000005077211 */ /* 0x002fc600010f0eff */
[----:B------:R-:W-:Y:S04]  /*25360*/  STL [R1+0xdb0], R8 ;  /* 0x000db00801007387 */ /* 0x000fe80000100800 */
[----:B------:R1:W-:Y:S01]  /*25370*/  STL [R1+0xd7c], R7 ;  /* 0x000d7c0701007387 */ /* 0x0003e20000100800 */
[----:B------:R-:W-:-:S03]  /*25380*/  LEA R5, P2, R126, R2, 0x1 ;  /* 0x000000027e057211 */ /* 0x000fc600078408ff */
[----:B------:R-:W4:Y:S01]  /*25390*/  LDL.LU R235, [R1+0x6c] ;  /* 0x00006c0001eb7983 */ /* 0x000f220000300800 */
[----:B-1----:R-:W-:-:S03]  /*253a0*/  LEA.HI.X.SX32 R7, R241, R0, 0x1, P1 ;  /* 0x00000000f1077211 */ /* 0x002fc600008f0eff */
[----:B------:R1:W-:Y:S04]  /*253b0*/  STL [R1+0xdb8], R5 ;  /* 0x000db80501007387 */ /* 0x0003e80000100800 */
[----:B------:R0:W-:Y:S04]  /*253c0*/  STL [R1+0xd84], R7 ;  /* 0x000d840701007387 */ /* 0x0001e80000100800 */
[----:B------:R-:W4:Y:S01]  /*253d0*/  LDL.LU R119, [R1+0x7c] ;  /* 0x00007c0001777983 */ /* 0x000f220000300800 */
[----:B-1----:R-:W-:Y:S02]  /*253e0*/  LEA R5, P1, R130, R2, 0x1 ;  /* 0x0000000282057211 */ /* 0x002fe400078208ff */
[----:B0-----:R-:W-:-:S03]  /*253f0*/  LEA.HI.X.SX32 R7, R245, R0, 0x1, P0 ;  /* 0x00000000f5077211 */ /* 0x001fc600000f0eff */
[----:B------:R0:W-:Y:S04]  /*25400*/  STL [R1+0xdc0], R5 ;  /* 0x000dc00501007387 */ /* 0x0001e80000100800 */
[----:B------:R1:W-:Y:S04]  /*25410*/  STL [R1+0xd8c], R7 ;  /* 0x000d8c0701007387 */ /* 0x0003e80000100800 */
[----:B------:R-:W4:Y:S01]  /*25420*/  LDL.LU R237, [R1+0x88] ;  /* 0x0000880001ed7983 */ /* 0x000f220000300800 */
[----:B0-----:R-:W-:Y:S02]  /*25430*/  LEA R5, P0, R131, R2, 0x1 ;  /* 0x0000000283057211 */ /* 0x001fe400078008ff */
[----:B-1----:R-:W-:-:S03]  /*25440*/  LEA.HI.X.SX32 R7, R249, R0, 0x1, P6 ;  /* 0x00000000f9077211 */ /* 0x002fc600030f0eff */
[----:B------:R0:W-:Y:S04]  /*25450*/  STL [R1+0xdc8], R5 ;  /* 0x000dc80501007387 */ /* 0x0001e80000100800 */
[----:B------:R1:W-:Y:S01]  /*25460*/  STL [R1+0xd94], R7 ;  /* 0x000d940701007387 */ /* 0x0003e20000100800 */
[----:B0-----:R-:W-:Y:S02]  /*25470*/  LEA R5, P6, R137, R2, 0x1 ;  /* 0x0000000289057211 */ /* 0x001fe400078c08ff */
[----:B-1----:R-:W-:Y:S02]  /*25480*/  LEA.HI.X.SX32 R7, R120, R0, 0x1, P5 ;  /* 0x0000000078077211 */ /* 0x002fe400028f0eff */
[----:B------:R-:W4:Y:S04]  /*25490*/  LDL.LU R120, [R1+0x94] ;  /* 0x0000940001787983 */ /* 0x000f280000300800 */
[----:B------:R0:W-:Y:S04]  /*254a0*/  STL [R1+0xdd0], R5 ;  /* 0x000dd00501007387 */ /* 0x0001e80000100800 */
[----:B------:R1:W-:Y:S01]  /*254b0*/  STL [R1+0xd9c], R7 ;  /* 0x000d9c0701007387 */ /* 0x0003e20000100800 */
[----:B0-----:R-:W-:-:S02]  /*254c0*/  LEA R5, P5, R139, R2, 0x1 ;  /* 0x000000028b057211 */ /* 0x001fc400078a08ff */
[----:B-1----:R-:W-:Y:S02]  /*254d0*/  LEA.HI.X.SX32 R7, R4, R0, 0x1, P4 ;  /* 0x0000000004077211 */ /* 0x002fe400020f0eff */
[----:B------:R-:W4:Y:S04]  /*254e0*/  LDL.LU R4, [R1+0xa0] ;  /* 0x0000a00001047983 */ /* 0x000f280000300800 */
[----:B------:R0:W-:Y:S04]  /*254f0*/  STL [R1+0xdd8], R5 ;  /* 0x000dd80501007387 */ /* 0x0001e80000100800 */
[----:B------:R1:W-:Y:S01]  /*25500*/  STL [R1+0xda4], R7 ;  /* 0x000da40701007387 */ /* 0x0003e20000100800 */
[----:B0-----:R-:W-:-:S02]  /*25510*/  LEA R5, P4, R142, R2, 0x1 ;  /* 0x000000028e057211 */ /* 0x001fc400078808ff */
[-C--:B-1----:R-:W-:Y:S02]  /*25520*/  LEA.HI.X.SX32 R7, R122, R0.reuse, 0x1, P3 ;  /* 0x000000007a077211 */ /* 0x082fe400018f0eff */
[----:B------:R-:W4:Y:S04]  /*25530*/  LDL.LU R122, [R1+0xb0] ;  /* 0x0000b000017a7983 */ /* 0x000f280000300800 */
[----:B------:R-:W-:Y:S04]  /*25540*/  STL [R1+0xde0], R5 ;  /* 0x000de00501007387 */ /* 0x000fe80000100800 */
[----:B------:R0:W-:Y:S02]  /*25550*/  STL [R1+0xdac], R7 ;  /* 0x000dac0701007387 */ /* 0x0001e40000100800 */
[----:B0-----:R-:W-:-:S02]  /*25560*/  LEA.HI.X.SX32 R7, R126, R0, 0x1, P2 ;  /* 0x000000007e077211 */ /* 0x001fc400010f0eff */
[----:B------:R-:W4:Y:S01]  /*25570*/  LDL.LU R126, [R1+0xb8] ;  /* 0x0000b800017e7983 */ /* 0x000f220000300800 */
[----:B------:R-:W-:-:S05]  /*25580*/  LEA R5, P3, R144, R2, 0x1 ;  /* 0x0000000290057211 */ /* 0x000fca00078608ff */
        /* <DEDUP_REMOVED lines=14> */
[----:B--2---:R-:W-:-:S05]  /*25670*/  LEA R5, P0, R192, R2, 0x1 ;  /* 0x00000002c0057211 */ /* 0x004fca00078008ff */
[----:B------:R3:W-:Y:S04]  /*25680*/  STL [R1+0xe00], R5 ;  /* 0x000e000501007387 */ /* 0x0007e80000100800 */
[----:B------:R0:W-:Y:S01]  /*25690*/  STL [R1+0xdcc], R7 ;  /* 0x000dcc0701007387 */ /* 0x0001e20000100800 */
[----:B---3--:R-:W-:Y:S02]  /*256a0*/  LEA R5, P6, R231, R2, 0x1 ;  /* 0x00000002e7057211 */ /* 0x008fe400078c08ff */
[----:B0-----:R-:W-:Y:S02]  /*256b0*/  LEA.HI.X.SX32 R7, R139, R0, 0x1, P5 ;  /* 0x000000008b077211 */ /* 0x001fe400028f0eff */
[----:B------:R-:W2:Y:S04]  /*256c0*/  LDL.LU R139, [R1+0xe4] ;  /* 0x0000e400018b7983 */ /* 0x000ea80000300800 */
[----:B------:R4:W-:Y:S04]  /*256d0*/  STL [R1+0xe08], R5 ;  /* 0x000e080501007387 */ /* 0x0009e80000100800 */
[----:B------:R0:W-:Y:S01]  /*256e0*/  STL [R1+0xdd4], R7 ;  /* 0x000dd40701007387 */ /* 0x0001e20000100800 */
[----:B----4-:R-:W-:-:S02]  /*256f0*/  LEA R5, P5, R235, R2, 0x1 ;  /* 0x00000002eb057211 */ /* 0x010fc400078a08ff */
[----:B0-----:R-:W-:Y:S02]  /*25700*/  LEA.HI.X.SX32 R7, R142, R0, 0x1, P4 ;  /* 0x000000008e077211 */ /* 0x001fe400020f0eff */
[----:B------:R-:W3:Y:S04]  /*25710*/  LDL.LU R142, [R1+0xf8] ;  /* 0x0000f800018e7983 */ /* 0x000ee80000300800 */
        /* <DEDUP_REMOVED lines=50> */
[----:B------:R-:W-:Y:S04]  /*25a40*/  STL [R1+0xe60], R5 ;  /* 0x000e600501007387 */ /* 0x000fe80000100800 */
[----:B------:R0:W-:Y:S02]  /*25a50*/  STL [R1+0xe2c], R7 ;  /* 0x000e2c0701007387 */ /* 0x0001e40000100800 */
[----:B0-----:R-:W-:Y:S02]  /*25a60*/  LEA.HI.X.SX32 R7, R122, R0, 0x1, P0 ;  /* 0x000000007a077211 */ /* 0x001fe400000f0eff */
[-C--:B---3--:R-:W-:Y:S01]  /*25a70*/  LEA R5, P1, R142, R2.reuse, 0x1 ;  /* 0x000000028e057211 */ /* 0x088fe200078208ff */
        /* <DEDUP_REMOVED lines=59> */
[----:B------:R-:W2:Y:S01]  /*25e30*/  LDL.LU R235, [R1+0x180] ;  /* 0x0001800001eb7983 */ /* 0x000ea20000300800 */
[----:B---3--:R-:W-:-:S05]  /*25e40*/  LEA R5, P3, R126, R2, 0x1 ;  /* 0x000000027e057211 */ /* 0x008fca00078608ff */
[----:B------:R-:W-:Y:S04]  /*25e50*/  STL [R1+0xec8], R5 ;  /* 0x000ec80501007387 */ /* 0x000fe80000100800 */
[----:B------:R0:W-:Y:S02]  /*25e60*/  STL [R1+0xe94], R7 ;  /* 0x000e940701007387 */ /* 0x0001e40000100800 */
[----:B0-----:R-:W-:Y:S02]  /*25e70*/  LEA.HI.X.SX32 R7, R119, R0, 0x1, P1 ;  /* 0x0000000077077211 */ /* 0x001fe400008f0eff */
[----:B----4-:R-:W-:Y:S01]  /*25e80*/  LEA R5, P2, R130, R2, 0x1 ;  /* 0x0000000282057211 */ /* 0x010fe200078408ff */
[----:B------:R-:W3:Y:S04]  /*25e90*/  LDL.LU R119, [R1+0x18c] ;  /* 0x00018c0001777983 */ /* 0x000ee80000300800 */
[----:B------:R-:W-:Y:S04]  /*25ea0*/  STL [R1+0xed0], R5 ;  /* 0x000ed00501007387 */ /* 0x000fe80000100800 */
[----:B------:R0:W-:Y:S02]  /*25eb0*/  STL [R1+0xe9c], R7 ;  /* 0x000e9c0701007387 */ /* 0x0001e40000100800 */
[----:B0-----:R-:W-:-:S02]  /*25ec0*/  LEA.HI.X.SX32 R7, R237, R0, 0x1, P0 ;  /* 0x00000000ed077211 */ /* 0x001fc400000f0eff */
[-C--:B------:R-:W-:Y:S01]  /*25ed0*/  LEA R5, P1, R131, R2.reuse, 0x1 ;  /* 0x0000000283057211 */ /* 0x080fe200078208ff */
        /* <DEDUP_REMOVED lines=59> */
[----:B------:R-:W-:Y:S01]  /*26290*/  LEA R5, P3, R120, R2, 0x1 ;  /* 0x0000000278057211 */ /* 0x000fe200078608ff */
[----:B------:R-:W4:Y:S04]  /*262a0*/  LDL.LU R161, [R1+0x2ac] ;  /* 0x0002ac0001a17983 */ /* 0x000f280000300800 */
        /* <DEDUP_REMOVED lines=63> */
[----:B------:R-:W4:Y:S01]  /*266a0*/  LDL.LU R139, [R1+0x310] ;  /* 0x00031000018b7983 */ /* 0x000f220000300800 */
[----:B------:R-:W-:-:S05]  /*266b0*/  LEA R5, P4, R231, R2, 0x1 ;  /* 0x00000002e7057211 */ /* 0x000fca00078808ff */
[----:B------:R-:W-:Y:S04]  /*266c0*/  STL [R1+0x13b8], R5 ;  /* 0x0013b80501007387 */ /* 0x000fe80000100800 */
[----:B------:R0:W-:Y:S02]  /*266d0*/  STL [R1+0x1384], R7 ;  /* 0x0013840701007387 */ /* 0x0001e40000100800 */
[----:B0-----:R-:W-:Y:S02]  /*266e0*/  LEA.HI.X.SX32 R7, R142, R0, 0x1, P2 ;  /* 0x000000008e077211 */ /* 0x001fe400010f0eff */
        /* <DEDUP_REMOVED lines=195> */
[----:B------:R-:W-:Y:S01]  /*27320*/  LEA R5, P6, R122, R2, 0x1 ;  /* 0x000000027a057211 */ /* 0x000fe200078c08ff */
        /* <DEDUP_REMOVED lines=432> */
[----:B------:R0:W-:Y:S04]  /*28e30*/  STL [R1+0x1774], R7 ;  /* 0x0017740701007387 */ /* 0x0001e80000100800 */
[----:B------:R-:W4:Y:S01]  /*28e40*/  LDL.LU R118, [R1+0x1c8] ;  /* 0x0001c80001767983 */ /* 0x000f220000300800 */
[----:B0-----:R-:W-:Y:S02]  /*28e50*/  LEA.HI.X.SX32 R7, R119, R0, 0x1, P2 ;  /* 0x0000000077077211 */ /* 0x001fe400010f0eff */
[----:B------:R-:W-:-:S05]  /*28e60*/  LEA R5, P3, R130, R2, 0x1 ;  /* 0x0000000282057211 */ /* 0x000fca00078608ff */
[----:B------:R-:W-:Y:S04]  /*28e70*/  STL [R1+0x17b0], R5 ;  /* 0x0017b00501007387 */ /* 0x000fe80000100800 */
[----:B------:R0:W-:Y:S02]  /*28e80*/  STL [R1+0x177c], R7 ;  /* 0x00177c0701007387 */ /* 0x0001e40000100800 */
[----:B0-----:R-:W-:Y:S02]  /*28e90*/  LEA.HI.X.SX32 R7, R237, R0, 0x1, P1 ;  /* 0x00000000ed077211 */ /* 0x001fe400008f0eff */
[----:B------:R-:W4:Y:S01]  /*28ea0*/  LDL.LU R237, [R1+0x1c4] ;  /* 0x0001c40001ed7983 */ /* 0x000f220000300800 */
[----:B--2---:R-:W-:-:S05]  /*28eb0*/  LEA R5, P2, R131, R2, 0x1 ;  /* 0x0000000283057211 */ /* 0x004fca00078408ff */
[----:B------:R-:W-:Y:S04]  /*28ec0*/  STL [R1+0x17b8], R5 ;  /* 0x0017b80501007387 */ /* 0x000fe80000100800 */
[----:B------:R0:W-:Y:S04]  /*28ed0*/  STL [R1+0x1784], R7 ;  /* 0x0017840701007387 */ /* 0x0001e80000100800 */
[----:B------:R-:W2:Y:S01]  /*28ee0*/  LDL.LU R119, [R1+0x1c0] ;  /* 0x0001c00001777983 */ /* 0x000ea20000300800 */
[----:B0-----:R-:W-:Y:S02]  /*28ef0*/  LEA.HI.X.SX32 R7, R120, R0, 0x1, P0 ;  /* 0x0000000078077211 */ /* 0x001fe400000f0eff */
[----:B---3--:R-:W-:-:S05]  /*28f00*/  LEA R5, P1, R137, R2, 0x1 ;  /* 0x0000000289057211 */ /* 0x008fca00078208ff */
[----:B------:R-:W-:Y:S04]  /*28f10*/  STL [R1+0x17c0], R5 ;  /* 0x0017c00501007387 */ /* 0x000fe80000100800 */
[----:B------:R0:W-:Y:S02]  /*28f20*/  STL [R1+0x178c], R7 ;  /* 0x00178c0701007387 */ /* 0x0001e40000100800 */
[----:B0-----:R-:W-:Y:S02]  /*28f30*/  LEA.HI.X.SX32 R7, R4, R0, 0x1, P6 ;  /* 0x0000000004077211 */ /* 0x001fe400030f0eff */
[----:B----4-:R-:W-:Y:S01]  /*28f40*/  LEA R5, P0, R139, R2, 0x1 ;  /* 0x000000028b057211 */ /* 0x010fe200078008ff */
[----:B------:R-:W3:Y:S04]  /*28f50*/  LDL.LU R4, [R1+0x1bc] ;  /* 0x0001bc0001047983 */ /* 0x000ee80000300800 */
[----:B------:R-:W-:Y:S04]  /*28f60*/  STL [R1+0x17c8], R5 ;  /* 0x0017c80501007387 */ /* 0x000fe80000100800 */
[----:B------:R0:W-:Y:S04]  /*28f70*/  STL [R1+0x1794], R7 ;  /* 0x0017940701007387 */ /* 0x0001e80000100800 */
[----:B------:R-:W4:Y:S01]  /*28f80*/  LDL.LU R120, [R1+0x1b8] ;  /* 0x0001b80001787983 */ /* 0x000f220000300800 */
[----:B0-----:R-:W-:-:S02]  /*28f90*/  LEA.HI.X.SX32 R7, R122, R0, 0x1, P5 ;  /* 0x000000007a077211 */ /* 0x001fc400028f0eff */
[----:B------:R-:W-:-:S05]  /*28fa0*/  LEA R5, P6, R142, R2, 0x1 ;  /* 0x000000028e057211 */ /* 0x000fca00078c08ff */
[----:B------:R-:W-:Y:S04]  /*28fb0*/  STL [R1+0x17d0], R5 ;  /* 0x0017d00501007387 */ /* 0x000fe80000100800 */
[----:B------:R0:W-:Y:S04]  /*28fc0*/  STL [R1+0x179c], R7 ;  /* 0x00179c0701007387 */ /* 0x0001e80000100800 */
[----:B------:R-:W4:Y:S01]  /*28fd0*/  LDL.LU R122, [R1+0x1b4] ;  /* 0x0001b400017a7983 */ /* 0x000f220000300800 */
[----:B0-----:R-:W-:Y:S02]  /*28fe0*/  LEA.HI.X.SX32 R7, R126, R0, 0x1, P4 ;  /* 0x000000007e077211 */ /* 0x001fe400020f0eff */
        /* <DEDUP_REMOVED lines=26> */
[----:B------:R0:W-:Y:S04]  /*29190*/  STL [R1+0x1800], R5 ;  /* 0x0018000501007387 */ /* 0x0001e80000100800 */
[----:B------:R1:W-:Y:S04]  /*291a0*/  STL [R1+0x17cc], R7 ;  /* 0x0017cc0701007387 */ /* 0x0003e80000100800 */
[----:B------:R-:W4:Y:S01]  /*291b0*/  LDL.LU R142, [R1+0x19c] ;  /* 0x00019c00018e7983 */ /* 0x000f220000300800 */
[----:B0-----:R-:W-:Y:S02]  /*291c0*/  LEA R5, P6, R118, R2, 0x1 ;  /* 0x0000000276057211 */ /* 0x001fe400078c08ff */
[----:B-1----:R-:W-:-:S03]  /*291d0*/  LEA.HI.X.SX32 R7, R144, R0, 0x1, P5 ;  /* 0x0000000090077211 */ /* 0x002fc600028f0eff */
        /* <DEDUP_REMOVED lines=8> */
[-C--:B0-----:R-:W-:Y:S02]  /*29260*/  LEA.HI.X.SX32 R7, R161, R0.reuse, 0x1, P3 ;  /* 0x00000000a1077211 */ /* 0x081fe400018f0eff */
[----:B------:R-:W-:-:S02]  /*29270*/  LEA.HI.X.SX32 R8, R118, R0, 0x1, P6 ;  /* 0x0000000076087211 */ /* 0x000fc400030f0eff */
[----:B--2---:R-:W-:-:S05]  /*29280*/  LEA R5, P4, R119, R2, 0x1 ;  /* 0x0000000277057211 */ /* 0x004fca00078808ff */
[----:B------:R-:W-:Y:S04]  /*29290*/  STL [R1+0x1818], R5 ;  /* 0x0018180501007387 */ /* 0x000fe80000100800 */
[----:B------:R-:W2:Y:S04]  /*292a0*/  LDL.LU R161, [R1+0x188] ;  /* 0x0001880001a17983 */ /* 0x000ea80000300800 */
[----:B------:R0:W-:Y:S02]  /*292b0*/  STL [R1+0x17e4], R7 ;  /* 0x0017e40701007387 */ /* 0x0001e40000100800 */
[----:B0-----:R-:W-:-:S02]  /*292c0*/  LEA.HI.X.SX32 R7, R192, R0, 0x1, P2 ;  /* 0x00000000c0077211 */ /* 0x001fc400010f0eff */
[----:B---3--:R-:W-:-:S05]  /*292d0*/  LEA R5, P3, R4, R2, 0x1 ;  /* 0x0000000204057211 */ /* 0x008fca00078608ff */
[----:B------:R4:W-:Y:S04]  /*292e0*/  STL [R1+0x1820], R5 ;  /* 0x0018200501007387 */ /* 0x0009e80000100800 */
[----:B------:R-:W3:Y:S01]  /*292f0*/  LDL.LU R192, [R1+0x184] ;  /* 0x0001840001c07983 */ /* 0x000ee20000300800 */
[----:B----4-:R-:W-:-:S03]  /*29300*/  LEA R5, P2, R120, R2, 0x1 ;  /* 0x0000000278057211 */ /* 0x010fc600078408ff */
[----:B------:R0:W-:Y:S04]  /*29310*/  STL [R1+0x17ec], R7 ;  /* 0x0017ec0701007387 */ /* 0x0001e80000100800 */
[----:B------:R1:W-:Y:S01]  /*29320*/  STL [R1+0x1828], R5 ;  /* 0x0018280501007387 */ /* 0x0003e20000100800 */
[----:B0-----:R-:W-:-:S03]  /*29330*/  LEA.HI.X.SX32 R7, R231, R0, 0x1, P1 ;  /* 0x00000000e7077211 */ /* 0x001fc600008f0eff */
[----:B------:R-:W4:Y:S01]  /*29340*/  LDL.LU R231, [R1+0x134] ;  /* 0x0001340001e77983 */ /* 0x000f220000300800 */
[----:B-1----:R-:W-:-:S03]  /*29350*/  LEA R5, P1, R122, R2, 0x1 ;  /* 0x000000027a057211 */ /* 0x002fc600078208ff */
[----:B------:R0:W-:Y:S04]  /*29360*/  STL [R1+0x17f4], R7 ;  /* 0x0017f40701007387 */ /* 0x0001e80000100800 */
[----:B------:R1:W-:Y:S01]  /*29370*/  STL [R1+0x1830], R5 ;  /* 0x0018300501007387 */ /* 0x0003e20000100800 */
[----:B0-----:R-:W-:-:S03]  /*29380*/  LEA.HI.X.SX32 R7, R235, R0, 0x1, P0 ;  /* 0x00000000eb077211 */ /* 0x001fc600000f0eff */
[----:B------:R-:W4:Y:S04]  /*29390*/  LDL.LU R235, [R1+0x130] ;  /* 0x0001300001eb7983 */ /* 0x000f280000300800 */
[----:B------:R-:W-:Y:S01]  /*293a0*/  STL [R1+0x17fc], R7 ;  /* 0x0017fc0701007387 */ /* 0x000fe20000100800 */
[----:B-1----:R-:W-:-:S05]  /*293b0*/  LEA R5, P0, R126, R2, 0x1 ;  /* 0x000000027e057211 */ /* 0x002fca00078008ff */
[----:B------:R0:W-:Y:S04]  /*293c0*/  STL [R1+0x1838], R5 ;  /* 0x0018380501007387 */ /* 0x0001e80000100800 */
[----:B------:R-:W-:Y:S01]  /*293d0*/  STL [R1+0x1804], R8 ;  /* 0x0018040801007387 */ /* 0x000fe20000100800 */
[----:B0-----:R-:W-:-:S03]  /*293e0*/  LEA.HI.X.SX32 R5, R237, R0, 0x1, P5 ;  /* 0x00000000ed057211 */ /* 0x001fc600028f0eff */
        /* <DEDUP_REMOVED lines=23> */
[----:B------:R-:W-:Y:S01]  /*29560*/  STL [R1+0x182c], R5 ;  /* 0x00182c0501007387 */ /* 0x000fe20000100800 */
[----:B------:R-:W-:Y:S02]  /*29570*/  LEA R8, P1, R144, R2, 0x1 ;  /* 0x0000000290087211 */ /* 0x000fe400078208ff */
[----:B0-----:R-:W-:-:S03]  /*29580*/  LEA.HI.X.SX32 R7, R126, R0, 0x1, P0 ;  /* 0x000000007e077211 */ /* 0x001fc600000f0eff */
[----:B------:R-:W-:Y:S04]  /*29590*/  STL [R1+0x1868], R8 ;  /* 0x0018680801007387 */ /* 0x000fe80000100800 */
[----:B------:R-:W4:Y:S04]  /*295a0*/  LDL.LU R120, [R1+0x10c] ;  /* 0x00010c0001787983 */ /* 0x000f280000300800 */
[----:B------:R0:W-:Y:S02]  /*295b0*/  STL [R1+0x1834], R7 ;  /* 0x0018340701007387 */ /* 0x0001e40000100800 */
[----:B0-----:R-:W-:-:S02]  /*295c0*/  LEA.HI.X.SX32 R7, R130, R0, 0x1, P6 ;  /* 0x0000000082077211 */ /* 0x001fc400030f0eff */
[----:B------:R-:W-:-:S05]  /*295d0*/  LEA R5, P0, R145, R2, 0x1 ;  /* 0x0000000291057211 */ /* 0x000fca00078008ff */
[----:B------:R-:W-:Y:S04]  /*295e0*/  STL [R1+0x1870], R5 ;  /* 0x0018700501007387 */ /* 0x000fe80000100800 */
[----:B------:R-:W4:Y:S04]  /*295f0*/  LDL.LU R122, [R1+0x104] ;  /* 0x00010400017a7983 */ /* 0x000f280000300800 */
[----:B------:R0:W-:Y:S02]  /*29600*/  STL [R1+0x183c], R7 ;  /* 0x00183c0701007387 */ /* 0x0001e40000100800 */
[----:B0-----:R-:W-:-:S02]  /*29610*/  LEA.HI.X.SX32 R7, R131, R0, 0x1, P5 ;  /* 0x0000000083077211 */ /* 0x001fc400028f0eff */
[----:B--2---:R-:W-:-:S05]  /*29620*/  LEA R5, P6, R161, R2, 0x1 ;  /* 0x00000002a1057211 */ /* 0x004fca00078c08ff */
[----:B------:R-:W-:Y:S04]  /*29630*/  STL [R1+0x1878], R5 ;  /* 0x0018780501007387 */ /* 0x000fe80000100800 */
[----:B------:R-:W2:Y:S04]  /*29640*/  LDL.LU R126, [R1+0x100] ;  /* 0x00010000017e7983 */ /* 0x000ea80000300800 */
[----:B------:R0:W-:Y:S02]  /*29650*/  STL [R1+0x1844], R7 ;  /* 0x0018440701007387 */ /* 0x0001e40000100800 */
[----:B0-----:R-:W-:-:S02]  /*29660*/  LEA.HI.X.SX32 R7, R137, R0, 0x1, P4 ;  /* 0x0000000089077211 */ /* 0x001fc400020f0eff */
[----:B---3--:R-:W-:-:S05]  /*29670*/  LEA R5, P5, R192, R2, 0x1 ;  /* 0x00000002c0057211 */ /* 0x008fca00078a08ff */
[----:B------:R4:W-:Y:S04]  /*29680*/  STL [R1+0x1880], R5 ;  /* 0x0018800501007387 */ /* 0x0009e80000100800 */
[----:B------:R-:W3:Y:S04]  /*29690*/  LDL.LU R130, [R1+0xfc] ;  /* 0x0000fc0001827983 */ /* 0x000ee80000300800 */
[----:B------:R0:W-:Y:S01]  /*296a0*/  STL [R1+0x184c], R7 ;  /* 0x00184c0701007387 */ /* 0x0001e20000100800 */
[----:B----4-:R-:W-:Y:S02]  /*296b0*/  LEA R5, P4, R231, R2, 0x1 ;  /* 0x00000002e7057211 */ /* 0x010fe400078808ff */
[----:B0-----:R-:W-:-:S03]  /*296c0*/  LEA.HI.X.SX32 R7, R139, R0, 0x1, P3 ;  /* 0x000000008b077211 */ /* 0x001fc600018f0eff */
[----:B------:R0:W-:Y:S04]  /*296d0*/  STL [R1+0x1888], R5 ;  /* 0x0018880501007387 */ /* 0x0001e80000100800 */
[----:B------:R-:W4:Y:S04]  /*296e0*/  LDL.LU R131, [R1+0xf4] ;  /* 0x0000f40001837983 */ /* 0x000f280000300800 */
[----:B------:R1:W-:Y:S01]  /*296f0*/  STL [R1+0x1854], R7 ;  /* 0x0018540701007387 */ /* 0x0003e20000100800 */
[----:B0-----:R-:W-:Y:S02]  /*29700*/  LEA R5, P3, R235, R2, 0x1 ;  /* 0x00000002eb057211 */ /* 0x001fe400078608ff */
[----:B-1----:R-:W-:-:S03]  /*29710*/  LEA.HI.X.SX32 R7, R142, R0, 0x1, P2 ;  /* 0x000000008e077211 */ /* 0x002fc600010f0eff */
[----:B------:R-:W-:Y:S04]  /*29720*/  STL [R1+0x1890], R5 ;  /* 0x0018900501007387 */ /* 0x000fe80000100800 */
[----:B------:R-:W4:Y:S04]  /*29730*/  LDL.LU R137, [R1+0xf0] ;  /* 0x0000f00001897983 */ /* 0x000f280000300800 */
[----:B------:R0:W-:Y:S04]  /*29740*/  STL [R1+0x185c], R7 ;  /* 0x00185c0701007387 */ /* 0x0001e80000100800 */
[----:B------:R-:W4:Y:S01]  /*29750*/  LDL.LU R139, [R1+0xec] ;  /* 0x0000ec00018b7983 */ /* 0x000f220000300800 */
[----:B0-----:R-:W-:-:S02]  /*29760*/  LEA.HI.X.SX32 R7, R144, R0, 0x1, P1 ;  /* 0x0000000090077211 */ /* 0x001fc400008f0eff */
        /* <DEDUP_REMOVED lines=11> */
[----:B------:R0:W-:Y:S04]  /*29820*/  STL [R1+0x18a8], R5 ;  /* 0x0018a80501007387 */ /* 0x0001e80000100800 */
[----:B------:R-:W4:Y:S04]  /*29830*/  LDL.LU R145, [R1+0xdc] ;  /* 0x0000dc0001917983 */ /* 0x000f280000300800 */
[----:B------:R1:W-:Y:S01]  /*29840*/  STL [R1+0x1874], R7 ;  /* 0x0018740701007387 */ /* 0x0003e20000100800 */
[----:B0-----:R-:W-:-:S05]  /*29850*/  LEA R5, P6, R118, R2, 0x1 ;  /* 0x0000000276057211 */ /* 0x001fca00078c08ff */
[----:B------:R0:W-:Y:S01]  /*29860*/  STL [R1+0x18b0], R5 ;  /* 0x0018b00501007387 */ /* 0x0001e20000100800 */
[----:B-1----:R-:W-:-:S03]  /*29870*/  LEA.HI.X.SX32 R7, R192, R0, 0x1, P5 ;  /* 0x00000000c0077211 */ /* 0x002fc600028f0eff */
[----:B------:R-:W4:Y:S04]  /*29880*/  LDL.LU R161, [R1+0xd8] ;  /* 0x0000d80001a17983 */ /* 0x000f280000300800 */
[----:B------:R1:W-:Y:S01]  /*29890*/  STL [R1+0x187c], R7 ;  /* 0x00187c0701007387 */ /* 0x0003e20000100800 */
[----:B0-----:R-:W-:-:S05]  /*298a0*/  LEA R5, P5, R119, R2, 0x1 ;  /* 0x0000000277057211 */ /* 0x001fca00078a08ff */
[----:B------:R-:W-:Y:S04]  /*298b0*/  STL [R1+0x18b8], R5 ;  /* 0x0018b80501007387 */ /* 0x000fe80000100800 */
[----:B------:R-:W4:Y:S01]  /*298c0*/  LDL.LU R192, [R1+0xd4] ;  /* 0x0000d40001c07983 */ /* 0x000f220000300800 */
[----:B-1----:R-:W-:-:S05]  /*298d0*/  LEA.HI.X.SX32 R7, R231, R0, 0x1, P4 ;  /* 0x00000000e7077211 */ /* 0x002fca00020f0eff */
        /* <DEDUP_REMOVED lines=9> */
[----:B------:R-:W-:-:S05]  /*29970*/  LEA R5, P3, R122, R2, 0x1 ;  /* 0x000000027a057211 */ /* 0x000fca00078608ff */
[----:B------:R2:W-:Y:S04]  /*29980*/  STL [R1+0x18c8], R5 ;  /* 0x0018c80501007387 */ /* 0x0005e80000100800 */
[----:B------:R-:W-:Y:S04]  /*29990*/  STL [R1+0x1894], R7 ;  /* 0x0018940701007387 */ /* 0x000fe80000100800 */
[----:B------:R-:W4:Y:S01]  /*299a0*/  LDL.LU R237, [R1+0xc8] ;  /* 0x0000c80001ed7983 */ /* 0x000f220000300800 */
[----:B--2---:R-:W-:-:S05]  /*299b0*/  LEA R5, P2, R126, R2, 0x1 ;  /* 0x000000027e057211 */ /* 0x004fca00078408ff */
[----:B------:R0:W-:Y:S04]  /*299c0*/  STL [R1+0x18d0], R5 ;  /* 0x0018d00501007387 */ /* 0x0001e80000100800 */
[----:B------:R4:W-:Y:S01]  /*299d0*/  STL [R1+0x189c], R8 ;  /* 0x00189c0801007387 */ /* 0x0009e20000100800 */
[----:B0-----:R-:W-:-:S03]  /*299e0*/  LEA.HI.X.SX32 R5, R4, R0, 0x1, P0 ;  /* 0x0000000004057211 */ /* 0x001fc600000f0eff */
[----:B------:R-:W2:Y:S01]  /*299f0*/  LDL.LU R4, [R1+0xb4] ;  /* 0x0000b40001047983 */ /* 0x000ea20000300800 */
[----:B---3--:R-:W-:-:S05]  /*29a00*/  LEA R7, P1, R130, R2, 0x1 ;  /* 0x0000000282077211 */ /* 0x008fca00078208ff */
[----:B------:R0:W-:Y:S04]  /*29a10*/  STL [R1+0x18d8], R7 ;  /* 0x0018d80701007387 */ /* 0x0001e80000100800 */
[----:B------:R-:W-:Y:S01]  /*29a20*/  STL [R1+0x18a4], R5 ;  /* 0x0018a40501007387 */ /* 0x000fe20000100800 */
[----:B----4-:R-:W-:Y:S02]  /*29a30*/  LEA R8, P0, R131, R2, 0x1 ;  /* 0x0000000283087211 */ /* 0x010fe400078008ff */
[----:B0-----:R-:W-:-:S03]  /*29a40*/  LEA.HI.X.SX32 R7, R118, R0, 0x1, P6 ;  /* 0x0000000076077211 */ /* 0x001fc600030f0eff */
[----:B------:R0:W-:Y:S04]  /*29a50*/  STL [R1+0x18e0], R8 ;  /* 0x0018e00801007387 */ /* 0x0001e80000100800 */
[----:B------:R-:W3:Y:S01]  /*29a60*/  LDL.LU R113, [R1+0xac] ;  /* 0x0000ac0001717983 */ /* 0x000ee20000300800 */
[----:B0-----:R-:W-:Y:S02]  /*29a70*/  LEA.HI.X.SX32 R8, R119, R0, 0x1, P5 ;  /* 0x0000000077087211 */ /* 0x001fe400028f0eff */
[-C--:B------:R-:W-:Y:S01]  /*29a80*/  LEA R5, P6, R137, R2.reuse, 0x1 ;  /* 0x0000000289057211 */ /* 0x080fe200078c08ff */
[----:B------:R0:W-:Y:S04]  /*29a90*/  STL [R1+0x18ac], R7 ;  /* 0x0018ac0701007387 */ /* 0x0001e80000100800 */
[----:B------:R1:W-:Y:S04]  /*29aa0*/  STL [R1+0x18e8], R5 ;  /* 0x0018e80501007387 */ /* 0x0003e80000100800 */
[----:B------:R4:W-:Y:S01]  /*29ab0*/  STL [R1+0x18b4], R8 ;  /* 0x0018b40801007387 */ /* 0x0009e20000100800 */
[----:B0-----:R-:W-:-:S03]  /*29ac0*/  LEA R7, P5, R139, R2, 0x1 ;  /* 0x000000028b077211 */ /* 0x001fc600078a08ff */
[----:B------:R-:W3:Y:S01]  /*29ad0*/  LDL.LU R114, [R1+0xa8] ;  /* 0x0000a80001727983 */ /* 0x000ee20000300800 */
[----:B-1----:R-:W-:-:S03]  /*29ae0*/  LEA.HI.X.SX32 R5, R120, R0, 0x1, P4 ;  /* 0x0000000078057211 */ /* 0x002fc600020f0eff */
[----:B------:R0:W-:Y:S04]  /*29af0*/  STL [R1+0x18f0], R7 ;  /* 0x0018f00701007387 */ /* 0x0001e80000100800 */
[----:B------:R-:W-:Y:S01]  /*29b00*/  STL [R1+0x18bc], R5 ;  /* 0x0018bc0501007387 */ /* 0x000fe20000100800 */
[----:B----4-:R-:W-:Y:S02]  /*29b10*/  LEA R8, P4, R142, R2, 0x1 ;  /* 0x000000028e087211 */ /* 0x010fe400078808ff */
[----:B0-----:R-:W-:-:S03]  /*29b20*/  LEA.HI.X.SX32 R7, R122, R0, 0x1, P3 ;  /* 0x000000007a077211 */ /* 0x001fc600018f0eff */
[----:B------:R0:W-:Y:S04]  /*29b30*/  STL [R1+0x18f8], R8 ;  /* 0x0018f80801007387 */ /* 0x0001e80000100800 */
[----:B------:R-:W4:Y:S01]  /*29b40*/  LDL.LU R115, [R1+0xa4] ;  /* 0x0000a40001737983 */ /* 0x000f220000300800 */
[----:B0-----:R-:W-:Y:S02]  /*29b50*/  LEA.HI.X.SX32 R8, R126, R0, 0x1, P2 ;  /* 0x000000007e087211 */ /* 0x001fe400010f0eff */
[----:B------:R-:W-:Y:S01]  /*29b60*/  LEA R5, P3, R144, R2, 0x1 ;  /* 0x0000000290057211 */ /* 0x000fe200078608ff */
[----:B------:R-:W-:Y:S04]  /*29b70*/  STL [R1+0x18c4], R7 ;  /* 0x0018c40701007387 */ /* 0x000fe80000100800 */
[----:B------:R0:W-:Y:S04]  /*29b80*/  STL [R1+0x1900], R5 ;  /* 0x0019000501007387 */ /* 0x0001e80000100800 */
[----:B------:R1:W-:Y:S04]  /*29b90*/  STL [R1+0x18cc], R8 ;  /* 0x0018cc0801007387 */ /* 0x0003e80000100800 */
[----:B------:R-:W4:Y:S01]  /*29ba0*/  LDL.LU R116, [R1+0x9c] ;  /* 0x00009c0001747983 */ /* 0x000f220000300800 */
[----:B0-----:R-:W-:-:S02]  /*29bb0*/  LEA.HI.X.SX32 R5, R130, R0, 0x1, P1 ;  /* 0x0000000082057211 */ /* 0x001fc400008f0eff */
[----:B------:R-:W-:-:S05]  /*29bc0*/  LEA R7, P2, R145, R2, 0x1 ;  /* 0x0000000291077211 */ /* 0x000fca00078408ff */
[----:B------:R0:W-:Y:S04]  /*29bd0*/  STL [R1+0x1908], R7 ;  /* 0x0019080701007387 */ /* 0x0001e80000100800 */
[----:B------:R-:W-:Y:S01]  /*29be0*/  STL [R1+0x18d4], R5 ;  /* 0x0018d40501007387 */ /* 0x000fe20000100800 */
[----:B-1----:R-:W-:Y:S02]  /*29bf0*/  LEA R8, P1, R161, R2, 0x1 ;  /* 0x00000002a1087211 */ /* 0x002fe400078208ff */
[----:B0-----:R-:W-:-:S03]  /*29c00*/  LEA.HI.X.SX32 R7, R131, R0, 0x1, P0 ;  /* 0x0000000083077211 */ /* 0x001fc600000f0eff */
[----:B------:R0:W-:Y:S04]  /*29c10*/  STL [R1+0x1910], R8 ;  /* 0x0019100801007387 */ /* 0x0001e80000100800 */
[----:B------:R-:W4:Y:S01]  /*29c20*/  LDL.LU R118, [R1+0x98] ;  /* 0x0000980001767983 */ /* 0x000f220000300800 */
[----:B0-----:R-:W-:-:S03]  /*29c30*/  LEA.HI.X.SX32 R8, R137, R0, 0x1, P6 ;  /* 0x0000000089087211 */ /* 0x001fc600030f0eff */
[----:B------:R0:W-:Y:S01]  /*29c40*/  STL [R1+0x18dc], R7 ;  /* 0x0018dc0701007387 */ /* 0x0001e20000100800 */
[----:B------:R-:W-:-:S05]  /*29c50*/  LEA R5, P0, R192, R2, 0x1 ;  /* 0x00000002c0057211 */ /* 0x000fca00078008ff */
[----:B------:R1:W-:Y:S04]  /*29c60*/  STL [R1+0x1918], R5 ;  /* 0x0019180501007387 */ /* 0x0003e80000100800 */
[----:B------:R-:W-:Y:S04]  /*29c70*/  STL [R1+0x18e4], R8 ;  /* 0x0018e40801007387 */ /* 0x000fe80000100800 */
[----:B------:R-:W4:Y:S01]  /*29c80*/  LDL.LU R119, [R1+0x90] ;  /* 0x0000900001777983 */ /* 0x000f220000300800 */
[----:B0-----:R-:W-:Y:S02]  /*29c90*/  LEA R7, P6, R231, R2, 0x1 ;  /* 0x00000002e7077211 */ /* 0x001fe400078c08ff */
[----:B-1----:R-:W-:-:S03]  /*29ca0*/  LEA.HI.X.SX32 R5, R139, R0, 0x1, P5 ;  /* 0x000000008b057211 */ /* 0x002fc600028f0eff */
[----:B------:R0:W-:Y:S04]  /*29cb0*/  STL [R1+0x1920], R7 ;  /* 0x0019200701007387 */ /* 0x0001e80000100800 */
[----:B------:R-:W-:Y:S01]  /*29cc0*/  STL [R1+0x18ec], R5 ;  /* 0x0018ec0501007387 */ /* 0x000fe20000100800 */
[----:B0-----:R-:W-:Y:S02]  /*29cd0*/  LEA.HI.X.SX32 R7, R142, R0, 0x1, P4 ;  /* 0x000000008e077211 */ /* 0x001fe400020f0eff */
[----:B------:R-:W-:-:S05]  /*29ce0*/  LEA R8, P5, R235, R2, 0x1 ;  /* 0x00000002eb087211 */ /* 0x000fca00078a08ff */
[----:B------:R-:W-:Y:S04]  /*29cf0*/  STL [R1+0x1928], R8 ;  /* 0x0019280801007387 */ /* 0x000fe80000100800 */
[----:B------:R-:W4:Y:S04]  /*29d00*/  LDL.LU R120, [R1+0x8c] ;  /* 0x00008c0001787983 */ /* 0x000f280000300800 */
[----:B------:R0:W-:Y:S02]  /*29d10*/  STL [R1+0x18f4], R7 ;  /* 0x0018f40701007387 */ /* 0x0001e40000100800 */
[----:B0-----:R-:W-:-:S02]  /*29d20*/  LEA.HI.X.SX32 R7, R144, R0, 0x1, P3 ;  /* 0x0000000090077211 */ /* 0x001fc400018f0eff */
[----:B------:R-:W-:-:S05]  /*29d30*/  LEA R5, P4, R237, R2, 0x1 ;  /* 0x00000002ed057211 */ /* 0x000fca00078808ff */
[----:B------:R-:W-:Y:S04]  /*29d40*/  STL [R1+0x1930], R5 ;  /* 0x0019300501007387 */ /* 0x000fe80000100800 */
[----:B------:R-:W4:Y:S04]  /*29d50*/  LDL.LU R122, [R1+0x84] ;  /* 0x00008400017a7983 */ /* 0x000f280000300800 */
[----:B------:R0:W-:Y:S04]  /*29d60*/  STL [R1+0x18fc], R7 ;  /* 0x0018fc0701007387 */ /* 0x0001e80000100800 */
[----:B------:R-:W4:Y:S01]  /*29d70*/  LDL.LU R126, [R1+0x80] ;  /* 0x00008000017e7983 */ /* 0x000f220000300800 */
[----:B0-----:R-:W-:-:S02]  /*29d80*/  LEA.HI.X.SX32 R7, R145, R0, 0x1, P2 ;  /* 0x0000000091077211 */ /* 0x001fc400010f0eff */
[----:B--2---:R-:W-:-:S05]  /*29d90*/  LEA R5, P3, R4, R2, 0x1 ;  /* 0x0000000204057211 */ /* 0x004fca00078608ff */
[----:B------:R-:W-:Y:S04]  /*29da0*/  STL [R1+0x1938], R5 ;  /* 0x0019380501007387 */ /* 0x000fe80000100800 */
[----:B------:R-:W2:Y:S04]  /*29db0*/  LDL.LU R130, [R1+0x78] ;  /* 0x0000780001827983 */ /* 0x000ea80000300800 */
[----:B------:R0:W-:Y:S04]  /*29dc0*/  STL [R1+0x1904], R7 ;  /* 0x0019040701007387 */ /* 0x0001e80000100800 */
[----:B------:R-:W2:Y:S01]  /*29dd0*/  LDL.LU R131, [R1+0x74] ;  /* 0x0000740001837983 */ /* 0x000ea20000300800 */
[----:B0-----:R-:W-:-:S02]  /*29de0*/  LEA.HI.X.SX32 R7, R161, R0, 0x1, P1 ;  /* 0x00000000a1077211 */ /* 0x001fc400008f0eff */
[----:B---3--:R-:W-:-:S05]  /*29df0*/  LEA R5, P2, R113, R2, 0x1 ;  /* 0x0000000271057211 */ /* 0x008fca00078408ff */
[----:B------:R0:W-:Y:S04]  /*29e00*/  STL [R1+0x1940], R5 ;  /* 0x0019400501007387 */ /* 0x0001e80000100800 */
[----:B------:R-:W3:Y:S04]  /*29e10*/  LDL.LU R137, [R1+0x70] ;  /* 0x0000700001897983 */ /* 0x000ee80000300800 */
[----:B------:R1:W-:Y:S04]  /*29e20*/  STL [R1+0x190c], R7 ;  /* 0x00190c0701007387 */ /* 0x0003e80000100800 */
[----:B------:R-:W3:Y:S01]  /*29e30*/  LDL.LU R139, [R1+0x68] ;  /* 0x00006800018b7983 */ /* 0x000ee20000300800 */
[----:B0-----:R-:W-:-:S02]  /*29e40*/  LEA R5, P1, R114, R2, 0x1 ;  /* 0x0000000272057211 */ /* 0x001fc400078208ff */
[----:B-1----:R-:W-:-:S03]  /*29e50*/  LEA.HI.X.SX32 R7, R192, R0, 0x1, P0 ;  /* 0x00000000c0077211 */ /* 0x002fc600000f0eff */
[----:B------:R4:W-:Y:S04]  /*29e60*/  STL [R1+0x1948], R5 ;  /* 0x0019480501007387 */ /* 0x0009e80000100800 */
[----:B------:R-:W3:Y:S04]  /*29e70*/  LDL.LU R142, [R1+0x64] ;  /* 0x00006400018e7983 */ /* 0x000ee80000300800 */
[----:B------:R0:W-:Y:S04]  /*29e80*/  STL [R1+0x1914], R7 ;  /* 0x0019140701007387 */ /* 0x0001e80000100800 */
[----:B------:R-:W3:Y:S01]  /*29e90*/  LDL.LU R144, [R1+0x5c] ;  /* 0x00005c0001907983 */ /* 0x000ee20000300800 */
[----:B----4-:R-:W-:-:S02]  /*29ea0*/  LEA R5, P0, R115, R2, 0x1 ;  /* 0x0000000273057211 */ /* 0x010fc400078008ff */
[----:B0-----:R-:W-:-:S03]  /*29eb0*/  LEA.HI.X.SX32 R7, R231, R0, 0x1, P6 ;  /* 0x00000000e7077211 */ /* 0x001fc600030f0eff */
[----:B------:R0:W-:Y:S04]  /*29ec0*/  STL [R1+0x1950], R5 ;  /* 0x0019500501007387 */ /* 0x0001e80000100800 */
[----:B------:R-:W4:Y:S04]  /*29ed0*/  LDL.LU R145, [R1+0x54] ;  /* 0x0000540001917983 */ /* 0x000f280000300800 */
[----:B------:R1:W-:Y:S04]  /*29ee0*/  STL [R1+0x191c], R7 ;  /* 0x00191c0701007387 */ /* 0x0003e80000100800 */
[----:B------:R-:W4:Y:S01]  /*29ef0*/  LDL.LU R161, [R1+0x4c] ;  /* 0x00004c0001a17983 */ /* 0x000f220000300800 */
[----:B0-----:R-:W-:-:S02]  /*29f00*/  LEA R5, P6, R116, R2, 0x1 ;  /* 0x0000000274057211 */ /* 0x001fc400078c08ff */
        /* <DEDUP_REMOVED lines=15> */
[----:B------:R0:W-:Y:S02]  /*2a000*/  STL [R1+0x1934], R7 ;  /* 0x0019340701007387 */ /* 0x0001e40000100800 */
[----:B0-----:R-:W-:-:S02]  /*2a010*/  LEA.HI.X.SX32 R7, R113, R0, 0x1, P2 ;  /* 0x0000000071077211 */ /* 0x001fc400010f0eff */
[----:B------:R-:W-:-:S05]  /*2a020*/  LEA R5, P3, R120, R2, 0x1 ;  /* 0x0000000278057211 */ /* 0x000fca00078608ff */
[----:B------:R0:W-:Y:S04]  /*2a030*/  STL [R1+0x1970], R5 ;  /* 0x0019700501007387 */ /* 0x0001e80000100800 */
[----:B------:R1:W-:Y:S01]  /*2a040*/  STL [R1+0x193c], R7 ;  /* 0x00193c0701007387 */ /* 0x0003e20000100800 */
[----:B0-----:R-:W-:Y:S02]  /*2a050*/  LEA.HI.X.SX32 R5, R114, R0, 0x1, P1 ;  /* 0x0000000072057211 */ /* 0x001fe400008f0eff */
[----:B------:R-:W-:-:S05]  /*2a060*/  LEA R8, P2, R122, R2, 0x1 ;  /* 0x000000027a087211 */ /* 0x000fca00078408ff */
[----:B------:R0:W-:Y:S01]  /*2a070*/  STL [R1+0x1978], R8 ;  /* 0x0019780801007387 */ /* 0x0001e20000100800 */
[----:B-1----:R-:W-:-:S03]  /*2a080*/  LEA R7, P1, R126, R2, 0x1 ;  /* 0x000000027e077211 */ /* 0x002fc600078208ff */
[----:B------:R-:W-:Y:S04]  /*2a090*/  STL [R1+0x1944], R5 ;  /* 0x0019440501007387 */ /* 0x000fe80000100800 */
[----:B------:R1:W-:Y:S01]  /*2a0a0*/  STL [R1+0x1980], R7 ;  /* 0x0019800701007387 */ /* 0x0003e20000100800 */
[----:B0-----:R-:W-:-:S05]  /*2a0b0*/  LEA.HI.X.SX32 R8, R115, R0, 0x1, P0 ;  /* 0x0000000073087211 */ /* 0x001fca00000f0eff */
[----:B------:R0:W-:Y:S01]  /*2a0c0*/  STL [R1+0x194c], R8 ;  /* 0x00194c0801007387 */ /* 0x0001e20000100800 */
[----:B-1----:R-:W-:Y:S02]  /*2a0d0*/  LEA.HI.X.SX32 R7, R116, R0, 0x1, P6 ;  /* 0x0000000074077211 */ /* 0x002fe400030f0eff */
[----:B--2---:R-:W-:-:S05]  /*2a0e0*/  LEA R5, P0, R130, R2, 0x1 ;  /* 0x0000000282057211 */ /* 0x004fca00078008ff */
[----:B------:R1:W-:Y:S01]  /*2a0f0*/  STL [R1+0x1988], R5 ;  /* 0x0019880501007387 */ /* 0x0003e20000100800 */
[----:B0-----:R-:W-:-:S03]  /*2a100*/  LEA R8, P6, R131, R2, 0x1 ;  /* 0x0000000283087211 */ /* 0x001fc600078c08ff */
[----:B------:R-:W-:Y:S01]  /*2a110*/  STL [R1+0x1954], R7 ;  /* 0x0019540701007387 */ /* 0x000fe20000100800 */
[----:B-1----:R-:W-:-:S03]  /*2a120*/  LEA.HI.X.SX32 R5, R118, R0, 0x1, P5 ;  /* 0x0000000076057211 */ /* 0x002fc600028f0eff */
[----:B------:R0:W-:Y:S04]  /*2a130*/  STL [R1+0x1990], R8 ;  /* 0x0019900801007387 */ /* 0x0001e80000100800 */
[----:B------:R1:W-:Y:S01]  /*2a140*/  STL [R1+0x195c], R5 ;  /* 0x00195c0501007387 */ /* 0x0003e20000100800 */
[----:B0-----:R-:W-:Y:S02]  /*2a150*/  LEA.HI.X.SX32 R8, R119, R0, 0x1, P4 ;  /* 0x0000000077087211 */ /* 0x001fe400020f0eff */
[----:B---3--:R-:W-:-:S05]  /*2a160*/  LEA R7, P5, R137, R2, 0x1 ;  /* 0x0000000289077211 */ /* 0x008fca00078a08ff */
[----:B------:R0:W-:Y:S01]  /*2a170*/  STL [R1+0x1998], R7 ;  /* 0x0019980701007387 */ /* 0x0001e20000100800 */
[----:B-1----:R-:W-:-:S03]  /*2a180*/  LEA R5, P4, R139, R2, 0x1 ;  /* 0x000000028b057211 */ /* 0x002fc600078808ff */
[----:B------:R1:W-:Y:S01]  /*2a190*/  STL [R1+0x1964], R8 ;  /* 0x0019640801007387 */ /* 0x0003e20000100800 */
[----:B0-----:R-:W-:-:S03]  /*2a1a0*/  LEA.HI.X.SX32 R7, R120, R0, 0x1, P3 ;  /* 0x0000000078077211 */ /* 0x001fc600018f0eff */
[----:B------:R0:W-:Y:S04]  /*2a1b0*/  STL [R1+0x19a0], R5 ;  /* 0x0019a00501007387 */ /* 0x0001e80000100800 */
[----:B------:R2:W-:Y:S01]  /*2a1c0*/  STL [R1+0x196c], R7 ;  /* 0x00196c0701007387 */ /* 0x0005e20000100800 */
[----:B-1----:R-:W-:Y:S02]  /*2a1d0*/  LEA R8, P3, R142, R2, 0x1 ;  /* 0x000000028e087211 */ /* 0x002fe400078608ff */
[----:B0-----:R-:W-:-:S03]  /*2a1e0*/  LEA.HI.X.SX32 R5, R122, R0, 0x1, P2 ;  /* 0x000000007a057211 */ /* 0x001fc600010f0eff */
[----:B------:R0:W-:Y:S01]  /*2a1f0*/  STL [R1+0x19a8], R8 ;  /* 0x0019a80801007387 */ /* 0x0001e20000100800 */
[----:B--2---:R-:W-:-:S03]  /*2a200*/  LEA R7, P2, R144, R2, 0x1 ;  /* 0x0000000290077211 */ /* 0x004fc600078408ff */
[----:B------:R-:W-:Y:S04]  /*2a210*/  STL [R1+0x1974], R5 ;  /* 0x0019740501007387 */ /* 0x000fe80000100800 */
[----:B------:R1:W-:Y:S01]  /*2a220*/  STL [R1+0x19b0], R7 ;  /* 0x0019b00701007387 */ /* 0x0003e20000100800 */
[----:B0-----:R-:W-:-:S05]  /*2a230*/  LEA.HI.X.SX32 R8, R126, R0, 0x1, P1 ;  /* 0x000000007e087211 */ /* 0x001fca00008f0eff */
[----:B------:R0:W-:Y:S01]  /*2a240*/  STL [R1+0x197c], R8 ;  /* 0x00197c0801007387 */ /* 0x0001e20000100800 */
[----:B-1----:R-:W-:Y:S02]  /*2a250*/  LEA.HI.X.SX32 R7, R130, R0, 0x1, P0 ;  /* 0x0000000082077211 */ /* 0x002fe400000f0eff */
[----:B----4-:R-:W-:-:S05]  /*2a260*/  LEA R5, P1, R145, R2, 0x1 ;  /* 0x0000000291057211 */ /* 0x010fca00078208ff */
[----:B------:R1:W-:Y:S01]  /*2a270*/  STL [R1+0x19b8], R5 ;  /* 0x0019b80501007387 */ /* 0x0003e20000100800 */
[----:B0-----:R-:W-:-:S03]  /*2a280*/  LEA R8, P0, R161, R2, 0x1 ;  /* 0x00000002a1087211 */ /* 0x001fc600078008ff */
[----:B------:R0:W-:Y:S01]  /*2a290*/  STL [R1+0x1984], R7 ;  /* 0x0019840701007387 */ /* 0x0001e20000100800 */
[----:B-1----:R-:W-:-:S03]  /*2a2a0*/  LEA.HI.X.SX32 R5, R131, R0, 0x1, P6 ;  /* 0x0000000083057211 */ /* 0x002fc600030f0eff */
[----:B------:R1:W-:Y:S01]  /*2a2b0*/  STL [R1+0x19c0], R8 ;  /* 0x0019c00801007387 */ /* 0x0003e20000100800 */
[----:B0-----:R-:W-:-:S03]  /*2a2c0*/  LEA R7, P6, R192, R2, 0x1 ;  /* 0x00000002c0077211 */ /* 0x001fc600078c08ff */
[----:B------:R0:W-:Y:S01]  /*2a2d0*/  STL [R1+0x198c], R5 ;  /* 0x00198c0501007387 */ /* 0x0001e20000100800 */
[----:B-1----:R-:W-:-:S03]  /*2a2e0*/  LEA.HI.X.SX32 R8, R137, R0, 0x1, P5 ;  /* 0x0000000089087211 */ /* 0x002fc600028f0eff */
[----:B------:R1:W-:Y:S01]  /*2a2f0*/  STL [R1+0x19c8], R7 ;  /* 0x0019c80701007387 */ /* 0x0003e20000100800 */
[----:B0-----:R-:W-:-:S03]  /*2a300*/  LEA R5, P5, R231, R2, 0x1 ;  /* 0x00000002e7057211 */ /* 0x001fc600078a08ff */
[----:B------:R-:W-:Y:S01]  /*2a310*/  STL [R1+0x1994], R8 ;  /* 0x0019940801007387 */ /* 0x000fe20000100800 */
[----:B-1----:R-:W-:-:S03]  /*2a320*/  LEA.HI.X.SX32 R7, R139, R0, 0x1, P4 ;  /* 0x000000008b077211 */ /* 0x002fc600020f0eff */
        /* <DEDUP_REMOVED lines=11> */
[-C--:B------:R-:W-:Y:S02]  /*2a3e0*/  LEA R5, P2, R4, R2.reuse, 0x1 ;  /* 0x0000000204057211 */ /* 0x080fe400078408ff */
[----:B0-----:R-:W-:-:S03]  /*2a3f0*/  LEA R8, P1, R153, R2, 0x1 ;  /* 0x0000000299087211 */ /* 0x001fc600078208ff */
[----:B------:R0:W-:Y:S04]  /*2a400*/  STL [R1+0x19e8], R5 ;  /* 0x0019e80501007387 */ /* 0x0001e80000100800 */
[----:B------:R1:W-:Y:S01]  /*2a410*/  STL [R1+0x19b4], R7 ;  /* 0x0019b40701007387 */ /* 0x0003e20000100800 */
[----:B0-----:R-:W-:-:S03]  /*2a420*/  LEA.HI.X.SX32 R5, R161, R0, 0x1, P0 ;  /* 0x00000000a1057211 */ /* 0x001fc600000f0eff */
[----:B------:R0:W-:Y:S01]  /*2a430*/  STL [R1+0x19f0], R8 ;  /* 0x0019f00801007387 */ /* 0x0001e20000100800 */
[----:B-1----:R-:W-:-:S03]  /*2a440*/  LEA R7, P0, R154, R2, 0x1 ;  /* 0x000000029a077211 */ /* 0x002fc600078008ff */
[----:B------:R1:W-:Y:S04]  /*2a450*/  STL [R1+0x19bc], R5 ;  /* 0x0019bc0501007387 */ /* 0x0003e80000100800 */
[----:B------:R2:W-:Y:S01]  /*2a460*/  STL [R1+0x19f8], R7 ;  /* 0x0019f80701007387 */ /* 0x0005e20000100800 */
[----:B0-----:R-:W-:Y:S02]  /*2a470*/  LEA.HI.X.SX32 R8, R192, R0, 0x1, P6 ;  /* 0x00000000c0087211 */ /* 0x001fe400030f0eff */
[----:B-1----:R-:W-:-:S03]  /*2a480*/  LEA R5, P6, R3, R2, 0x1 ;  /* 0x0000000203057211 */ /* 0x002fc600078c08ff */
[----:B------:R0:W-:Y:S01]  /*2a490*/  STL [R1+0x19c4], R8 ;  /* 0x0019c40801007387 */ /* 0x0001e20000100800 */
[----:B--2---:R-:W-:-:S03]  /*2a4a0*/  LEA.HI.X.SX32 R7, R231, R0, 0x1, P5 ;  /* 0x00000000e7077211 */ /* 0x004fc600028f0eff */
[----:B------:R1:W-:Y:S04]  /*2a4b0*/  STL [R1+0x1a00], R5 ;  /* 0x001a000501007387 */ /* 0x0003e80000100800 */
[----:B------:R2:W-:Y:S01]  /*2a4c0*/  STL [R1+0x19cc], R7 ;  /* 0x0019cc0701007387 */ /* 0x0005e20000100800 */
[----:B0-----:R-:W-:Y:S02]  /*2a4d0*/  LEA R8, P5, R252, R2, 0x1 ;  /* 0x00000002fc087211 */ /* 0x001fe400078a08ff */
[----:B-1----:R-:W-:-:S03]  /*2a4e0*/  LEA.HI.X.SX32 R5, R235, R0, 0x1, P4 ;  /* 0x00000000eb057211 */ /* 0x002fc600020f0eff */
[----:B------:R0:W-:Y:S01]  /*2a4f0*/  STL [R1+0x1a08], R8 ;  /* 0x001a080801007387 */ /* 0x0001e20000100800 */
[----:B--2---:R-:W-:-:S03]  /*2a500*/  LEA R7, P4, R243, R2, 0x1 ;  /* 0x00000002f3077211 */ /* 0x004fc600078808ff */
[----:B------:R1:W-:Y:S04]  /*2a510*/  STL [R1+0x19d4], R5 ;  /* 0x0019d40501007387 */ /* 0x0003e80000100800 */
[----:B------:R2:W-:Y:S01]  /*2a520*/  STL [R1+0x1a10], R7 ;  /* 0x001a100701007387 */ /* 0x0005e20000100800 */
[----:B0-----:R-:W-:Y:S02]  /*2a530*/  LEA.HI.X.SX32 R8, R237, R0, 0x1, P3 ;  /* 0x00000000ed087211 */ /* 0x001fe400018f0eff */
[----:B------:R-:W0:Y:S01]  /*2a540*/  LDC R237, c[0x0][0x230] ;  /* 0x00008c00ffed7b82 */ /* 0x000e220000000800 */
[----:B-1----:R-:W-:Y:S02]  /*2a550*/  LEA R5, P3, R239, R2, 0x1 ;  /* 0x00000002ef057211 */ /* 0x002fe400078608ff */
[----:B------:R-:W-:Y:S01]  /*2a560*/  STL [R1+0x19dc], R8 ;  /* 0x0019dc0801007387 */ /* 0x000fe20000100800 */
[----:B--2---:R-:W-:-:S02]  /*2a570*/  LEA.HI.X.SX32 R7, R4, R0, 0x1, P2 ;  /* 0x0000000004077211 */ /* 0x004fc400010f0eff */
[----:B------:R-:W-:Y:S01]  /*2a580*/  LEA R4, P2, R149, R2, 0x1 ;  /* 0x0000000295047211 */ /* 0x000fe200078408ff */
[----:B------:R1:W-:Y:S04]  /*2a590*/  STL [R1+0x1a18], R5 ;  /* 0x001a180501007387 */ /* 0x0003e80000100800 */
[----:B------:R2:W-:Y:S01]  /*2a5a0*/  STL [R1+0x19e4], R7 ;  /* 0x0019e40701007387 */ /* 0x0005e20000100800 */
[----:B-1----:R-:W-:-:S03]  /*2a5b0*/  LEA.HI.X.SX32 R5, R153, R0, 0x1, P1 ;  /* 0x0000000099057211 */ /* 0x002fc600008f0eff */
[----:B------:R-:W3:Y:S04]  /*2a5c0*/  LDL.LU R153, [R1+0x1f94] ;  /* 0x001f940001997983 */ /* 0x000ee80000300800 */
[----:B------:R1:W-:Y:S01]  /*2a5d0*/  STL [R1+0x1a20], R4 ;  /* 0x001a200401007387 */ /* 0x0003e20000100800 */
[----:B--2---:R-:W-:-:S03]  /*2a5e0*/  LEA.HI.X.SX32 R7, R154, R0, 0x1, P0 ;  /* 0x000000009a077211 */ /* 0x004fc600000f0eff */
[----:B------:R2:W-:Y:S04]  /*2a5f0*/  STL [R1+0x19ec], R5 ;  /* 0x0019ec0501007387 */ /* 0x0005e80000100800 */
[----:B------:R-:W4:Y:S01]  /*2a600*/  LDL.LU R154, [R1+0x1f90] ;  /* 0x001f9000019a7983 */ /* 0x000f220000300800 */
[-C--:B-1----:R-:W-:Y:S02]  /*2a610*/  LEA R4, P1, R150, R2.reuse, 0x1 ;  /* 0x0000000296047211 */ /* 0x082fe400078208ff */
[----:B--2---:R-:W-:-:S03]  /*2a620*/  LEA R5, P0, R152, R2, 0x1 ;  /* 0x0000000298057211 */ /* 0x004fc600078008ff */
[----:B------:R1:W-:Y:S04]  /*2a630*/  STL [R1+0x1a28], R4 ;  /* 0x001a280401007387 */ /* 0x0003e80000100800 */
[----:B------:R2:W-:Y:S01]  /*2a640*/  STL [R1+0x19f4], R7 ;  /* 0x0019f40701007387 */ /* 0x0005e20000100800 */
[----:B-1----:R-:W-:-:S03]  /*2a650*/  LEA.HI.X.SX32 R4, R3, R0, 0x1, P6 ;  /* 0x0000000003047211 */ /* 0x002fc600030f0eff */
[----:B------:R1:W5:Y:S01]  /*2a660*/  LDL.LU R3, [R1+0x1f8c] ;  /* 0x001f8c0001037983 */ /* 0x0003620000300800 */
[----:B--2---:R-:W-:-:S03]  /*2a670*/  LEA R7, P6, R6, R2, 0x1 ;  /* 0x0000000206077211 */ /* 0x004fc600078c08ff */
[----:B------:R2:W-:Y:S04]  /*2a680*/  STL [R1+0x1a30], R5 ;  /* 0x001a300501007387 */ /* 0x0005e80000100800 */
[----:B------:R0:W-:Y:S01]  /*2a690*/  STL [R1+0x19fc], R4 ;  /* 0x0019fc0401007387 */ /* 0x0001e20000100800 */
[----:B--2---:R-:W-:-:S03]  /*2a6a0*/  LEA.HI.X.SX32 R5, R252, R0, 0x1, P5 ;  /* 0x00000000fc057211 */ /* 0x004fc600028f0eff */
[----:B------:R2:W-:Y:S01]  /*2a6b0*/  STL [R1+0x1a38], R7 ;  /* 0x001a380701007387 */ /* 0x0005e20000100800 */
[----:B0-----:R-:W-:-:S03]  /*2a6c0*/  LEA R4, P5, R155, R2, 0x1 ;  /* 0x000000029b047211 */ /* 0x001fc600078a08ff */
[----:B------:R0:W-:Y:S04]  /*2a6d0*/  STL [R1+0x1a04], R5 ;  /* 0x001a040501007387 */ /* 0x0001e80000100800 */
[----:B------:R1:W-:Y:S01]  /*2a6e0*/  STL [R1+0x1a40], R4 ;  /* 0x001a400401007387 */ /* 0x0003e20000100800 */
[----:B--2---:R-:W-:Y:S02]  /*2a6f0*/  LEA.HI.X.SX32 R7, R243, R0, 0x1, P4 ;  /* 0x00000000f3077211 */ /* 0x004fe400020f0eff */
[----:B0-----:R-:W-:-:S03]  /*2a700*/  LEA R5, P4, R156, R2, 0x1 ;  /* 0x000000029c057211 */ /* 0x001fc600078808ff */
[----:B------:R0:W-:Y:S01]  /*2a710*/  STL [R1+0x1a0c], R7 ;  /* 0x001a0c0701007387 */ /* 0x0001e20000100800 */
[----:B-1----:R-:W-:-:S03]  /*2a720*/  LEA.HI.X.SX32 R4, R239, R0, 0x1, P3 ;  /* 0x00000000ef047211 */ /* 0x002fc600018f0eff */
        /* <DEDUP_REMOVED lines=16> */
[----:B------:R-:W-:Y:S01]  /*2a830*/  STL [R1+0x1a68], R7 ;  /* 0x001a680701007387 */ /* 0x000fe20000100800 */
[----:B--2---:R-:W-:-:S03]  /*2a840*/  LEA R4, P6, R166, R2, 0x1 ;  /* 0x00000002a6047211 */ /* 0x004fc600078c08ff */
[----:B------:R0:W-:Y:S01]  /*2a850*/  STL [R1+0x1a34], R5 ;  /* 0x001a340501007387 */ /* 0x0001e20000100800 */
[----:B------:R-:W-:-:S03]  /*2a860*/  LEA.HI.X.SX32 R6, R155, R0, 0x1, P5 ;  /* 0x000000009b067211 */ /* 0x000fc600028f0eff */
[----:B------:R1:W-:Y:S01]  /*2a870*/  STL [R1+0x1a70], R4 ;  /* 0x001a700401007387 */ /* 0x0003e20000100800 */
        /* <DEDUP_REMOVED lines=637> */
[----:B------:R-:W-:Y:S01]  /*2d050*/  STL [R1+0x1f34], R6 ;  /* 0x001f340601007387 */ /* 0x000fe20000100800 */
[----:B--2---:R-:W-:Y:S02]  /*2d060*/  LEA.HI.X.SX32 R4, R227, R0, 0x1, P6 ;  /* 0x00000000e3047211 */ /* 0x004fe400030f0eff */
[----:B------:R-:W-:Y:S01]  /*2d070*/  LEA R2, P6, R247, R2, 0x1 ;  /* 0x00000002f7027211 */ /* 0x000fe200078c08ff */
[----:B------:R0:W-:Y:S04]  /*2d080*/  STL [R1+0x1f54], R5 ;  /* 0x001f540501007387 */ /* 0x0001e80000100800 */
[----:B------:R1:W-:Y:S04]  /*2d090*/  STL [R1+0x1f3c], R4 ;  /* 0x001f3c0401007387 */ /* 0x0003e80000100800 */
[----:B------:R2:W-:Y:S01]  /*2d0a0*/  STL [R1+0x1350], R2 ;  /* 0x0013500201007387 */ /* 0x0005e20000100800 */
[----:B0-----:R-:W-:-:S02]  /*2d0b0*/  LEA.HI.X.SX32 R5, R229, R0, 0x1, P5 ;  /* 0x00000000e5057211 */ /* 0x001fc400028f0eff */
[----:B-1----:R-:W-:-:S03]  /*2d0c0*/  LEA.HI.X.SX32 R4, R233, R0, 0x1, P4 ;  /* 0x00000000e9047211 */ /* 0x002fc600020f0eff */
[----:B------:R0:W-:Y:S01]  /*2d0d0*/  STL [R1+0xf40], R5 ;  /* 0x000f400501007387 */ /* 0x0001e20000100800 */
[----:B--2---:R-:W-:-:S03]  /*2d0e0*/  LEA.HI.X.SX32 R2, R250, R0, 0x1, P3 ;  /* 0x00000000fa027211 */ /* 0x004fc600018f0eff */
[----:B------:R1:W-:Y:S04]  /*2d0f0*/  STL [R1+0x1340], R4 ;  /* 0x0013400401007387 */ /* 0x0003e80000100800 */
[----:B------:R2:W-:Y:S01]  /*2d100*/  STL [R1+0x1344], R2 ;  /* 0x0013440201007387 */ /* 0x0005e20000100800 */
[-C--:B0-----:R-:W-:Y:S02]  /*2d110*/  LEA.HI.X.SX32 R5, R248, R0.reuse, 0x1, P2 ;  /* 0x00000000f8057211 */ /* 0x081fe400010f0eff */
[----:B-1----:R-:W-:-:S03]  /*2d120*/  LEA.HI.X.SX32 R4, R251, R0, 0x1, P1 ;  /* 0x00000000fb047211 */ /* 0x002fc600008f0eff */
[----:B------:R-:W-:Y:S01]  /*2d130*/  STL [R1+0x1354], R5 ;  /* 0x0013540501007387 */ /* 0x000fe20000100800 */
[-C--:B--2---:R-:W-:Y:S02]  /*2d140*/  LEA.HI.X.SX32 R2, R246, R0.reuse, 0x1, P0 ;  /* 0x00000000f6027211 */ /* 0x084fe400000f0eff */
[----:B------:R-:W-:Y:S01]  /*2d150*/  LEA.HI.X.SX32 R0, R247, R0, 0x1, P6 ;  /* 0x00000000f7007211 */ /* 0x000fe200030f0eff */
[----:B------:R0:W-:Y:S04]  /*2d160*/  STL [R1+0x1348], R4 ;  /* 0x0013480401007387 */ /* 0x0001e80000100800 */
[----:B------:R-:W-:Y:S04]  /*2d170*/  STL [R1+0x134c], R2 ;  /* 0x00134c0201007387 */ /* 0x000fe80000100800 */
[----:B------:R-:W-:Y:S01]  /*2d180*/  STL [R1+0xf44], R0 ;  /* 0x000f440001007387 */ /* 0x000fe20000100800 */
[----:B0-----:R-:W0:Y:S03]  /*2d190*/  LDC R4, c[0x0][0x23c] ;  /* 0x00008f00ff047b82 */ /* 0x001e260000000800 */
[----:B------:R-:W-:Y:S04]  /*2d1a0*/  STL [R1+0xae0], RZ ;  /* 0x000ae0ff01007387 */ /* 0x000fe80000100800 */
        /* <DEDUP_REMOVED lines=256> */
[----:B------:R-:W-:Y:S04]  /*2e1b0*/  STL [R1], RZ ;  /* 0x000000ff01007387 */ /* 0x000fe80000100800 */
        /* <DEDUP_REMOVED lines=66> */
[----:B------:R-:W-:Y:S01]  /*2e5e0*/  STL [R1+0x10c], RZ ;  /* 0x00010cff01007387 */ /* 0x000fe20000100800 */
[----:B------:R-:W-:-:S03]  /*2e5f0*/  VIADD R237, R237, 0x7f ;  /* 0x0000007feded7836 */ /* 0x000fc60000000000 */
[----:B------:R-:W-:Y:S04]  /*2e600*/  STL [R1+0x110], RZ ;  /* 0x000110ff01007387 */ /* 0x000fe80000100800 */
[----:B------:R-:W-:Y:S04]  /*2e610*/  STL [R1+0x114], RZ ;  /* 0x000114ff01007387 */ /* 0x000fe80000100800 */
[----:B------:R-:W-:Y:S04]  /*2e620*/  STL [R1+0x118], RZ ;  /* 0x000118ff01007387 */ /* 0x000fe80000100800 */
[----:B------:R-:W-:Y:S01]  /*2e630*/  STL [R1+0x11c], RZ ;  /* 0x00011cff01007387 */ /* 0x000fe20000100800 */
[----:B0-----:R-:W-:-:S03]  /*2e640*/  IMAD.SHL.U32 R12, R4, 0x80, RZ ;  /* 0x00000080040c7824 */ /* 0x001fc600078e00ff */
[----:B------:R-:W-:Y:S01]  /*2e650*/  STL [R1+0x120], RZ ;  /* 0x000120ff01007387 */ /* 0x000fe20000100800 */
[----:B------:R-:W-:-:S03]  /*2e660*/  SHF.R.S32.HI R4, RZ, 0x1f, R237 ;  /* 0x0000001fff047819 */ /* 0x000fc600000114ed */
[----:B------:R-:W-:Y:S04]  /*2e670*/  STL [R1+0x124], RZ ;  /* 0x000124ff01007387 */ /* 0x000fe80000100800 */
[----:B------:R-:W-:Y:S04]  /*2e680*/  STL [R1+0x128], RZ ;  /* 0x000128ff01007387 */ /* 0x000fe80000100800 */
[----:B------:R-:W-:Y:S04]  /*2e690*/  STL [R1+0x12c], RZ ;  /* 0x00012cff01007387 */ /* 0x000fe80000100800 */
[----:B------:R-:W-:Y:S01]  /*2e6a0*/  STL [R1+0x130], RZ ;  /* 0x000130ff01007387 */ /* 0x000fe20000100800 */
[----:B------:R-:W-:-:S03]  /*2e6b0*/  LEA.HI R4, R4, R237, RZ, 0x7 ;  /* 0x000000ed04047211 */ /* 0x000fc600078f38ff */
[----:B------:R-:W-:Y:S04]  /*2e6c0*/  STL [R1+0x134], RZ ;  /* 0x000134ff01007387 */ /* 0x000fe80000100800 */
[----:B------:R-:W-:Y:S04]  /*2e6d0*/  STL [R1+0x138], RZ ;  /* 0x000138ff01007387 */ /* 0x000fe80000100800 */
[----:B------:R-:W-:Y:S04]  /*2e6e0*/  STL [R1+0x13c], RZ ;  /* 0x00013cff01007387 */ /* 0x000fe80000100800 */
[----:B------:R-:W-:Y:S01]  /*2e6f0*/  STL [R1+0x140], RZ ;  /* 0x000140ff01007387 */ /* 0x000fe20000100800 */
[----:B------:R-:W-:-:S03]  /*2e700*/  SHF.R.S32.HI R4, RZ, 0x7, R4 ;  /* 0x00000007ff047819 */ /* 0x000fc60000011404 */
        /* <DEDUP_REMOVED lines=10> */
[----:B------:R-:W0:Y:S03]  /*2e7b0*/  S2R R4, SR_TID.X ;  /* 0x0000000000047919 */ /* 0x000e260000002100 */
        /* <DEDUP_REMOVED lines=28> */
[----:B0-----:R-:W-:-:S03]  /*2e980*/  IMAD.SHL.U32 R237, R4, 0x2, RZ ;  /* 0x0000000204ed7824 */ /* 0x001fc600078e00ff */
[----:B------:R-:W-:Y:S04]  /*2e990*/  STL [R1+0x1dc], RZ ;  /* 0x0001dcff01007387 */ /* 0x000fe80000100800 */
[----:B------:R-:W-:Y:S04]  /*2e9a0*/  STL [R1+0x1e0], RZ ;  /* 0x0001e0ff01007387 */ /* 0x000fe80000100800 */
[----:B------:R-:W-:Y:S04]  /*2e9b0*/  STL [R1+0x1e4], RZ ;  /* 0x0001e4ff01007387 */ /* 0x000fe80000100800 */
[----:B------:R-:W-:Y:S04]  /*2e9c0*/  STL [R1+0x1e8], RZ ;  /* 0x0001e8ff01007387 */ /* 0x000fe80000100800 */
[----:B------:R-:W-:Y:S01]  /*2e9d0*/  STL [R1+0x1ec], RZ ;  /* 0x0001ecff01007387 */ /* 0x000fe20000100800 */
[----:B------:R-:W-:-:S03]  /*2e9e0*/  LOP3.LUT R21, R237, 0x7e, RZ, 0xc0, !PT ;  /* 0x0000007eed157812 */ /* 0x000fc600078ec0ff */
[----:B------:R-:W-:Y:S04]  /*2e9f0*/  STL [R1+0x1f0], RZ ;  /* 0x0001f0ff01007387 */ /* 0x000fe80000100800 */
[----:B------:R-:W-:Y:S04]  /*2ea00*/  STL [R1+0x1f4], RZ ;  /* 0x0001f4ff01007387 */ /* 0x000fe80000100800 */
[----:B------:R-:W-:Y:S04]  /*2ea10*/  STL [R1+0x1f8], RZ ;  /* 0x0001f8ff01007387 */ /* 0x000fe80000100800 */
[----:B------:R-:W-:Y:S04]  /*2ea20*/  STL [R1+0x1fc], RZ ;  /* 0x0001fcff01007387 */ /* 0x000fe80000100800 */
[----:B------:R-:W2:Y:S01]  /*2ea30*/  LDL R237, [R1+0x1f80] ;  /* 0x001f800001ed7983 */ /* 0x000ea20000100800 */
[----:B------:R-:W-:Y:S01]  /*2ea40*/  LOP3.LUT R22, R4, 0x40, RZ, 0xc0, !PT ;  /* 0x0000004004167812 */ /* 0x000fe200078ec0ff */
[----:B------:R-:W-:-:S02]  /*2ea50*/  UIADD3.64 UR8, UR38, 0x4, URZ ;  /* 0x0000000426087897 */ /* 0x000fc4000fffe03f */
[----:B------:R-:W-:Y:S02]  /*2ea60*/  UIADD3.64 UR8, UR38, 0x800, URZ ;  /* 0x0000080026087897 */ /* 0x000fe4000fffe03f */
[----:B------:R-:W-:Y:S01]  /*2ea70*/  UIADD3.64 UR8, UR38, 0x804, URZ ;  /* 0x0000080426087897 */ /* 0x000fe2000fffe03f */
[C-C-:B------:R-:W-:Y:S02]  /*2ea80*/  IMAD R4, R22.reuse, 0x100, R21.reuse ;  /* 0x0000010016047824 */ /* 0x140fe400078e0215 */
[----:B------:R-:W-:-:S03]  /*2ea90*/  IMAD R241, R22, 0x200, R21 ;  /* 0x0000020016f17824 */ /* 0x000fc600078e0215 */
[C---:B------:R-:W-:Y:S01]  /*2eaa0*/  LOP3.LUT R20, R4.reuse, 0x10, RZ, 0x3c, !PT ;  /* 0x0000001004147812 */ /* 0x040fe200078e3cff */
[----:B------:R-:W-:Y:S01]  /*2eab0*/  UMOV UR8, UR7 ;  /* 0x0000000700087c82 */ /* 0x000fe20008000000 */
[----:B------:R-:W-:Y:S01]  /*2eac0*/  UMOV UR9, 0x40000040 ;  /* 0x4000004000097882 */ /* 0x000fe20000000000 */
[C---:B------:R-:W-:Y:S01]  /*2ead0*/  LOP3.LUT R19, R4.reuse, 0x20, RZ, 0x3c, !PT ;  /* 0x0000002004137812 */ /* 0x040fe200078e3cff */
[----:B------:R-:W-:Y:S01]  /*2eae0*/  IMAD.U32 R5, RZ, RZ, UR9 ;  /* 0x00000009ff057e24 */ /* 0x000fe2000f8e00ff */
[C---:B------:R-:W-:Y:S02]  /*2eaf0*/  LOP3.LUT R18, R4.reuse, 0x30, RZ, 0x3c, !PT ;  /* 0x0000003004127812 */ /* 0x040fe400078e3cff */
[C---:B------:R-:W-:Y:S02]  /*2eb00*/  LOP3.LUT R17, R4.reuse, 0x40, RZ, 0x3c, !PT ;  /* 0x0000004004117812 */ /* 0x040fe400078e3cff */
[C---:B------:R-:W-:Y:S02]  /*2eb10*/  LOP3.LUT R16, R4.reuse, 0x50, RZ, 0x3c, !PT ;  /* 0x0000005004107812 */ /* 0x040fe400078e3cff */
[----:B------:R-:W-:-:S02]  /*2eb20*/  LOP3.LUT R15, R4, 0x60, RZ, 0x3c, !PT ;  /* 0x00000060040f7812 */ /* 0x000fc400078e3cff */
[----:B------:R-:W-:Y:S01]  /*2eb30*/  LOP3.LUT R14, R4, 0x70, RZ, 0x3c, !PT ;  /* 0x00000070040e7812 */ /* 0x000fe200078e3cff */
[----:B------:R-:W-:Y:S01]  /*2eb40*/  IMAD R103, R13, 0xfe, RZ ;  /* 0x000000fe0d677824 */ /* 0x000fe200078e02ff */
[----:B------:R-:W-:Y:S01]  /*2eb50*/  LOP3.LUT R22, R241, 0x60, RZ, 0x3c, !PT ;  /* 0x00000060f1167812 */ /* 0x000fe200078e3cff */
[----:B------:R-:W-:Y:S01]  /*2eb60*/  IMAD R104, R13, 0xfa, RZ ;  /* 0x000000fa0d687824 */ /* 0x000fe200078e02ff */
[----:B------:R-:W-:Y:S01]  /*2eb70*/  LOP3.LUT R44, R241, 0x70, RZ, 0x3c, !PT ;  /* 0x00000070f12c7812 */ /* 0x000fe200078e3cff */
[C---:B------:R-:W-:Y:S02]  /*2eb80*/  IMAD R105, R13.reuse, 0xf6, RZ ;  /* 0x000000f60d697824 */ /* 0x040fe400078e02ff */
[C---:B------:R-:W-:Y:S02]  /*2eb90*/  IMAD R106, R13.reuse, 0xf2, RZ ;  /* 0x000000f20d6a7824 */ /* 0x040fe400078e02ff */
[----:B------:R-:W-:Y:S01]  /*2eba0*/  IMAD R107, R13, 0xee, RZ ;  /* 0x000000ee0d6b7824 */ /* 0x000fe200078e02ff */
[----:B----4-:R-:W-:Y:S01]  /*2ebb0*/  IADD3 R23, P5, R105, R154, RZ ;  /* 0x0000009a69177210 */ /* 0x010fe20007fbe0ff */
[----:B------:R-:W-:-:S02]  /*2ebc0*/  IMAD R108, R13, 0xea, RZ ;  /* 0x000000ea0d6c7824 */ /* 0x000fc400078e02ff */
[C---:B------:R-:W-:Y:S02]  /*2ebd0*/  IMAD R109, R13.reuse, 0xe6, RZ ;  /* 0x000000e60d6d7824 */ /* 0x040fe400078e02ff */
[C---:B------:R-:W-:Y:S02]  /*2ebe0*/  IMAD R110, R13.reuse, 0x7f, RZ ;  /* 0x0000007f0d6e7824 */ /* 0x040fe400078e02ff */
[C---:B------:R-:W-:Y:S02]  /*2ebf0*/  IMAD R111, R13.reuse, 0xe2, RZ ;  /* 0x000000e20d6f7824 */ /* 0x040fe400078e02ff */
[C---:B------:R-:W-:Y:S02]  /*2ec00*/  IMAD R112, R13.reuse, 0x7d, RZ ;  /* 0x0000007d0d707824 */ /* 0x040fe400078e02ff */
[C---:B------:R-:W-:Y:S02]  /*2ec10*/  IMAD R113, R13.reuse, 0xde, RZ ;  /* 0x000000de0d717824 */ /* 0x040fe400078e02ff */
        /* <DEDUP_REMOVED lines=55> */
[----:B------:R-:W-:Y:S02]  /*2ef90*/  IMAD R172, R13, 0xdc, RZ ;  /* 0x000000dc0dac7824 */ /* 0x000fe400078e02ff */
[----:B--2---:R-:W-:Y:S02]  /*2efa0*/  IMAD.IADD R21, R237, 0x1, R4 ;  /* 0x00000001ed157824 */ /* 0x004fe400078e0204 */
[----:B------:R-:W-:Y:S01]  /*2efb0*/  IMAD.U32 R4, RZ, RZ, UR8 ;  /* 0x00000008ff047e24 */ /* 0x000fe2000f8e00ff */
[----:B------:R-:W-:Y:S02]  /*2efc0*/  UIADD3.64 UR8, UR36, 0x100, URZ ;  /* 0x0000010024087897 */ /* 0x000fe4000fffe03f */
[----:B------:R-:W-:Y:S02]  /*2efd0*/  UIADD3.64 UR8, UR36, 0x200, URZ ;  /* 0x0000020024087897 */ /* 0x000fe4000fffe03f */
[----:B------:R-:W-:Y:S02]  /*2efe0*/  UIADD3.64 UR8, UR36, 0x300, URZ ;  /* 0x0000030024087897 */ /* 0x000fe4000fffe03f */
[----:B------:R-:W-:Y:S01]  /*2eff0*/  UIADD3.64 UR8, UR36, 0x400, URZ ;  /* 0x0000040024087897 */ /* 0x000fe2000fffe03f */
[----:B------:R0:W-:Y:S06]  /*2f000*/  STL.64 [R1+0x1f70], R4 ;  /* 0x001f700401007387 */ /* 0x0001ec0000100a00 */
[----:B------:R-:W-:Y:S01]  /*2f010*/  UMOV UR8, UR6 ;  /* 0x0000000600087c82 */ /* 0x000fe20008000000 */
[----:B------:R-:W-:Y:S01]  /*2f020*/  UMOV UR9, 0x40000040 ;  /* 0x4000004000097882 */ /* 0x000fe20000000000 */
[----:B------:R-:W-:-:S02]  /*2f030*/  IMAD.U32 R238, RZ, RZ, UR8 ;  /* 0x00000008ffee7e24 */ /* 0x000fc4000f8e00ff */
[----:B0-----:R-:W-:Y:S01]  /*2f040*/  IMAD.IADD R5, R237, 0x1, R22 ;  /* 0x00000001ed057824 */ /* 0x001fe200078e0216 */
[-C--:B------:R-:W-:Y:S01]  /*2f050*/  IADD3 R22, P2, R103, R154.reuse, RZ ;  /* 0x0000009a67167210 */ /* 0x080fe20007f5e0ff */
[----:B------:R-:W-:Y:S01]  /*2f060*/  IMAD.IADD R4, R237, 0x1, R44 ;  /* 0x00000001ed047824 */ /* 0x000fe200078e022c */
[-C--:B------:R-:W-:Y:S01]  /*2f070*/  IADD3 R44, P4, R104, R154.reuse, RZ ;  /* 0x0000009a682c7210 */ /* 0x080fe20007f9e0ff */
[----:B------:R-:W-:Y:S02]  /*2f080*/  IMAD.U32 R239, RZ, RZ, UR9 ;  /* 0x00000009ffef7e24 */ /* 0x000fe4000f8e00ff */
[----:B------:R0:W-:Y:S04]  /*2f090*/  STL [R1+0xf4c], R22 ;  /* 0x000f4c1601007387 */ /* 0x0001e80000100800 */
[----:B------:R-:W-:Y:S01]  /*2f0a0*/  STL.64 [R1+0x1f78], R238 ;  /* 0x001f78ee01007387 */ /* 0x000fe20000100a00 */
[----:B0-----:R-:W-:-:S03]  /*2f0b0*/  IADD3 R22, P6, R106, R154, RZ ;  /* 0x0000009a6a167210 */ /* 0x001fc60007fde0ff */
[----:B------:R0:W-:Y:S04]  /*2f0c0*/  STL [R1+0xf5c], R44 ;  /* 0x000f5c2c01007387 */ /* 0x0001e80000100800 */
[----:B------:R1:W-:Y:S04]  /*2f0d0*/  STL [R1+0xf6c], R23 ;  /* 0x000f6c1701007387 */ /* 0x0003e80000100800 */
[----:B------:R2:W-:Y:S01]  /*2f0e0*/  STL [R1+0xf7c], R22 ;  /* 0x000f7c1601007387 */ /* 0x0005e20000100800 */
[-C--:B0-----:R-:W-:Y:S02]  /*2f0f0*/  IADD3 R44, P0, R107, R154.reuse, RZ ;  /* 0x0000009a6b2c7210 */ /* 0x081fe40007f1e0ff */
[----:B-1----:R-:W-:-:S03]  /*2f100*/  IADD3 R23, P3, R108, R154, RZ ;  /* 0x0000009a6c177210 */ /* 0x002fc60007f7e0ff */
[----:B------:R3:W-:Y:S01]  /*2f110*/  STL [R1+0xf8c], R44 ;  /* 0x000f8c2c01007387 */ /* 0x0007e20000100800 */
[----:B--2---:R-:W-:-:S03]  /*2f120*/  IADD3 R22, P1, R109, R154, RZ ;  /* 0x0000009a6d167210 */ /* 0x004fc60007f3e0ff */
[----:B------:R0:W-:Y:S04]  /*2f130*/  STL [R1+0xf9c], R23 ;  /* 0x000f9c1701007387 */ /* 0x0001e80000100800 */
[----:B------:R1:W-:Y:S01]  /*2f140*/  STL [R1+0xfac], R22 ;  /* 0x000fac1601007387 */ /* 0x0003e20000100800 */
[----:B---3--:R-:W-:Y:S02]  /*2f150*/  LEA.HI.X.SX32 R44, R110, R153, 0x1, P2 ;  /* 0x000000996e2c7211 */ /* 0x008fe400010f0eff */
[----:B0-----:R-:W-:-:S03]  /*2f160*/  IADD3 R23, P2, R111, R154, RZ ;  /* 0x0000009a6f177210 */ /* 0x001fc60007f5e0ff */
[----:B------:R0:W-:Y:S01]  /*2f170*/  STL [R1+0xf48], R44 ;  /* 0x000f482c01007387 */ /* 0x0001e20000100800 */
[----:B-1----:R-:W-:-:S03]  /*2f180*/  LEA.HI.X.SX32 R22, R112, R153, 0x1, P4 ;  /* 0x0000009970167211 */ /* 0x002fc600020f0eff */
[----:B------:R1:W-:Y:S04]  /*2f190*/  STL [R1+0xfbc], R23 ;  /* 0x000fbc1701007387 */ /* 0x0003e80000100800 */
[----:B------:R2:W-:Y:S01]  /*2f1a0*/  STL [R1+0xf58], R22 ;  /* 0x000f581601007387 */ /* 0x0005e20000100800 */
[----:B0-----:R-:W-:Y:S02]  /*2f1b0*/  IADD3 R44, P4, R113, R154, RZ ;  /* 0x0000009a712c7210 */ /* 0x001fe40007f9e0ff */
[----:B-1----:R-:W-:-:S03]  /*2f1c0*/  LEA.HI.X.SX32 R23, R114, R153, 0x1, P5 ;  /* 0x0000009972177211 */ /* 0x002fc600028f0eff */
[----:B------:R0:W-:Y:S01]  /*2f1d0*/  STL [R1+0xfcc], R44 ;  /* 0x000fcc2c01007387 */ /* 0x0001e20000100800 */
[----:B--2---:R-:W-:-:S03]  /*2f1e0*/  IADD3 R22, P5, R115, R154, RZ ;  /* 0x0000009a73167210 */ /* 0x004fc60007fbe0ff */
[----:B------:R1:W-:Y:S04]  /*2f1f0*/  STL [R1+0xf68], R23 ;  /* 0x000f681701007387 */ /* 0x0003e80000100800 */
[----:B------:R2:W-:Y:S01]  /*2f200*/  STL [R1+0xfdc], R22 ;  /* 0x000fdc1601007387 */ /* 0x0005e20000100800 */
[----:B0-----:R-:W-:Y:S02]  /*2f210*/  LEA.HI.X.SX32 R44, R116, R153, 0x1, P6 ;  /* 0x00000099742c7211 */ /* 0x001fe400030f0eff */
[----:B-1----:R-:W-:-:S03]  /*2f220*/  IADD3 R23, P6, R117, R154, RZ ;  /* 0x0000009a75177210 */ /* 0x002fc60007fde0ff */
[----:B------:R0:W-:Y:S01]  /*2f230*/  STL [R1+0xf78], R44 ;  /* 0x000f782c01007387 */ /* 0x0001e20000100800 */
[----:B--2---:R-:W-:-:S03]  /*2f240*/  LEA.HI.X.SX32 R22, R118, R153, 0x1, P0 ;  /* 0x0000009976167211 */ /* 0x004fc600000f0eff */
        /* <DEDUP_REMOVED lines=96> */
[----:B------:R1:W-:Y:S01]  /*2f850*/  STL [R1+0xf94], R23 ;  /* 0x000f941701007387 */ /* 0x0003e20000100800 */
[C---:B------:R-:W-:Y:S02]  /*2f860*/  IMAD R173, R13.reuse, 0x43, RZ ;  /* 0x000000430dad7824 */ /* 0x040fe400078e02ff */
[C---:B------:R-:W-:Y:S01]  /*2f870*/  IMAD R45, R13.reuse, 0x7e, RZ ;  /* 0x0000007e0d2d7824 */ /* 0x040fe200078e02ff */
[----:B------:R2:W-:Y:S01]  /*2f880*/  STL [R1+0x1108], R22 ;  /* 0x0011081601007387 */ /* 0x0005e20000100800 */
[----:B0-----:R-:W-:Y:S01]  /*2f890*/  IADD3 R44, P2, R170, R154, RZ ;  /* 0x0000009aaa2c7210 */ /* 0x001fe20007f5e0ff */
[----:B------:R-:W-:Y:S01]  /*2f8a0*/  IMAD R174, R13, 0x41, RZ ;  /* 0x000000410dae7824 */ /* 0x000fe200078e02ff */
[----:B-1----:R-:W-:-:S03]  /*2f8b0*/  LEA.HI.X.SX32 R23, R171, R153, 0x1, P4 ;  /* 0x00000099ab177211 */ /* 0x002fc600020f0eff */
[----:B------:R0:W-:Y:S01]  /*2f8c0*/  STL [R1+0xfb4], R44 ;  /* 0x000fb42c01007387 */ /* 0x0001e20000100800 */
[----:B--2---:R-:W-:-:S03]  /*2f8d0*/  IADD3 R22, P4, R172, R154, RZ ;  /* 0x0000009aac167210 */ /* 0x004fc60007f9e0ff */
[----:B------:R1:W-:Y:S01]  /*2f8e0*/  STL [R1+0x1118], R23 ;  /* 0x0011181701007387 */ /* 0x0003e20000100800 */
[----:B------:R-:W-:-:S03]  /*2f8f0*/  IMAD R175, R13, 0xd4, RZ ;  /* 0x000000d40daf7824 */ /* 0x000fc600078e02ff */
[----:B------:R2:W-:Y:S01]  /*2f900*/  STL [R1+0xfd4], R22 ;  /* 0x000fd41601007387 */ /* 0x0005e20000100800 */
[----:B0-----:R-:W-:Y:S01]  /*2f910*/  LEA.HI.X.SX32 R44, R173, R153, 0x1, P5 ;  /* 0x00000099ad2c7211 */ /* 0x001fe200028f0eff */
[----:B------:R-:W-:Y:S01]  /*2f920*/  IMAD R46, R13, 0x7a, RZ ;  /* 0x0000007a0d2e7824 */ /* 0x000fe200078e02ff */
[----:B-1----:R-:W-:-:S03]  /*2f930*/  IADD3 R23, P5, R45, R154, RZ ;  /* 0x0000009a2d177210 */ /* 0x002fc60007fbe0ff */
[----:B------:R0:W-:Y:S01]  /*2f940*/  STL [R1+0x1128], R44 ;  /* 0x0011282c01007387 */ /* 0x0001e20000100800 */
[----:B--2---:R-:W-:-:S03]  /*2f950*/  LEA.HI.X.SX32 R22, R174, R153, 0x1, P6 ;  /* 0x00000099ae167211 */ /* 0x004fc600030f0eff */
[----:B------:R1:W-:Y:S01]  /*2f960*/  STL [R1+0x114c], R23 ;  /* 0x00114c1701007387 */ /* 0x0003e20000100800 */
[C---:B------:R-:W-:Y:S02]  /*2f970*/  IMAD R176, R13.reuse, 0x3f, RZ ;  /* 0x0000003f0db07824 */ /* 0x040fe400078e02ff */
[----:B------:R-:W-:Y:S01]  /*2f980*/  IMAD R177, R13, 0xcc, RZ ;  /* 0x000000cc0db17824 */ /* 0x000fe200078e02ff */
[----:B------:R2:W-:Y:S01]  /*2f990*/  STL [R1+0x1138], R22 ;  /* 0x0011381601007387 */ /* 0x0005e20000100800 */
[----:B0-----:R-:W-:Y:S02]  /*2f9a0*/  IADD3 R44, P6, R175, R154, RZ ;  /* 0x0000009aaf2c7210 */ /* 0x001fe40007fde0ff */
[----:B-1----:R-:W-:-:S03]  /*2f9b0*/  LEA.HI.X.SX32 R23, R45, R153, 0x1, P0 ;  /* 0x000000992d177211 */ /* 0x002fc600000f0eff */
[----:B------:R0:W-:Y:S01]  /*2f9c0*/  STL [R1+0xff4], R44 ;  /* 0x000ff42c01007387 */ /* 0x0001e20000100800 */
[----:B--2---:R-:W-:-:S03]  /*2f9d0*/  IADD3 R22, P0, R46, R154, RZ ;  /* 0x0000009a2e167210 */ /* 0x004fc60007f1e0ff */
[----:B------:R1:W-:Y:S01]  /*2f9e0*/  STL [R1+0xf50], R23 ;  /* 0x000f501701007387 */ /* 0x0003e20000100800 */
[C---:B------:R-:W-:Y:S02]  /*2f9f0*/  IMAD R47, R13.reuse, 0x76, RZ ;  /* 0x000000760d2f7824 */ /* 0x040fe400078e02ff */
[C---:B------:R-:W-:Y:S01]  /*2fa00*/  IMAD R178, R13.reuse, 0x3d, RZ ;  /* 0x0000003d0db27824 */ /* 0x040fe200078e02ff */
[----:B------:R2:W-:Y:S01]  /*2fa10*/  STL [R1+0x115c], R22 ;  /* 0x00115c1601007387 */ /* 0x0005e20000100800 */
[----:B0-----:R-:W-:Y:S01]  /*2fa20*/  LEA.HI.X.SX32 R44, R176, R153, 0x1, P5 ;  /* 0x00000099b02c7211 */ /* 0x001fe200028f0eff */
[----:B------:R-:W-:Y:S01]  /*2fa30*/  IMAD R179, R13, 0xc4, RZ ;  /* 0x000000c40db37824 */ /* 0x000fe200078e02ff */
[----:B-1----:R-:W-:-:S03]  /*2fa40*/  IADD3 R23, P5, R177, R154, RZ ;  /* 0x0000009ab1177210 */ /* 0x002fc60007fbe0ff */
[----:B------:R0:W-:Y:S01]  /*2fa50*/  STL [R1+0x1148], R44 ;  /* 0x0011482c01007387 */ /* 0x0001e20000100800 */
[----:B--2---:R-:W-:-:S03]  /*2fa60*/  LEA.HI.X.SX32 R22, R46, R153, 0x1, P3 ;  /* 0x000000992e167211 */ /* 0x004fc600018f0eff */
[----:B------:R1:W-:Y:S01]  /*2fa70*/  STL [R1+0x1014], R23 ;  /* 0x0010141701007387 */ /* 0x0003e20000100800 */
[----:B------:R-:W-:-:S03]  /*2fa80*/  IMAD R48, R13, 0x72, RZ ;  /* 0x000000720d307824 */ /* 0x000fc600078e02ff */
        /* <DEDUP_REMOVED lines=309> */
[----:B0-----:R-:W-:Y:S02]  /*30de0*/  IADD3 R44, P6, R81, R154, RZ ;  /* 0x0000009a512c7210 */ /* 0x001fe40007fde0ff */
[----:B-1----:R-:W-:-:S03]  /*30df0*/  LEA.HI.X.SX32 R23, R80, R153, 0x1, P5 ;  /* 0x0000009950177211 */ /* 0x002fc600028f0eff */
[----:B------:R0:W-:Y:S01]  /*30e00*/  STL [R1+0x1274], R44 ;  /* 0x0012742c01007387 */ /* 0x0001e20000100800 */
[----:B--2---:R-:W-:-:S03]  /*30e10*/  IADD3 R22, P5, R82, R154, RZ ;  /* 0x0000009a52167210 */ /* 0x004fc60007fbe0ff */
[----:B------:R1:W-:Y:S01]  /*30e20*/  STL [R1+0x1000], R23 ;  /* 0x0010001701007387 */ /* 0x0003e20000100800 */
[C---:B------:R-:W-:Y:S02]  /*30e30*/  IMAD R83, R13.reuse, 0x58, RZ ;  /* 0x000000580d537824 */ /* 0x040fe400078e02ff */
[----:B------:R-:W-:Y:S01]  /*30e40*/  IMAD R226, R13, 0xd, RZ ;  /* 0x0000000d0de27824 */ /* 0x000fe200078e02ff */
        /* <DEDUP_REMOVED lines=117> */
[----:B------:R1:W-:Y:S01]  /*315a0*/  STL [R1+0x1280], R23 ;  /* 0x0012801701007387 */ /* 0x0003e20000100800 */
[C---:B------:R-:W-:Y:S02]  /*315b0*/  IMAD.SHL.U32 R102, R13.reuse, 0x2, RZ ;  /* 0x000000020d667824 */ /* 0x040fe400078e00ff */
[C---:B------:R-:W-:Y:S01]  /*315c0*/  IMAD R231, R13.reuse, 0x3, RZ ;  /* 0x000000030de77824 */ /* 0x040fe200078e02ff */
[----:B------:R2:W-:Y:S01]  /*315d0*/  STL [R1+0x1304], R22 ;  /* 0x0013041601007387 */ /* 0x0005e20000100800 */
[----:B0-----:R-:W-:Y:S02]  /*315e0*/  LEA.HI.X.SX32 R44, R100, R153, 0x1, P4 ;  /* 0x00000099642c7211 */ /* 0x001fe400020f0eff */
[----:B-1----:R-:W-:-:S03]  /*315f0*/  LEA R23, P4, R13, R154, 0x3 ;  /* 0x0000009a0d177211 */ /* 0x002fc600078818ff */
[----:B------:R0:W-:Y:S01]  /*31600*/  STL [R1+0x12e0], R44 ;  /* 0x0012e02c01007387 */ /* 0x0001e20000100800 */
[----:B--2---:R-:W-:-:S03]  /*31610*/  LEA.HI.X.SX32 R22, R101, R153, 0x1, P2 ;  /* 0x0000009965167211 */ /* 0x004fc600010f0eff */
[----:B------:R1:W-:Y:S01]  /*31620*/  STL [R1+0x1324], R23 ;  /* 0x0013241701007387 */ /* 0x0003e20000100800 */
[C---:B------:R-:W-:Y:S02]  /*31630*/  IMAD.SHL.U32 R232, R13.reuse, 0x40, RZ ;  /* 0x000000400de87824 */ /* 0x040fe400078e00ff */
[C---:B------:R-:W-:Y:S01]  /*31640*/  IMAD.SHL.U32 R233, R13.reuse, 0x20, RZ ;  /* 0x000000200de97824 */ /* 0x040fe200078e00ff */
[----:B------:R2:W-:Y:S01]  /*31650*/  STL [R1+0x1310], R22 ;  /* 0x0013101601007387 */ /* 0x0005e20000100800 */
[----:B0-----:R-:W-:Y:S01]  /*31660*/  IADD3 R44, P2, R102, R154, RZ ;  /* 0x0000009a662c7210 */ /* 0x001fe20007f5e0ff */
[----:B------:R-:W-:Y:S01]  /*31670*/  IMAD.SHL.U32 R234, R13, 0x10, RZ ;  /* 0x000000100dea7824 */ /* 0x000fe200078e00ff */
[----:B-1----:R-:W-:-:S03]  /*31680*/  LEA.HI.X.SX32 R23, R231, R153, 0x1, P6 ;  /* 0x00000099e7177211 */ /* 0x002fc600030f0eff */
[----:B------:R0:W-:Y:S01]  /*31690*/  STL [R1+0x133c], R44 ;  /* 0x00133c2c01007387 */ /* 0x0001e20000100800 */
[----:B--2---:R-:W-:-:S03]  /*316a0*/  LEA R22, P6, R13, R154, 0x2 ;  /* 0x0000009a0d167211 */ /* 0x004fc600078c10ff */
[----:B------:R1:W-:Y:S01]  /*316b0*/  STL [R1+0x1328], R23 ;  /* 0x0013281701007387 */ /* 0x0003e20000100800 */
[C---:B------:R-:W-:Y:S02]  /*316c0*/  IMAD.SHL.U32 R235, R13.reuse, 0x8, RZ ;  /* 0x000000080deb7824 */ /* 0x040fe400078e00ff */
[----:B------:R-:W-:Y:S01]  /*316d0*/  IMAD.SHL.U32 R236, R13, 0x4, RZ ;  /* 0x000000040dec7824 */ /* 0x000fe200078e00ff */
[----:B------:R2:W-:Y:S01]  /*316e0*/  STL [R1+0x1334], R22 ;  /* 0x0013341601007387 */ /* 0x0005e20000100800 */
[-C--:B0-----:R-:W-:Y:S02]  /*316f0*/  LEA.HI.X.SX32 R44, R232, R153.reuse, 0x1, P5 ;  /* 0x00000099e82c7211 */ /* 0x081fe400028f0eff */
[----:B-1----:R-:W-:-:S03]  /*31700*/  LEA.HI.X.SX32 R23, R233, R153, 0x1, P0 ;  /* 0x00000099e9177211 */ /* 0x002fc600000f0eff */
[----:B------:R0:W-:Y:S01]  /*31710*/  STL [R1+0x1140], R44 ;  /* 0x0011402c01007387 */ /* 0x0001e20000100800 */
[----:B--2---:R-:W-:-:S03]  /*31720*/  LEA.HI.X.SX32 R22, R234, R153, 0x1, P1 ;  /* 0x00000099ea167211 */ /* 0x004fc600008f0eff */
[----:B------:R1:W-:Y:S01]  /*31730*/  STL [R1+0x1240], R23 ;  /* 0x0012401701007387 */ /* 0x0003e20000100800 */
[----:B------:R-:W-:-:S03]  /*31740*/  IMAD.SHL.U32 R152, R13, 0x80, RZ ;  /* 0x000000800d987824 */ /* 0x000fc600078e00ff */
[----:B------:R2:W-:Y:S01]  /*31750*/  STL [R1+0x12c0], R22 ;  /* 0x0012c01601007387 */ /* 0x0005e20000100800 */
[-C--:B0-----:R-:W-:Y:S02]  /*31760*/  LEA.HI.X.SX32 R44, R235, R153.reuse, 0x1, P3 ;  /* 0x00000099eb2c7211 */ /* 0x081fe400018f0eff */
[----:B-1----:R-:W-:-:S03]  /*31770*/  LEA.HI.X.SX32 R23, R236, R153, 0x1, P4 ;  /* 0x00000099ec177211 */ /* 0x002fc600020f0eff */
[----:B------:R0:W-:Y:S01]  /*31780*/  STL [R1+0x1300], R44 ;  /* 0x0013002c01007387 */ /* 0x0001e20000100800 */
[-C--:B--2---:R-:W-:Y:S02]  /*31790*/  LEA.HI.X.SX32 R22, R13, R153.reuse, 0x1, P2 ;  /* 0x000000990d167211 */ /* 0x084fe400010f0eff */
[----:B------:R-:W-:Y:S01]  /*317a0*/  LEA.HI.X.SX32 R13, R102, R153, 0x1, P6 ;  /* 0x00000099660d7211 */ /* 0x000fe200030f0eff */
[----:B------:R1:W-:Y:S04]  /*317b0*/  STL [R1+0x1320], R23 ;  /* 0x0013201701007387 */ /* 0x0003e80000100800 */
[----:B------:R1:W-:Y:S04]  /*317c0*/  STL [R1+0x1338], R22 ;  /* 0x0013381601007387 */ /* 0x0003e80000100800 */
[----:B------:R1:W-:Y:S01]  /*317d0*/  STL [R1+0x1330], R13 ;  /* 0x0013300d01007387 */ /* 0x0003e20000100800 */
[----:B------:R-:W-:-:S02]  /*317e0*/  SHF.R.S32.HI R0, RZ, 0x1f, R12 ;  /* 0x0000001fff007819 */ /* 0x000fc4000001140c */
[----:B------:R-:W-:Y:S02]  /*317f0*/  SHF.R.S32.HI R2, RZ, 0x1f, R152 ;  /* 0x0000001fff027819 */ /* 0x000fe40000011498 */
[C---:B------:R-:W-:Y:S02]  /*31800*/  LOP3.LUT R10, R241.reuse, 0x10, RZ, 0x3c, !PT ;  /* 0x00000010f10a7812 */ /* 0x040fe400078e3cff */
[C---:B------:R-:W-:Y:S02]  /*31810*/  LOP3.LUT R9, R241.reuse, 0x20, RZ, 0x3c, !PT ;  /* 0x00000020f1097812 */ /* 0x040fe400078e3cff */
[C---:B------:R-:W-:Y:S02]  /*31820*/  LOP3.LUT R8, R241.reuse, 0x30, RZ, 0x3c, !PT ;  /* 0x00000030f1087812 */ /* 0x040fe400078e3cff */
[C---:B------:R-:W-:Y:S02]  /*31830*/  LOP3.LUT R7, R241.reuse, 0x40, RZ, 0x3c, !PT ;  /* 0x00000040f1077812 */ /* 0x040fe400078e3cff */
[----:B------:R-:W-:Y:S01]  /*31840*/  LOP3.LUT R6, R241, 0x50, RZ, 0x3c, !PT ;  /* 0x00000050f1067812 */ /* 0x000fe200078e3cff */
[----:B------:R-:W-:Y:S01]  /*31850*/  UIADD3.64 UR12, UR36, 0x80, URZ ;  /* 0x00000080240c7897 */ /* 0x000fe2000fffe03f */
[----:B------:R-:W-:-:S02]  /*31860*/  SHF.L.U64.HI R0, R12, 0x1, R0 ;  /* 0x000000010c007819 */ /* 0x000fc40000010200 */
[----:B------:R-:W-:Y:S02]  /*31870*/  CS2R R24, SRZ ;  /* 0x0000000000187805 */ /* 0x000fe4000001ff00 */
[----:B------:R-:W-:Y:S02]  /*31880*/  SHF.L.U64.HI R2, R152, 0x1, R2 ;  /* 0x0000000198027819 */ /* 0x000fe40000010202 */
        /* <DEDUP_REMOVED lines=8> */
[----:B------:R-:W-:Y:S01]  /*31910*/  CS2R R42, SRZ ;  /* 0x00000000002a7805 */ /* 0x000fe2000001ff00 */
[----:B------:R-:W-:Y:S01]  /*31920*/  IMAD.SHL.U32 R12, R12, 0x2, RZ ;  /* 0x000000020c0c7824 */ /* 0x000fe200078e00ff */
[----:B------:R-:W-:Y:S01]  /*31930*/  UIADD3.64 UR10, UR38, 0x2, URZ ;  /* 0x00000002260a7897 */ /* 0x000fe2000fffe03f */
[----:B------:R-:W-:Y:S01]  /*31940*/  IMAD.SHL.U32 R152, R152, 0x2, RZ ;  /* 0x0000000298987824 */ /* 0x000fe200078e00ff */
[----:B------:R-:W-:Y:S01]  /*31950*/  UIADD3.64 UR12, UR36, 0x180, URZ ;  /* 0x00000180240c7897 */ /* 0x000fe2000fffe03f */
[C---:B------:R-:W-:Y:S01]  /*31960*/  IMAD.IADD R11, R237.reuse, 0x1, R241 ;  /* 0x00000001ed0b7824 */ /* 0x040fe200078e02f1 */
[----:B0-----:R-:W-:Y:S01]  /*31970*/  CS2R R44, SRZ ;  /* 0x00000000002c7805 */ /* 0x001fe2000001ff00 */
[C---:B------:R-:W-:Y:S01]  /*31980*/  IMAD.IADD R20, R237.reuse, 0x1, R20 ;  /* 0x00000001ed147824 */ /* 0x040fe200078e0214 */
[----:B------:R-:W-:Y:S01]  /*31990*/  CS2R R46, SRZ ;  /* 0x00000000002e7805 */ /* 0x000fe2000001ff00 */
        /* <DEDUP_REMOVED lines=20> */
[----:B------:R-:W-:Y:S01]  /*31ae0*/  IMAD.IADD R6, R237, 0x1, R6 ;  /* 0x00000001ed067824 */ /* 0x000fe200078e0206 */
        /* <DEDUP_REMOVED lines=42> */
[----:B------:R-:W-:Y:S02]  /*31d90*/  UIADD3.64 UR10, UR38, 0x7fe, URZ ;  /* 0x000007fe260a7897 */ /* 0x000fe4000fffe03f */
[----:B------:R-:W-:-:S02]  /*31da0*/  UIADD3.64 UR12, UR36, 0x280, URZ ;  /* 0x00000280240c7897 */ /* 0x000fc4000fffe03f */
[----:B------:R-:W-:Y:S02]  /*31db0*/  UIADD3.64 UR10, UR38, 0x802, URZ ;  /* 0x00000802260a7897 */ /* 0x000fe4000fffe03f */
[----:B------:R-:W-:Y:S02]  /*31dc0*/  UIADD3.64 UR12, UR36, 0x380, URZ ;  /* 0x00000380240c7897 */ /* 0x000fe4000fffe03f */
[----:B------:R-:W-:Y:S02]  /*31dd0*/  UIADD3.64 UR58, UR38, 0xffe, URZ ;  /* 0x00000ffe263a7897 */ /* 0x000fe4000fffe03f */
[----:B------:R-:W-:Y:S02]  /*31de0*/  UIADD3.64 UR10, UR38, 0x1000, URZ ;  /* 0x00001000260a7897 */ /* 0x000fe4000fffe03f */
        /* <DEDUP_REMOVED lines=11> */
[----:B-1----:R-:W-:-:S12]  /*31ea0*/  UIADD3.64 UR52, UR36, 0x700, URZ ;  /* 0x0000070024347897 */ /* 0x002fd8000fffe03f */
.L_x_1:
[----:B------:R-:W2:Y:S04]  /*31eb0*/  LDL.64 R12, [R1+0x1f70] ;  /* 0x001f7000010c7983 */ /* 0x000ea80000100a00 */
[----:B------:R-:W3:Y:S04]  /*31ec0*/  LDL.64 R22, [R1+0x1f78] ;  /* 0x001f780001167983 */ /* 0x000ee80000100a00 */
[----:B-----5:R-:W-:Y:S04]  /*31ed0*/  STL [R1+0x2974], R20 ;  /* 0x0029741401007387 */ /* 0x020fe80000100800 */
[----:B------:R-:W-:Y:S04]  /*31ee0*/  STL [R1+0x2940], R19 ;  /* 0x0029401301007387 */ /* 0x000fe80000100800 */
        /* <DEDUP_REMOVED lines=122> */
[----:B0-----:R0:W-:Y:S04]  /*32690*/  STL.64 [R1+0x2248], R150 ;  /* 0x0022489601007387 */ /* 0x0011e80000100a00 */
[----:B------:R-:W-:Y:S04]  /*326a0*/  STL [R1+0x2838], R150 ;  /* 0x0028389601007387 */ /* 0x000fe80000100800 */
[----:B0-----:R-:W4:Y:S04]  /*326b0*/  LDL.LU R151, [R1+0xae0] ;  /* 0x000ae00001977983 */ /* 0x001f280000300800 */
[----:B------:R-:W-:Y:S04]  /*326c0*/  STL.64 [R1+0x2240], R148 ;  /* 0x0022409401007387 */ /* 0x000fe80000100a00 */
[----:B------:R-:W-:Y:S04]  /*326d0*/  STL [R1+0x2840], R148 ;  /* 0x0028409401007387 */ /* 0x000fe80000100800 */
[----:B------:R-:W-:Y:S04]  /*326e0*/  STL [R1+0x283c], R149 ;  /* 0x00283c9501007387 */ /* 0x000fe80000100800 */
        /* <DEDUP_REMOVED lines=119> */
[----:B------:R-:W-:Y:S04]  /*32e60*/  STL.64 [R1+0x20f8], R66 ;  /* 0x0020f84201007387 */ /* 0x000fe80000100a00 */
        /* <DEDUP_REMOVED lines=21> */
[----:B------:R0:W-:Y:S04]  /*32fc0*/  STL [R1+0x2040], R2 ;  /* 0x0020400201007387 */ /* 0x0001e80000100800 */
[----:B------:R1:W-:Y:S01]  /*32fd0*/  STL [R1+0x2028], R0 ;  /* 0x0020280001007387 */ /* 0x0003e20000100800 */
[----:B0-----:R-:W-:-:S03]  /*32fe0*/  MOV R2, UR35 ;  /* 0x0000002300027c02 */ /* 0x001fc60008000f00 */
[----:B-----5:R-:W-:Y:S01]  /*32ff0*/  STL [R1+0x1f8c], R3 ;  /* 0x001f8c0301007387 */ /* 0x020fe20000100800 */
[----:B-1----:R-:W-:-:S03]  /*33000*/  MOV R0, UR34 ;  /* 0x0000002200007c02 */ /* 0x002fc60008000f00 */
[----:B------:R0:W-:Y:S01]  /*33010*/  STL [R1+0x1f60], R2 ;  /* 0x001f600201007387 */ /* 0x0001e20000100800 */
[----:B--2---:R-:W-:-:S03]  /*33020*/  R2UR UR34, R12 ;  /* 0x000000000c2272ca */ /* 0x004fc600000e0000 */
[----:B------:R1:W-:Y:S04]  /*33030*/  STL [R1+0x1f5c], R0 ;  /* 0x001f5c0001007387 */ /* 0x0003e80000100800 */
[----:B------:R-:W2:Y:S04]  /*33040*/  LDL.LU R40, [R1+0x133c] ;  /* 0x00133c0001287983 */ /* 0x000ea80000300800 */
[----:B------:R-:W2:Y:S04]  /*33050*/  LDL.LU R12, [R1+0xf70] ;  /* 0x000f7000010c7983 */ /* 0x000ea80000300800 */
[----:B0-----:R-:W2:Y:S04]  /*33060*/  LDL R2, [R1+0x1338] ;  /* 0x0013380001027983 */ /* 0x001ea80000100800 */
[----:B-1----:R-:W2:Y:S01]  /*33070*/  LDL R0, [R1+0x1334] ;  /* 0x0013340001007983 */ /* 0x002ea20000100800 */
[----:B------:R-:W-:-:S02]  /*33080*/  R2UR UR35, R13 ;  /* 0x000000000d2372ca */ /* 0x000fc400000e0000 */
[----:B------:R-:W-:-:S05]  /*33090*/  MOV R13, UR49 ;  /* 0x00000031000d7c02 */ /* 0x000fca0008000f00 */
[----:B------:R0:W-:Y:S04]  /*330a0*/  STL [R1+0x1f68], R13 ;  /* 0x001f680d01007387 */ /* 0x0001e80000100800 */
[----:B------:R-:W2:Y:S04]  /*330b0*/  LDL R46, [R1+0x1330] ;  /* 0x00133000012e7983 */ /* 0x000ea80000100800 */
[----:B------:R-:W2:Y:S01]  /*330c0*/  LDL R42, [R1+0x1328] ;  /* 0x00132800012a7983 */ /* 0x000ea20000100800 */
[----:B0-----:R-:W-:-:S05]  /*330d0*/  MOV R13, UR48 ;  /* 0x00000030000d7c02 */ /* 0x001fca0008000f00 */
[----:B------:R0:W-:Y:S01]  /*330e0*/  STL [R1+0x1f64], R13 ;  /* 0x001f640d01007387 */ /* 0x0001e20000100800 */
[----:B---3--:R-:W-:Y:S02]  /*330f0*/  R2UR UR32, R22 ;  /* 0x00000000162072ca */ /* 0x008fe400000e0000 */
[----:B------:R-:W-:Y:S01]  /*33100*/  R2UR UR33, R23 ;  /* 0x00000000172172ca */ /* 0x000fe200000e0000 */
[----:B------:R-:W3:Y:S01]  /*33110*/  LDL R41, [R1+0x132c] ;  /* 0x00132c0001297983 */ /* 0x000ee20000100800 */
[----:B------:R-:W-:Y:S02]  /*33120*/  PRMT R69, RZ, 0x7610, R69 ;  /* 0x00007610ff457816 */ /* 0x000fe40000000045 */
[----:B------:R-:W-:Y:S01]  /*33130*/  PRMT R81, RZ, 0x7610, R81 ;  /* 0x00007610ff517816 */ /* 0x000fe20000000051 */
[----:B------:R-:W3:Y:S01]  /*33140*/  LDL R38, [R1+0x1320] ;  /* 0x0013200001267983 */ /* 0x000ee20000100800 */
[----:B0-----:R-:W4:Y:S02]  /*33150*/  LDC R13, c[0x0][0x230] ;  /* 0x00008c00ff0d7b82 */ /* 0x001f240000000800 */
[----:B----4-:R-:W-:-:S05]  /*33160*/  IMAD R13, R151, -0x80, R13 ;  /* 0xffffff80970d7824 */ /* 0x010fca00078e020d */
[C---:B------:R-:W-:Y:S02]  /*33170*/  ISETP.GT.AND P0, PT, R13.reuse, RZ, PT ;  /* 0x000000ff0d00720c */ /* 0x040fe40003f04270 */
[C---:B------:R-:W-:Y:S02]  /*33180*/  ISETP.GT.AND P1, PT, R13.reuse, 0x1, PT ;  /* 0x000000010d00780c */ /* 0x040fe40003f24270 */
[----:B------:R-:W-:Y:S01]  /*33190*/  ISETP.GT.AND P2, PT, R13, 0x2, PT ;  /* 0x000000020d00780c */ /* 0x000fe20003f44270 */
[----:B------:R-:W-:Y:S08]  /*331a0*/  STL [R1+0x2250], R154 ;  /* 0x0022509a01007387 */ /* 0x000ff00000100800 */
[----:B------:R-:W-:-:S02]  /*331b0*/  @P0 IMAD.MOV.U32 R22, RZ, RZ, R154 ;  /* 0x000000ffff160224 */ /* 0x000fc400078e009a */
[----:B------:R-:W-:Y:S01]  /*331c0*/  @P0 IMAD.MOV.U32 R23, RZ, RZ, R153 ;  /* 0x000000ffff170224 */ /* 0x000fe200078e0099 */
[----:B------:R0:W-:Y:S04]  /*331d0*/  STL [R1+0x2044], R153 ;  /* 0x0020449901007387 */ /* 0x0001e80000100800 */
[----:B------:R2:W4:Y:S04]  /*331e0*/  @P0 LDG.E.U16 R69, desc[UR4][R22.64] ;  /* 0x0000000416450981 */ /* 0x000528000c1e1500 */
[----:B0-----:R-:W4:Y:S01]  /*331f0*/  LDL.LU R153, [R1+0x1324] ;  /* 0x0013240001997983 */ /* 0x001f220000300800 */
[----:B--2---:R-:W-:-:S02]  /*33200*/  @P1 IMAD.MOV.U32 R22, RZ, RZ, R40 ;  /* 0x000000ffff161224 */ /* 0x004fc400078e0028 */
[----:B------:R-:W-:Y:S02]  /*33210*/  @P1 IMAD.MOV.U32 R23, RZ, RZ, R2 ;  /* 0x000000ffff171224 */ /* 0x000fe400078e0002 */
[----:B------:R-:W2:Y:S04]  /*33220*/  LDL.LU R2, [R1+0x131c] ;  /* 0x00131c0001027983 */ /* 0x000ea80000300800 */
[----:B------:R0:W2:Y:S01]  /*33230*/  @P1 LDG.E.U16 R81, desc[UR4][R22.64] ;  /* 0x0000000416511981 */ /* 0x0000a2000c1e1500 */
[----:B------:R-:W-:Y:S02]  /*33240*/  ISETP.GT.AND P3, PT, R13, 0x3, PT ;  /* 0x000000030d00780c */ /* 0x000fe40003f64270 */
[----:B------:R-:W-:Y:S01]  /*33250*/  PRMT R93, RZ, 0x7610, R93 ;  /* 0x00007610ff5d7816 */ /* 0x000fe2000000005d */
[----:B------:R-:W2:Y:S01]  /*33260*/  LDL R48, [R1+0x1310] ;  /* 0x0013100001307983 */ /* 0x000ea20000100800 */
[----:B0-----:R-:W-:-:S03]  /*33270*/  @P2 IMAD.MOV.U32 R22, RZ, RZ, R0 ;  /* 0x000000ffff162224 */ /* 0x001fc600078e0000 */
[----:B------:R-:W2:Y:S01]  /*33280*/  LDL R0, [R1+0x1318] ;  /* 0x0013180001007983 */ /* 0x000ea20000100800 */
[C---:B------:R-:W-:Y:S01]  /*33290*/  ISETP.GT.AND P0, PT, R13.reuse, 0x4, PT ;  /* 0x000000040d00780c */ /* 0x040fe20003f04270 */
[----:B------:R-:W-:Y:S01]  /*332a0*/  @P2 IMAD.MOV.U32 R23, RZ, RZ, R46 ;  /* 0x000000ffff172224 */ /* 0x000fe200078e002e */
[----:B------:R-:W-:Y:S01]  /*332b0*/  PRMT R105, RZ, 0x7610, R105 ;  /* 0x00007610ff697816 */ /* 0x000fe20000000069 */
[----:B------:R-:W2:Y:S01]  /*332c0*/  LDL R46, [R1+0x1314] ;  /* 0x00131400012e7983 */ /* 0x000ea20000100800 */
[----:B------:R-:W-:-:S03]  /*332d0*/  ISETP.GT.AND P1, PT, R13, 0x5, PT ;  /* 0x000000050d00780c */ /* 0x000fc60003f24270 */
[----:B------:R3:W2:Y:S01]  /*332e0*/  @P2 LDG.E.U16 R93, desc[UR4][R22.64] ;  /* 0x00000004165d2981 */ /* 0x0006a2000c1e1500 */
[----:B------:R-:W-:Y:S01]  /*332f0*/  PRMT R117, RZ, 0x7610, R117 ;  /* 0x00007610ff757816 */ /* 0x000fe20000000075 */
[----:B---3--:R-:W-:Y:S02]  /*33300*/  @P3 IMAD.MOV.U32 R22, RZ, RZ, R41 ;  /* 0x000000ffff163224 */ /* 0x008fe400078e0029 */
[----:B------:R-:W-:Y:S01]  /*33310*/  @P3 IMAD.MOV.U32 R23, RZ, RZ, R42 ;  /* 0x000000ffff173224 */ /* 0x000fe200078e002a */
[----:B------:R-:W3:Y:S04]  /*33320*/  LDL R41, [R1+0x130c] ;  /* 0x00130c0001297983 */ /* 0x000ee80000100800 */
[----:B------:R0:W3:Y:S04]  /*33330*/  @P3 LDG.E.U16 R105, desc[UR4][R22.64] ;  /* 0x0000000416693981 */ /* 0x0000e8000c1e1500 */
[----:B------:R-:W3:Y:S01]  /*33340*/  LDL R42, [R1+0x1308] ;  /* 0x00130800012a7983 */ /* 0x000ee20000100800 */
[----:B0-----:R-:W-:-:S02]  /*33350*/  @P0 IMAD.MOV.U32 R23, RZ, RZ, R38 ;  /* 0x000000ffff170224 */ /* 0x001fc400078e0026 */
[----:B----4-:R-:W-:Y:S01]  /*33360*/  @P0 IMAD.MOV.U32 R22, RZ, RZ, R153 ;  /* 0x000000ffff160224 */ /* 0x010fe200078e0099 */
[----:B------:R-:W-:Y:S04]  /*33370*/  STL [R1+0x2048], R153 ;  /* 0x0020489901007387 */ /* 0x000fe80000100800 */
[----:B------:R2:W4:Y:S04]  /*33380*/  @P0 LDG.E.U16 R117, desc[UR4][R22.64] ;  /* 0x0000000416750981 */ /* 0x000528000c1e1500 */
[----:B------:R-:W4:Y:S01]  /*33390*/  LDL R38, [R1+0x1300] ;  /* 0x0013000001267983 */ /* 0x000f220000100800 */
[----:B--2---:R-:W-:-:S03]  /*333a0*/  @P1 IMAD.MOV.U32 R23, RZ, RZ, R0 ;  /* 0x000000ffff171224 */ /* 0x004fc600078e0000 */
[----:B------:R-:W2:Y:S01]  /*333b0*/  LDL R0, [R1+0x1304] ;  /* 0x0013040001007983 */ /* 0x000ea20000100800 */
[C---:B------:R-:W-:Y:S01]  /*333c0*/  ISETP.GT.AND P2, PT, R13.reuse, 0x6, PT ;  /* 0x000000060d00780c */ /* 0x040fe20003f44270 */
[----:B------:R-:W-:Y:S01]  /*333d0*/  @P1 IMAD.MOV.U32 R22, RZ, RZ, R2 ;  /* 0x000000ffff161224 */ /* 0x000fe200078e0002 */
[----:B------:R-:W-:Y:S02]  /*333e0*/  PRMT R128, RZ, 0x7610, R128 ;  /* 0x00007610ff807816 */ /* 0x000fe40000000080 */
[C---:B------:R-:W-:Y:S02]  /*333f0*/  ISETP.GT.AND P3, PT, R13.reuse, 0x7, PT ;  /* 0x000000070d00780c */ /* 0x040fe40003f64270 */
[----:B------:R-:W-:Y:S02]  /*33400*/  PRMT R139, RZ, 0x7610, R139 ;  /* 0x00007610ff8b7816 */ /* 0x000fe4000000008b */
[----:B------:R-:W-:Y:S01]  /*33410*/  ISETP.GT.AND P0, PT, R13, 0x8, PT ;  /* 0x000000080d00780c */ /* 0x000fe20003f04270 */
[----:B------:R0:W2:Y:S01]  /*33420*/  @P1 LDG.E.U16 R128, desc[UR4][R22.64] ;  /* 0x0000000416801981 */ /* 0x0000a2000c1e1500 */
[----:B------:R-:W-:-:S03]  /*33430*/  PRMT R150, RZ, 0x7610, R150 ;  /* 0x00007610ff967816 */ /* 0x000fc60000000096 */
[----:B0-----:R-:W-:Y:S02]  /*33440*/  @P2 IMAD.MOV.U32 R22, RZ, RZ, R46 ;  /* 0x000000ffff162224 */ /* 0x001fe400078e002e */
[----:B------:R-:W-:-:S05]  /*33450*/  @P2 IMAD.MOV.U32 R23, RZ, RZ, R48 ;  /* 0x000000ffff172224 */ /* 0x000fca00078e0030 */
[----:B------:R3:W2:Y:S01]  /*33460*/  @P2 LDG.E.U16 R139, desc[UR4][R22.64] ;  /* 0x00000004168b2981 */ /* 0x0006a2000c1e1500 */
[----:B------:R-:W-:Y:S01]  /*33470*/  PRMT R70, RZ, 0x7610, R70 ;  /* 0x00007610ff467816 */ /* 0x000fe20000000046 */
[----:B---3--:R-:W-:Y:S02]  /*33480*/  @P3 IMAD.MOV.U32 R22, RZ, RZ, R41 ;  /* 0x000000ffff163224 */ /* 0x008fe400078e0029 */
[----:B------:R-:W-:-:S05]  /*33490*/  @P3 IMAD.MOV.U32 R23, RZ, RZ, R42 ;  /* 0x000000ffff173224 */ /* 0x000fca00078e002a */
[----:B------:R4:W3:Y:S04]  /*334a0*/  @P3 LDG.E.U16 R150, desc[UR4][R22.64] ;  /* 0x0000000416963981 */ /* 0x0008e8000c1e1500 */
[----:B------:R-:W-:Y:S04]  /*334b0*/  STL [R1+0x24b0], R2 ;  /* 0x0024b00201007387 */ /* 0x000fe80000100800 */
[----:B------:R-:W3:Y:S04]  /*334c0*/  LDL R48, [R1+0x12f0] ;  /* 0x0012f00001307983 */ /* 0x000ee80000100800 */
[----:B------:R-:W3:Y:S04]  /*334d0*/  LDL R46, [R1+0x12f4] ;  /* 0x0012f400012e7983 */ /* 0x000ee80000100800 */
[----:B------:R-:W3:Y:S04]  /*334e0*/  LDL R42, [R1+0x12e8] ;  /* 0x0012e800012a7983 */ /* 0x000ee80000100800 */
[----:B------:R-:W3:Y:S01]  /*334f0*/  LDL R41, [R1+0x12ec] ;  /* 0x0012ec0001297983 */ /* 0x000ee20000100800 */
[----:B----4-:R-:W-:-:S03]  /*33500*/  @P0 IMAD.MOV.U32 R23, RZ, RZ, R38 ;  /* 0x000000ffff170224 */ /* 0x010fc600078e0026 */
[----:B------:R-:W4:Y:S01]  /*33510*/  LDL R38, [R1+0x12e0] ;  /* 0x0012e00001267983 */ /* 0x000f220000100800 */
[----:B--2---:R-:W-:-:S03]  /*33520*/  @P0 IMAD.MOV.U32 R22, RZ, RZ, R0 ;  /* 0x000000ffff160224 */ /* 0x004fc600078e0000 */
[----:B------:R-:W2:Y:S04]  /*33530*/  LDL R0, [R1+0x12e4] ;  /* 0x0012e40001007983 */ /* 0x000ea80000100800 */
[----:B------:R0:W4:Y:S04]  /*33540*/  @P0 LDG.E.U16 R70, desc[UR4][R22.64] ;  /* 0x0000000416460981 */ /* 0x000128000c1e1500 */
[----:B------:R-:W0:Y:S04]  /*33550*/  LDL R22, [R1+0x12f8] ;  /* 0x0012f80001167983 */ /* 0x000e280000100800 */
[----:B------:R-:W0:Y:S01]  /*33560*/  LDL R23, [R1+0x12fc] ;  /* 0x0012fc0001177983 */ /* 0x000e220000100800 */
[----:B------:R-:W-:-:S02]  /*33570*/  ISETP.GT.AND P1, PT, R13, 0x9, PT ;  /* 0x000000090d00780c */ /* 0x000fc40003f24270 */
[C---:B------:R-:W-:Y:S02]  /*33580*/  ISETP.GT.AND P2, PT, R13.reuse, 0xa, PT ;  /* 0x0000000a0d00780c */ /* 0x040fe40003f44270 */
[----:B------:R-:W-:Y:S02]  /*33590*/  PRMT R82, RZ, 0x7610, R82 ;  /* 0x00007610ff527816 */ /* 0x000fe40000000052 */
[C---:B------:R-:W-:Y:S02]  /*335a0*/  ISETP.GT.AND P3, PT, R13.reuse, 0xb, PT ;  /* 0x0000000b0d00780c */ /* 0x040fe40003f64270 */
[----:B------:R-:W-:Y:S02]  /*335b0*/  PRMT R94, RZ, 0x7610, R94 ;  /* 0x00007610ff5e7816 */ /* 0x000fe4000000005e */
[----:B------:R-:W-:Y:S02]  /*335c0*/  ISETP.GT.AND P0, PT, R13, 0xc, PT ;  /* 0x0000000c0d00780c */ /* 0x000fe40003f04270 */
[----:B------:R-:W-:-:S02]  /*335d0*/  PRMT R106, RZ, 0x7610, R106 ;  /* 0x00007610ff6a7816 */ /* 0x000fc4000000006a */
[----:B------:R-:W-:Y:S02]  /*335e0*/  PRMT R118, RZ, 0x7610, R118 ;  /* 0x00007610ff767816 */ /* 0x000fe40000000076 */
[----:B0-----:R-:W-:-:S04]  /*335f0*/  @P1 LOP3.LUT R23, R23, R22, RZ, 0x3c, !PT ;  /* 0x0000001617171212 */ /* 0x001fc800078e3cff */
[----:B------:R-:W-:-:S04]  /*33600*/  @P1 LOP3.LUT R22, R23, R22, RZ, 0x3c, !PT ;  /* 0x0000001617161212 */ /* 0x000fc800078e3cff */
[----:B------:R-:W-:-:S05]  /*33610*/  @P1 LOP3.LUT R23, R23, R22, RZ, 0x3c, !PT ;  /* 0x0000001617171212 */ /* 0x000fca00078e3cff */
[----:B------:R3:W4:Y:S02]  /*33620*/  @P1 LDG.E.U16 R82, desc[UR4][R22.64] ;  /* 0x0000000416521981 */ /* 0x000724000c1e1500 */
[----:B---3--:R-:W-:Y:S02]  /*33630*/  @P2 IMAD.MOV.U32 R22, RZ, RZ, R46 ;  /* 0x000000ffff162224 */ /* 0x008fe400078e002e */
[----:B------:R-:W-:Y:S01]  /*33640*/  @P2 IMAD.MOV.U32 R23, RZ, RZ, R48 ;  /* 0x000000ffff172224 */ /* 0x000fe200078e0030 */
[----:B------:R-:W3:Y:S04]  /*33650*/  LDL R46, [R1+0x12d4] ;  /* 0x0012d400012e7983 */ /* 0x000ee80000100800 */
[----:B------:R0:W3:Y:S04]  /*33660*/  @P2 LDG.E.U16 R94, desc[UR4][R22.64] ;  /* 0x00000004165e2981 */ /* 0x0000e8000c1e1500 */
[----:B------:R-:W3:Y:S01]  /*33670*/  LDL R48, [R1+0x12d0] ;  /* 0x0012d00001307983 */ /* 0x000ee20000100800 */
[----:B0-----:R-:W-:-:S02]  /*33680*/  @P3 IMAD.MOV.U32 R22, RZ, RZ, R41 ;  /* 0x000000ffff163224 */ /* 0x001fc400078e0029 */
[----:B------:R-:W-:Y:S01]  /*33690*/  @P3 IMAD.MOV.U32 R23, RZ, RZ, R42 ;  /* 0x000000ffff173224 */ /* 0x000fe200078e002a */
[----:B------:R-:W3:Y:S04]  /*336a0*/  LDL R41, [R1+0x12cc] ;  /* 0x0012cc0001297983 */ /* 0x000ee80000100800 */
[----:B------:R2:W3:Y:S04]  /*336b0*/  @P3 LDG.E.U16 R106, desc[UR4][R22.64] ;  /* 0x00000004166a3981 */ /* 0x0004e8000c1e1500 */
[----:B------:R-:W3:Y:S01]  /*336c0*/  LDL R42, [R1+0x12c8] ;  /* 0x0012c800012a7983 */ /* 0x000ee20000100800 */
[----:B--2---:R-:W-:-:S02]  /*336d0*/  @P0 IMAD.MOV.U32 R22, RZ, RZ, R0 ;  /* 0x000000ffff160224 */ /* 0x004fc400078e0000 */
[----:B----4-:R-:W-:Y:S01]  /*336e0*/  @P0 IMAD.MOV.U32 R23, RZ, RZ, R38 ;  /* 0x000000ffff170224 */ /* 0x010fe200078e0026 */
[----:B------:R-:W2:Y:S04]  /*336f0*/  LDL R0, [R1+0x12c4] ;  /* 0x0012c40001007983 */ /* 0x000ea80000100800 */
[----:B------:R0:W4:Y:S04]  /*33700*/  @P0 LDG.E.U16 R118, desc[UR4][R22.64] ;  /* 0x0000000416760981 */ /* 0x000128000c1e1500 */
[----:B------:R-:W4:Y:S04]  /*33710*/  LDL R38, [R1+0x12c0] ;  /* 0x0012c00001267983 */ /* 0x000f280000100800 */
        /* <DEDUP_REMOVED lines=731> */
[----:B------:R-:W-:Y:S02]  /*364d0*/  ISETP.GT.AND P4, PT, R13, 0x74, PT ;  /* 0x000000740d00780c */ /* 0x000fe40003f84270 */
[----:B------:R-:W-:Y:S02]  /*364e0*/  PRMT R238, RZ, 0x7610, R238 ;  /* 0x00007610ffee7816 */ /* 0x000fe400000000ee */
        /* <DEDUP_REMOVED lines=8> */
[----:B------:R-:W-:Y:S01]  /*36570*/  ISETP.GT.AND P0, PT, R13, 0x75, PT ;  /* 0x000000750d00780c */ /* 0x000fe20003f04270 */
[----:B------:R-:W3:Y:S04]  /*36580*/  LDL R48, [R1+0xf88] ;  /* 0x000f880001307983 */ /* 0x000ee80000100800 */
[----:B------:R0:W3:Y:S01]  /*36590*/  @P2 LDG.E.U16 R238, desc[UR4][R22.64] ;  /* 0x0000000416ee2981 */ /* 0x0000e2000c1e1500 */
[----:B------:R-:W-:-:S02]  /*365a0*/  PRMT R235, RZ, 0x7610, R235 ;  /* 0x00007610ffeb7816 */ /* 0x000fc400000000eb */
[C---:B------:R-:W-:Y:S01]  /*365b0*/  ISETP.GT.AND P1, PT, R13.reuse, 0x76, PT ;  /* 0x000000760d00780c */ /* 0x040fe20003f24270 */
[----:B------:R-:W3:Y:S01]  /*365c0*/  LDL R46, [R1+0xf80] ;  /* 0x000f8000012e7983 */ /* 0x000ee20000100800 */
[----:B0-----:R-:W-:Y:S02]  /*365d0*/  @P3 IMAD.MOV.U32 R22, RZ, RZ, R41 ;  /* 0x000000ffff163224 */ /* 0x001fe400078e0029 */
[----:B------:R-:W-:Y:S01]  /*365e0*/  @P3 IMAD.MOV.U32 R23, RZ, RZ, R42 ;  /* 0x000000ffff173224 */ /* 0x000fe200078e002a */
[----:B------:R-:W3:Y:S04]  /*365f0*/  LDL R41, [R1+0xf8c] ;  /* 0x000f8c0001297983 */ /* 0x000ee80000100800 */
[----:B------:R2:W3:Y:S01]  /*36600*/  @P3 LDG.E.U16 R237, desc[UR4][R22.64] ;  /* 0x0000000416ed3981 */ /* 0x0004e2000c1e1500 */
[----:B------:R-:W-:-:S03]  /*36610*/  ISETP.GT.AND P2, PT, R13, 0x77, PT ;  /* 0x000000770d00780c */ /* 0x000fc60003f44270 */
[----:B------:R-:W3:Y:S01]  /*36620*/  LDL R42, [R1+0xf84] ;  /* 0x000f8400012a7983 */ /* 0x000ee20000100800 */
[----:B--2---:R-:W-:Y:S02]  /*36630*/  @P4 IMAD.MOV.U32 R22, RZ, RZ, R0 ;  /* 0x000000ffff164224 */ /* 0x004fe400078e0000 */
[----:B----4-:R-:W-:Y:S01]  /*36640*/  @P4 IMAD.MOV.U32 R23, RZ, RZ, R38 ;  /* 0x000000ffff174224 */ /* 0x010fe200078e0026 */
[----:B------:R-:W-:Y:S01]  /*36650*/  PRMT R234, RZ, 0x7610, R234 ;  /* 0x00007610ffea7816 */ /* 0x000fe200000000ea */
[----:B------:R-:W2:Y:S04]  /*36660*/  LDL R38, [R1+0xf78] ;  /* 0x000f780001267983 */ /* 0x000ea80000100800 */
[----:B------:R0:W4:Y:S04]  /*36670*/  @P4 LDG.E.U16 R236, desc[UR4][R22.64] ;  /* 0x0000000416ec4981 */ /* 0x000128000c1e1500 */
[----:B------:R-:W2:Y:S04]  /*36680*/  LDL R0, [R1+0xf7c] ;  /* 0x000f7c0001007983 */ /* 0x000ea80000100800 */
[----:B------:R-:W0:Y:S04]  /*36690*/  LDL R22, [R1+0xf98] ;  /* 0x000f980001167983 */ /* 0x000e280000100800 */
[----:B------:R-:W0:Y:S02]  /*366a0*/  LDL R23, [R1+0xf9c] ;  /* 0x000f9c0001177983 */ /* 0x000e240000100800 */
[----:B0-----:R-:W-:-:S04]  /*366b0*/  @P0 LOP3.LUT R23, R23, R22, RZ, 0x3c, !PT ;  /* 0x0000001617170212 */ /* 0x001fc800078e3cff */
[----:B------:R-:W-:-:S04]  /*366c0*/  @P0 LOP3.LUT R22, R23, R22, RZ, 0x3c, !PT ;  /* 0x0000001617160212 */ /* 0x000fc800078e3cff */
[----:B------:R-:W-:-:S05]  /*366d0*/  @P0 LOP3.LUT R23, R23, R22, RZ, 0x3c, !PT ;  /* 0x0000001617170212 */ /* 0x000fca00078e3cff */
[----:B------:R0:W4:Y:S04]  /*366e0*/  @P0 LDG.E.U16 R235, desc[UR4][R22.64] ;  /* 0x0000000416eb0981 */ /* 0x000128000c1e1500 */
[----:B------:R-:W0:Y:S04]  /*366f0*/  LDL R22, [R1+0xf90] ;  /* 0x000f900001167983 */ /* 0x000e280000100800 */
[----:B------:R-:W0:Y:S01]  /*36700*/  LDL R23, [R1+0xf94] ;  /* 0x000f940001177983 */ /* 0x000e220000100800 */
[C---:B------:R-:W-:Y:S02]  /*36710*/  ISETP.GT.AND P3, PT, R13.reuse, 0x78, PT ;  /* 0x000000780d00780c */ /* 0x040fe40003f64270 */
[----:B------:R-:W-:-:S02]  /*36720*/  ISETP.GT.AND P4, PT, R13, 0x79, PT ;  /* 0x000000790d00780c */ /* 0x000fc40003f84270 */
[----:B0-----:R-:W-:-:S04]  /*36730*/  @P1 LOP3.LUT R23, R23, R22, RZ, 0x3c, !PT ;  /* 0x0000001617171212 */ /* 0x001fc800078e3cff */
[----:B------:R-:W-:-:S04]  /*36740*/  @P1 LOP3.LUT R22, R23, R22, RZ, 0x3c, !PT ;  /* 0x0000001617161212 */ /* 0x000fc800078e3cff */
[----:B------:R-:W-:-:S05]  /*36750*/  @P1 LOP3.LUT R23, R23, R22, RZ, 0x3c, !PT ;  /* 0x0000001617171212 */ /* 0x000fca00078e3cff */
[----:B------:R3:W4:Y:S02]  /*36760*/  @P1 LDG.E.U16 R234, desc[UR4][R22.64] ;  /* 0x0000000416ea1981 */ /* 0x000724000c1e1500 */
[----:B---3--:R-:W-:Y:S02]  /*36770*/  @P2 IMAD.MOV.U32 R22, RZ, RZ, R41 ;  /* 0x000000ffff162224 */ /* 0x008fe400078e0029 */
[----:B------:R-:W3:Y:S01]  /*36780*/  LDL.LU R41, [R1+0xf74] ;  /* 0x000f740001297983 */ /* 0x000ee20000300800 */
[----:B------:R-:W-:Y:S02]  /*36790*/  @P2 IMAD.MOV.U32 R23, RZ, RZ, R48 ;  /* 0x000000ffff172224 */ /* 0x000fe400078e0030 */
[----:B------:R-:W0:Y:S01]  /*367a0*/  S2R R48, SR_TID.X ;  /* 0x0000000000307919 */ /* 0x000e220000002100 */
[----:B------:R-:W-:Y:S02]  /*367b0*/  PRMT R233, RZ, 0x7610, R233 ;  /* 0x00007610ffe97816 */ /* 0x000fe400000000e9 */
[----:B------:R-:W-:-:S02]  /*367c0*/  PRMT R232, RZ, 0x7610, R232 ;  /* 0x00007610ffe87816 */ /* 0x000fc400000000e8 */
[----:B------:R-:W-:Y:S02]  /*367d0*/  ISETP.GT.AND P0, PT, R13, 0x7a, PT ;  /* 0x0000007a0d00780c */ /* 0x000fe40003f04270 */
[----:B------:R1:W4:Y:S01]  /*367e0*/  @P2 LDG.E.U16 R233, desc[UR4][R22.64] ;  /* 0x0000000416e92981 */ /* 0x000322000c1e1500 */
[----:B------:R-:W-:Y:S01]  /*367f0*/  PRMT R231, RZ, 0x7610, R231 ;  /* 0x00007610ffe77816 */ /* 0x000fe200000000e7 */
[----:B-1----:R-:W-:Y:S02]  /*36800*/  @P3 IMAD.MOV.U32 R22, RZ, RZ, R42 ;  /* 0x000000ffff163224 */ /* 0x002fe400078e002a */
[----:B------:R-:W-:-:S05]  /*36810*/  @P3 IMAD.MOV.U32 R23, RZ, RZ, R46 ;  /* 0x000000ffff173224 */ /* 0x000fca00078e002e */
[----:B------:R2:W4:Y:S01]  /*36820*/  @P3 LDG.E.U16 R232, desc[UR4][R22.64] ;  /* 0x0000000416e83981 */ /* 0x000522000c1e1500 */
[----:B------:R-:W-:Y:S01]  /*36830*/  PRMT R230, RZ, 0x7610, R230 ;  /* 0x00007610ffe67816 */ /* 0x000fe200000000e6 */
[----:B--2---:R-:W-:Y:S02]  /*36840*/  @P4 IMAD.MOV.U32 R22, RZ, RZ, R0 ;  /* 0x000000ffff164224 */ /* 0x004fe400078e0000 */
[----:B------:R-:W-:Y:S01]  /*36850*/  @P4 IMAD.MOV.U32 R23, RZ, RZ, R38 ;  /* 0x000000ffff174224 */ /* 0x000fe200078e0026 */
[----:B0-----:R-:W-:Y:S01]  /*36860*/  LOP3.LUT R0, R48, 0x7f, RZ, 0xc0, !PT ;  /* 0x0000007f30007812 */ /* 0x001fe200078ec0ff */
[----:B------:R-:W2:Y:S04]  /*36870*/  LDL R38, [R1+0xf60] ;  /* 0x000f600001267983 */ /* 0x000ea80000100800 */
[----:B------:R0:W4:Y:S01]  /*36880*/  @P4 LDG.E.U16 R231, desc[UR4][R22.64] ;  /* 0x0000000416e74981 */ /* 0x000122000c1e1500 */
[----:B------:R-:W-:-:S03]  /*36890*/  ISETP.GE.AND P2, PT, R0, R13, PT ;  /* 0x0000000d0000720c */ /* 0x000fc60003f46270 */
[----:B------:R-:W2:Y:S04]  /*368a0*/  LDL.LU R42, [R1+0xf64] ;  /* 0x000f6400012a7983 */ /* 0x000ea80000300800 */
[----:B------:R-:W4:Y:S01]  /*368b0*/  LDL R46, [R1+0xf5c] ;  /* 0x000f5c00012e7983 */ /* 0x000f220000100800 */
[----:B0-----:R-:W-:-:S03]  /*368c0*/  @P0 IMAD.MOV.U32 R23, RZ, RZ, R12 ;  /* 0x000000ffff170224 */ /* 0x001fc600078e000c */
[----:B------:R-:W4:Y:S04]  /*368d0*/  LDL R48, [R1+0xf4c] ;  /* 0x000f4c0001307983 */ /* 0x000f280000100800 */
[----:B------:R-:W4:Y:S04]  /*368e0*/  LDL.LU R0, [R1+0xf48] ;  /* 0x000f480001007983 */ /* 0x000f280000300800 */
[----:B------:R0:W-:Y:S04]  /*368f0*/  STL [R1+0x2034], R12 ;  /* 0x0020340c01007387 */ /* 0x0001e80000100800 */
[----:B0-----:R-:W4:Y:S01]  /*36900*/  LDL.LU R12, [R1+0xf54] ;  /* 0x000f5400010c7983 */ /* 0x001f220000300800 */
[----:B---3--:R-:W-:-:S05]  /*36910*/  @P0 IMAD.MOV.U32 R22, RZ, RZ, R41 ;  /* 0x000000ffff160224 */ /* 0x008fca00078e0029 */
[----:B------:R0:W3:Y:S04]  /*36920*/  @P0 LDG.E.U16 R230, desc[UR4][R22.64] ;  /* 0x0000000416e60981 */ /* 0x0000e8000c1e1500 */
[----:B------:R-:W0:Y:S04]  /*36930*/  LDL R22, [R1+0xf68] ;  /* 0x000f680001167983 */ /* 0x000e280000100800 */
[----:B------:R-:W0:Y:S01]  /*36940*/  LDL R23, [R1+0xf6c] ;  /* 0x000f6c0001177983 */ /* 0x000e220000100800 */
[C---:B------:R-:W-:Y:S02]  /*36950*/  ISETP.GT.AND P1, PT, R13.reuse, 0x7b, PT ;  /* 0x0000007b0d00780c */ /* 0x040fe40003f24270 */
[----:B------:R-:W-:-:S02]  /*36960*/  ISETP.GT.AND P3, PT, R13, 0x7c, PT ;  /* 0x0000007c0d00780c */ /* 0x000fc40003f64270 */
[----:B------:R-:W-:Y:S02]  /*36970*/  PRMT R229, RZ, 0x7610, R229 ;  /* 0x00007610ffe57816 */ /* 0x000fe400000000e5 */
[----:B------:R-:W-:-:S07]  /*36980*/  PRMT R228, RZ, 0x7610, R228 ;  /* 0x00007610ffe47816 */ /* 0x000fce00000000e4 */
[----:B0-----:R-:W-:-:S04]  /*36990*/  @P1 LOP3.LUT R23, R23, R22, RZ, 0x3c, !PT ;  /* 0x0000001617171212 */ /* 0x001fc800078e3cff */
[----:B------:R-:W-:-:S04]  /*369a0*/  @P1 LOP3.LUT R22, R23, R22, RZ, 0x3c, !PT ;  /* 0x0000001617161212 */ /* 0x000fc800078e3cff */
[----:B------:R-:W-:-:S05]  /*369b0*/  @P1 LOP3.LUT R23, R23, R22, RZ, 0x3c, !PT ;  /* 0x0000001617171212 */ /* 0x000fca00078e3cff */
[----:B------:R2:W3:Y:S02]  /*369c0*/  @P1 LDG.E.U16 R229, desc[UR4][R22.64] ;  /* 0x0000000416e51981 */ /* 0x0004e4000c1e1500 */
[----:B--2---:R-:W-:Y:S02]  /*369d0*/  @P3 IMAD.MOV.U32 R22, RZ, RZ, R42 ;  /* 0x000000ffff163224 */ /* 0x004fe400078e002a */
[----:B------:R-:W-:Y:S01]  /*369e0*/  @P3 IMAD.MOV.U32 R23, RZ, RZ, R38 ;  /* 0x000000ffff173224 */ /* 0x000fe200078e0026 */
[----:B------:R-:W-:Y:S01]  /*369f0*/  ISETP.GT.AND P4, PT, R13, 0x7d, PT ;  /* 0x0000007d0d00780c */ /* 0x000fe20003f84270 */
[----:B------:R-:W2:Y:S04]  /*36a00*/  LDL R38, [R1+0x1f58] ;  /* 0x001f580001267983 */ /* 0x000ea80000100800 */
[----:B------:R4:W3:Y:S04]  /*36a10*/  @P3 LDG.E.U16 R228, desc[UR4][R22.64] ;  /* 0x0000000416e43981 */ /* 0x0008e8000c1e1500 */
[----:B------:R-:W2:Y:S01]  /*36a20*/  LDL R23, [R1+0xf58] ;  /* 0x000f580001177983 */ /* 0x000ea20000100800 */
[----:B------:R-:W-:-:S03]  /*36a30*/  PRMT R227, RZ, 0x7610, R227 ;  /* 0x00007610ffe37816 */ /* 0x000fc600000000e3 */
[----:B----4-:R-:W-:Y:S01]  /*36a40*/  @P4 IMAD.MOV.U32 R22, RZ, RZ, R46 ;  /* 0x000000ffff164224 */ /* 0x010fe200078e002e */
[C---:B------:R-:W-:Y:S01]  /*36a50*/  ISETP.GT.AND P5, PT, R13.reuse, 0x7e, PT ;  /* 0x0000007e0d00780c */ /* 0x040fe20003fa4270 */
[----:B------:R-:W4:Y:S01]  /*36a60*/  LDL R46, [R1+0x1f38] ;  /* 0x001f3800012e7983 */ /* 0x000f220000100800 */
[----:B------:R-:W-:-:S03]  /*36a70*/  ISETP.GT.AND P6, PT, R13, 0x7f, PT ;  /* 0x0000007f0d00780c */ /* 0x000fc60003fc4270 */
[----:B--2---:R0:W2:Y:S04]  /*36a80*/  @P4 LDG.E.U16 R227, desc[UR4][R22.64] ;  /* 0x0000000416e34981 */ /* 0x0040a8000c1e1500 */
[----:B------:R-:W3:Y:S01]  /*36a90*/  LDL R23, [R1+0xf50] ;  /* 0x000f500001177983 */ /* 0x000ee20000100800 */
[----:B------:R-:W-:-:S03]  /*36aa0*/  PRMT R226, RZ, 0x7610, R226 ;  /* 0x00007610ffe27816 */ /* 0x000fc600000000e2 */
[----:B0-----:R-:W-:Y:S01]  /*36ab0*/  @P5 IMAD.MOV.U32 R22, RZ, RZ, R12 ;  /* 0x000000ffff165224 */ /* 0x001fe200078e000c */
[----:B------:R-:W-:Y:S01]  /*36ac0*/  PRMT R225, RZ, 0x7610, R225 ;  /* 0x00007610ffe17816 */ /* 0x000fe200000000e1 */
[----:B------:R-:W-:Y:S04]  /*36ad0*/  STL [R1+0x2038], R12 ;  /* 0x0020380c01007387 */ /* 0x000fe80000100800 */
[----:B---3--:R0:W3:Y:S02]  /*36ae0*/  @P5 LDG.E.U16 R226, desc[UR4][R22.64] ;  /* 0x0000000416e25981 */ /* 0x0080e4000c1e1500 */
[----:B0-----:R-:W-:Y:S02]  /*36af0*/  @P6 IMAD.MOV.U32 R22, RZ, RZ, R48 ;  /* 0x000000ffff166224 */ /* 0x001fe400078e0030 */
[----:B------:R-:W-:Y:S01]  /*36b00*/  @P6 IMAD.MOV.U32 R23, RZ, RZ, R0 ;  /* 0x000000ffff176224 */ /* 0x000fe200078e0000 */
[----:B------:R-:W2:Y:S04]  /*36b10*/  LDL R48, [R1+0x1e78] ;  /* 0x001e780001307983 */ /* 0x000ea80000100800 */
[----:B------:R0:W-:Y:S04]  /*36b20*/  STL [R1+0x202c], R0 ;  /* 0x00202c0001007387 */ /* 0x0001e80000100800 */
[----:B------:R1:W3:Y:S01]  /*36b30*/  @P6 LDG.E.U16 R225, desc[UR4][R22.64] ;  /* 0x0000000416e16981 */ /* 0x0002e2000c1e1500 */
[----:B------:R-:W-:Y:S06]  /*36b40*/  BAR.SYNC.DEFER_BLOCKING 0x0 ;  /* 0x0000000000007b1d */ /* 0x000fec0000010000 */
[----:B------:R-:W4:Y:S01]  /*36b50*/  LDL R23, [R1+0x1354] ;  /* 0x0013540001177983 */ /* 0x000f220000100800 */
[----:B------:R-:W-:Y:S01]  /*36b60*/  PRMT R224, RZ, 0x7610, R224 ;  /* 0x00007610ffe07816 */ /* 0x000fe200000000e0 */
[----:B-1----:R-:W-:Y:S01]  /*36b70*/  @!P2 IMAD.MOV.U32 R22, RZ, RZ, R38 ;  /* 0x000000ffff16a224 */ /* 0x002fe200078e0026 */
[----:B------:R-:W-:Y:S01]  /*36b80*/  PRMT R223, RZ, 0x7610, R223 ;  /* 0x00007610ffdf7816 */ /* 0x000fe200000000df */
[----:B0-----:R-:W3:Y:S01]  /*36b90*/  LDL R0, [R1+0x1e74] ;  /* 0x001e740001007983 */ /* 0x001ee20000100800 */
[----:B------:R-:W-:-:S02]  /*36ba0*/  PRMT R222, RZ, 0x7610, R222 ;  /* 0x00007610ffde7816 */ /* 0x000fc400000000de */
[----:B------:R-:W-:Y:S01]  /*36bb0*/  PRMT R221, RZ, 0x7610, R221 ;  /* 0x00007610ffdd7816 */ /* 0x000fe200000000dd */
[----:B------:R-:W3:Y:S04]  /*36bc0*/  LDL R38, [R1+0x1e38] ;  /* 0x001e380001267983 */ /* 0x000ee80000100800 */
[----:B----4-:R0:W4:Y:S04]  /*36bd0*/  @!P2 LDG.E.U16 R224, desc[UR4][R22.64] ;  /* 0x0000000416e0a981 */ /* 0x010128000c1e1500 */
[----:B------:R-:W2:Y:S01]  /*36be0*/  LDL R23, [R1+0x1f34] ;  /* 0x001f340001177983 */ /* 0x000ea20000100800 */
[----:B0-----:R-:W-:Y:S01]  /*36bf0*/  @!P2 IMAD.MOV.U32 R22, RZ, RZ, R46 ;  /* 0x000000ffff16a224 */ /* 0x001fe200078e002e */
[----:B------:R-:W-:-:S02]  /*36c00*/  PRMT R220, RZ, 0x7610, R220 ;  /* 0x00007610ffdc7816 */ /* 0x000fc400000000dc */
[----:B------:R-:W-:Y:S01]  /*36c10*/  PRMT R219, RZ, 0x7610, R219 ;  /* 0x00007610ffdb7816 */ /* 0x000fe200000000db */
[----:B------:R-:W4:Y:S04]  /*36c20*/  LDL R46, [R1+0x1df8] ;  /* 0x001df800012e7983 */ /* 0x000f280000100800 */
[----:B--2---:R0:W2:Y:S04]  /*36c30*/  @!P2 LDG.E.U16 R223, desc[UR4][R22.64] ;  /* 0x0000000416dfa981 */ /* 0x0040a8000c1e1500 */
[----:B------:R-:W0:Y:S04]  /*36c40*/  LDL R22, [R1+0x1ef4] ;  /* 0x001ef40001167983 */ /* 0x000e280000100800 */
[----:B------:R-:W0:Y:S02]  /*36c50*/  LDL R23, [R1+0x1ef8] ;  /* 0x001ef80001177983 */ /* 0x000e240000100800 */
[----:B0-----:R-:W-:-:S04]  /*36c60*/  @!P2 LOP3.LUT R23, R23, R22, RZ, 0x3c, !PT ;  /* 0x000000161717a212 */ /* 0x001fc800078e3cff */
[----:B------:R-:W-:-:S04]  /*36c70*/  @!P2 LOP3.LUT R22, R23, R22, RZ, 0x3c, !PT ;  /* 0x000000161716a212 */ /* 0x000fc800078e3cff */
[----:B------:R-:W-:-:S05]  /*36c80*/  @!P2 LOP3.LUT R23, R23, R22, RZ, 0x3c, !PT ;  /* 0x000000161717a212 */ /* 0x000fca00078e3cff */
[----:B------:R0:W2:Y:S04]  /*36c90*/  @!P2 LDG.E.U16 R222, desc[UR4][R22.64] ;  /* 0x0000000416dea981 */ /* 0x0000a8000c1e1500 */
[----:B------:R-:W0:Y:S04]  /*36ca0*/  LDL R22, [R1+0x1eb4] ;  /* 0x001eb40001167983 */ /* 0x000e280000100800 */
[----:B------:R-:W0:Y:S02]  /*36cb0*/  LDL R23, [R1+0x1eb8] ;  /* 0x001eb80001177983 */ /* 0x000e240000100800 */
[----:B0-----:R-:W-:-:S04]  /*36cc0*/  @!P2 LOP3.LUT R23, R23, R22, RZ, 0x3c, !PT ;  /* 0x000000161717a212 */ /* 0x001fc800078e3cff */
[----:B------:R-:W-:-:S04]  /*36cd0*/  @!P2 LOP3.LUT R22, R23, R22, RZ, 0x3c, !PT ;  /* 0x000000161716a212 */ /* 0x000fc800078e3cff */
[----:B------:R-:W-:-:S05]  /*36ce0*/  @!P2 LOP3.LUT R23, R23, R22, RZ, 0x3c, !PT ;  /* 0x000000161717a212 */ /* 0x000fca00078e3cff */
[----:B------:R0:W2:Y:S02]  /*36cf0*/  @!P2 LDG.E.U16 R221, desc[UR4][R22.64] ;  /* 0x0000000416dda981 */ /* 0x0000a4000c1e1500 */
[----:B0-----:R-:W-:Y:S02]  /*36d00*/  @!P2 IMAD.MOV.U32 R22, RZ, RZ, R48 ;  /* 0x000000ffff16a224 */ /* 0x001fe400078e0030 */
[----:B---3--:R-:W-:Y:S01]  /*36d10*/  @!P2 IMAD.MOV.U32 R23, RZ, RZ, R0 ;  /* 0x000000ffff17a224 */ /* 0x008fe200078e0000 */
[----:B------:R-:W-:Y:S01]  /*36d20*/  PRMT R218, RZ, 0x7610, R218 ;  /* 0x00007610ffda7816 */ /* 0x000fe200000000da */
[----:B------:R-:W3:Y:S04]  /*36d30*/  LDL R48, [R1+0x1d34] ;  /* 0x001d340001307983 */ /* 0x000ee80000100800 */
[----:B------:R0:W2:Y:S01]  /*36d40*/  @!P2 LDG.E.U16 R220, desc[UR4][R22.64] ;  /* 0x0000000416dca981 */ /* 0x0000a2000c1e1500 */
[----:B------:R-:W-:-:S03]  /*36d50*/  PRMT R217, RZ, 0x7610, R217 ;  /* 0x00007610ffd97816 */ /* 0x000fc600000000d9 */
[----:B------:R-:W3:Y:S04]  /*36d60*/  LDL R0, [R1+0x1d38] ;  /* 0x001d380001007983 */ /* 0x000ee80000100800 */
[----:B------:R-:W4:Y:S01]  /*36d70*/  LDL R23, [R1+0x1e34] ;  /* 0x001e340001177983 */ /* 0x000f220000100800 */
[----:B0-----:R-:W-:Y:S01]  /*36d80*/  @!P2 IMAD.MOV.U32 R22, RZ, RZ, R38 ;  /* 0x000000ffff16a224 */ /* 0x001fe200078e0026 */
[----:B------:R-:W-:Y:S02]  /*36d90*/  PRMT R216, RZ, 0x7610, R216 ;  /* 0x00007610ffd87816 */ /* 0x000fe400000000d8 */
[----:B------:R-:W-:Y:S01]  /*36da0*/  PRMT R215, RZ, 0x7610, R215 ;  /* 0x00007610ffd77816 */ /* 0x000fe200000000d7 */
[----:B------:R-:W2:Y:S04]  /*36db0*/  LDL R38, [R1+0x1cf8] ;  /* 0x001cf80001267983 */ /* 0x000ea80000100800 */
[----:B----4-:R0:W4:Y:S04]  /*36dc0*/  @!P2 LDG.E.U16 R219, desc[UR4][R22.64] ;  /* 0x0000000416dba981 */ /* 0x010128000c1e1500 */
[----:B------:R-:W3:Y:S01]  /*36dd0*/  LDL R23, [R1+0x1df4] ;  /* 0x001df40001177983 */ /* 0x000ee20000100800 */
[----:B0-----:R-:W-:Y:S01]  /*36de0*/  @!P2 IMAD.MOV.U32 R22, RZ, RZ, R46 ;  /* 0x000000ffff16a224 */ /* 0x001fe200078e002e */
[----:B------:R-:W-:-:S02]  /*36df0*/  PRMT R214, RZ, 0x7610, R214 ;  /* 0x00007610ffd67816 */ /* 0x000fc400000000d6 */
[----:B------:R-:W4:Y:S04]  /*36e00*/  LDL R46, [R1+0x1cb8] ;  /* 0x001cb800012e7983 */ /* 0x000f280000100800 */
[----:B---3--:R0:W3:Y:S04]  /*36e10*/  @!P2 LDG.E.U16 R218, desc[UR4][R22.64] ;  /* 0x0000000416daa981 */ /* 0x0080e8000c1e1500 */
[----:B------:R-:W0:Y:S04]  /*36e20*/  LDL R22, [R1+0x1db4] ;  /* 0x001db40001167983 */ /* 0x000e280000100800 */
[----:B------:R-:W0:Y:S02]  /*36e30*/  LDL R23, [R1+0x1db8] ;  /* 0x001db80001177983 */ /* 0x000e240000100800 */
[----:B0-----:R-:W-:-:S04]  /*36e40*/  @!P2 LOP3.LUT R23, R23, R22, RZ, 0x3c, !PT ;  /* 0x000000161717a212 */ /* 0x001fc800078e3cff */
[----:B------:R-:W-:-:S04]  /*36e50*/  @!P2 LOP3.LUT R22, R23, R22, RZ, 0x3c, !PT ;  /* 0x000000161716a212 */ /* 0x000fc800078e3cff */
[----:B------:R-:W-:-:S05]  /*36e60*/  @!P2 LOP3.LUT R23, R23, R22, RZ, 0x3c, !PT ;  /* 0x000000161717a212 */ /* 0x000fca00078e3cff */
[----:B------:R0:W3:Y:S04]  /*36e70*/  @!P2 LDG.E.U16 R217, desc[UR4][R22.64] ;  /* 0x0000000416d9a981 */ /* 0x0000e8000c1e1500 */
[----:B------:R-:W0:Y:S04]  /*36e80*/  LDL R22, [R1+0x1d74] ;  /* 0x001d740001167983 */ /* 0x000e280000100800 */
[----:B------:R-:W0:Y:S02]  /*36e90*/  LDL R23, [R1+0x1d78] ;  /* 0x001d780001177983 */ /* 0x000e240000100800 */
[----:B0-----:R-:W-:-:S04]  /*36ea0*/  @!P2 LOP3.LUT R23, R23, R22, RZ, 0x3c, !PT ;  /* 0x000000161717a212 */ /* 0x001fc800078e3cff */
[----:B------:R-:W-:-:S04]  /*36eb0*/  @!P2 LOP3.LUT R22, R23, R22, RZ, 0x3c, !PT ;  /* 0x000000161716a212 */ /* 0x000fc800078e3cff */
[----:B------:R-:W-:-:S05]  /*36ec0*/  @!P2 LOP3.LUT R23, R23, R22, RZ, 0x3c, !PT ;  /* 0x000000161717a212 */ /* 0x000fca00078e3cff */
[----:B------:R0:W3:Y:S02]  /*36ed0*/  @!P2 LDG.E.U16 R216, desc[UR4][R22.64] ;  /* 0x0000000416d8a981 */ /* 0x0000e4000c1e1500 */
[----:B0-----:R-:W-:Y:S02]  /*36ee0*/  @!P2 IMAD.MOV.U32 R22, RZ, RZ, R0 ;  /* 0x000000ffff16a224 */ /* 0x001fe400078e0000 */
[----:B------:R-:W-:Y:S01]  /*36ef0*/  @!P2 IMAD.MOV.U32 R23, RZ, RZ, R48 ;  /* 0x000000ffff17a224 */ /* 0x000fe200078e0030 */
[----:B------:R-:W-:Y:S01]  /*36f00*/  PRMT R213, RZ, 0x7610, R213 ;  /* 0x00007610ffd57816 */ /* 0x000fe200000000d5 */
[----:B------:R-:W3:Y:S04]  /*36f10*/  LDL R48, [R1+0x1bf4] ;  /* 0x001bf40001307983 */ /* 0x000ee80000100800 */
[----:B------:R2:W3:Y:S01]  /*36f20*/  @!P2 LDG.E.U16 R215, desc[UR4][R22.64] ;  /* 0x0000000416d7a981 */ /* 0x0004e2000c1e1500 */
[----:B------:R-:W-:-:S03]  /*36f30*/  PRMT R212, RZ, 0x7610, R212 ;  /* 0x00007610ffd47816 */ /* 0x000fc600000000d4 */
[----:B------:R-:W3:Y:S04]  /*36f40*/  LDL R0, [R1+0x1bf8] ;  /* 0x001bf80001007983 */ /* 0x000ee80000100800 */
[----:B------:R-:W4:Y:S01]  /*36f50*/  LDL R23, [R1+0x1cf4] ;  /* 0x001cf40001177983 */ /* 0x000f220000100800 */
[----:B--2---:R-:W-:Y:S01]  /*36f60*/  @!P2 IMAD.MOV.U32 R22, RZ, RZ, R38 ;  /* 0x000000ffff16a224 */ /* 0x004fe200078e0026 */
        /* <DEDUP_REMOVED lines=263> */
[----:B------:R-:W3:Y:S04]  /*37fe0*/  LDL R0, [R1+0xca0] ;  /* 0x000ca00001007983 */ /* 0x000ee80000100800 */
[----:B------:R2:W3:Y:S04]  /*37ff0*/  @!P2 LDG.E.U16 R170, desc[UR4][R22.64] ;  /* 0x0000000416aaa981 */ /* 0x0004e8000c1e1500 */
[----:B------:R-:W3:Y:S04]  /*38000*/  LDL R48, [R1+0xc9c] ;  /* 0x000c9c0001307983 */ /* 0x000ee80000100800 */
[----:B------:R-:W4:Y:S01]  /*38010*/  LDL R23, [R1+0xd9c] ;  /* 0x000d9c0001177983 */ /* 0x000f220000100800 */
[----:B--2---:R-:W-:-:S03]  /*38020*/  @!P2 IMAD.MOV.U32 R22, RZ, RZ, R38 ;  /* 0x000000ffff16a224 */ /* 0x004fc600078e0026 */
[----:B------:R-:W2:Y:S01]  /*38030*/  LDL.LU R38, [R1+0xc20] ;  /* 0x000c200001267983 */ /* 0x000ea20000300800 */
[----:B------:R-:W-:-:S03]  /*38040*/  PRMT R168, RZ, 0x7610, R168 ;  /* 0x00007610ffa87816 */ /* 0x000fc600000000a8 */
[----:B----4-:R0:W4:Y:S04]  /*38050*/  @!P2 LDG.E.U16 R169, desc[UR4][R22.64] ;  /* 0x0000000416a9a981 */ /* 0x010128000c1e1500 */
[----:B------:R-:W3:Y:S01]  /*38060*/  LDL R23, [R1+0xd5c] ;  /* 0x000d5c0001177983 */ /* 0x000ee20000100800 */
[----:B0-----:R-:W-:-:S03]  /*38070*/  @!P2 IMAD.MOV.U32 R22, RZ, RZ, R46 ;  /* 0x000000ffff16a224 */ /* 0x001fc600078e002e */
[----:B------:R-:W4:Y:S04]  /*38080*/  LDL.LU R46, [R1+0xbe0] ;  /* 0x000be000012e7983 */ /* 0x000f280000300800 */
[----:B---3--:R0:W3:Y:S04]  /*38090*/  @!P2 LDG.E.U16 R168, desc[UR4][R22.64] ;  /* 0x0000000416a8a981 */ /* 0x0080e8000c1e1500 */
[----:B------:R-:W0:Y:S04]  /*380a0*/  LDL R22, [R1+0xd1c] ;  /* 0x000d1c0001167983 */ /* 0x000e280000100800 */
[----:B------:R-:W0:Y:S01]  /*380b0*/  LDL R23, [R1+0xd20] ;  /* 0x000d200001177983 */ /* 0x000e220000100800 */
[----:B------:R-:W-:-:S02]  /*380c0*/  PRMT R167, RZ, 0x7610, R167 ;  /* 0x00007610ffa77816 */ /* 0x000fc400000000a7 */
[----:B0-----:R-:W-:-:S04]  /*380d0*/  @!P2 LOP3.LUT R23, R23, R22, RZ, 0x3c, !PT ;  /* 0x000000161717a212 */ /* 0x001fc800078e3cff */
[----:B------:R-:W-:-:S04]  /*380e0*/  @!P2 LOP3.LUT R22, R23, R22, RZ, 0x3c, !PT ;  /* 0x000000161716a212 */ /* 0x000fc800078e3cff */
[----:B------:R-:W-:-:S05]  /*380f0*/  @!P2 LOP3.LUT R23, R23, R22, RZ, 0x3c, !PT ;  /* 0x000000161717a212 */ /* 0x000fca00078e3cff */
[----:B------:R0:W3:Y:S04]  /*38100*/  @!P2 LDG.E.U16 R167, desc[UR4][R22.64] ;  /* 0x0000000416a7a981 */ /* 0x0000e8000c1e1500 */
[----:B------:R-:W0:Y:S04]  /*38110*/  LDL R22, [R1+0xcdc] ;  /* 0x000cdc0001167983 */ /* 0x000e280000100800 */
[----:B------:R-:W0:Y:S01]  /*38120*/  LDL R23, [R1+0xce0] ;  /* 0x000ce00001177983 */ /* 0x000e220000100800 */
[----:B------:R-:W-:Y:S02]  /*38130*/  PRMT R166, RZ, 0x7610, R166 ;  /* 0x00007610ffa67816 */ /* 0x000fe400000000a6 */
[----:B------:R-:W-:-:S02]  /*38140*/  PRMT R165, RZ, 0x7610, R165 ;  /* 0x00007610ffa57816 */ /* 0x000fc400000000a5 */
        /* <DEDUP_REMOVED lines=9> */
[----:B------:R-:W-:-:S02]  /*381e0*/  PRMT R163, RZ, 0x7610, R163 ;  /* 0x00007610ffa37816 */ /* 0x000fc400000000a3 */
[----:B------:R-:W-:Y:S01]  /*381f0*/  PRMT R162, RZ, 0x7610, R162 ;  /* 0x00007610ffa27816 */ /* 0x000fe200000000a2 */
[----:B------:R-:W3:Y:S04]  /*38200*/  LDL R0, [R1+0x1f30] ;  /* 0x001f300001007983 */ /* 0x000ee80000100800 */
[----:B------:R-:W0:Y:S04]  /*38210*/  LDL R22, [R1+0xc5c] ;  /* 0x000c5c0001167983 */ /* 0x000e280000100800 */
[----:B------:R-:W0:Y:S02]  /*38220*/  LDL R23, [R1+0xc60] ;  /* 0x000c600001177983 */ /* 0x000e240000100800 */
[----:B0-----:R-:W-:-:S04]  /*38230*/  @!P2 LOP3.LUT R23, R23, R22, RZ, 0x3c, !PT ;  /* 0x000000161717a212 */ /* 0x001fc800078e3cff */
[----:B------:R-:W-:-:S04]  /*38240*/  @!P2 LOP3.LUT R22, R23, R22, RZ, 0x3c, !PT ;  /* 0x000000161716a212 */ /* 0x000fc800078e3cff */
[----:B------:R-:W-:-:S05]  /*38250*/  @!P2 LOP3.LUT R23, R23, R22, RZ, 0x3c, !PT ;  /* 0x000000161717a212 */ /* 0x000fca00078e3cff */
[----:B------:R2:W3:Y:S04]  /*38260*/  @!P2 LDG.E.U16 R164, desc[UR4][R22.64] ;  /* 0x0000000416a4a981 */ /* 0x0004e8000c1e1500 */
[----:B------:R-:W4:Y:S01]  /*38270*/  LDL R23, [R1+0xc1c] ;  /* 0x000c1c0001177983 */ /* 0x000f220000100800 */
[----:B--2---:R-:W-:-:S05]  /*38280*/  @!P2 IMAD.MOV.U32 R22, RZ, RZ, R38 ;  /* 0x000000ffff16a224 */ /* 0x004fca00078e0026 */
[----:B----4-:R0:W2:Y:S04]  /*38290*/  @!P2 LDG.E.U16 R163, desc[UR4][R22.64] ;  /* 0x0000000416a3a981 */ /* 0x0100a8000c1e1500 */
[----:B------:R-:W4:Y:S01]  /*382a0*/  LDL R23, [R1+0xbdc] ;  /* 0x000bdc0001177983 */ /* 0x000f220000100800 */
[----:B0-----:R-:W-:-:S05]  /*382b0*/  @!P2 IMAD.MOV.U32 R22, RZ, RZ, R46 ;  /* 0x000000ffff16a224 */ /* 0x001fca00078e002e */
[----:B----4-:R0:W4:Y:S04]  /*382c0*/  @!P2 LDG.E.U16 R162, desc[UR4][R22.64] ;  /* 0x0000000416a2a981 */ /* 0x010128000c1e1500 */
[----:B------:R-:W0:Y:S04]  /*382d0*/  LDL R22, [R1+0xb9c] ;  /* 0x000b9c0001167983 */ /* 0x000e280000100800 */
[----:B------:R-:W0:Y:S01]  /*382e0*/  LDL R23, [R1+0xba0] ;  /* 0x000ba00001177983 */ /* 0x000e220000100800 */
[----:B------:R-:W-:Y:S02]  /*382f0*/  PRMT R161, RZ, 0x7610, R161 ;  /* 0x00007610ffa17816 */ /* 0x000fe400000000a1 */
[----:B0-----:R-:W-:-:S04]  /*38300*/  @!P2 LOP3.LUT R23, R23, R22, RZ, 0x3c, !PT ;  /* 0x000000161717a212 */ /* 0x001fc800078e3cff */
[----:B------:R-:W-:-:S04]  /*38310*/  @!P2 LOP3.LUT R22, R23, R22, RZ, 0x3c, !PT ;  /* 0x000000161716a212 */ /* 0x000fc800078e3cff */
[----:B------:R-:W-:-:S05]  /*38320*/  @!P2 LOP3.LUT R23, R23, R22, RZ, 0x3c, !PT ;  /* 0x000000161717a212 */ /* 0x000fca00078e3cff */
[----:B------:R0:W4:Y:S04]  /*38330*/  @!P2 LDG.E.U16 R161, desc[UR4][R22.64] ;  /* 0x0000000416a1a981 */ /* 0x000128000c1e1500 */
[----:B------:R-:W0:Y:S04]  /*38340*/  LDL R22, [R1+0xf44] ;  /* 0x000f440001167983 */ /* 0x000e280000100800 */
[----:B------:R-:W0:Y:S01]  /*38350*/  LDL R23, [R1+0x1350] ;  /* 0x0013500001177983 */ /* 0x000e220000100800 */
[----:B------:R-:W-:Y:S02]  /*38360*/  PRMT R160, RZ, 0x7610, R160 ;  /* 0x00007610ffa07816 */ /* 0x000fe400000000a0 */
[----:B------:R-:W-:-:S02]  /*38370*/  PRMT R159, RZ, 0x7610, R159 ;  /* 0x00007610ff9f7816 */ /* 0x000fc4000000009f */
[----:B0-----:R-:W-:-:S04]  /*38380*/  @!P2 LOP3.LUT R23, R23, R22, RZ, 0x3c, !PT ;  /* 0x000000161717a212 */ /* 0x001fc800078e3cff */
[----:B------:R-:W-:-:S04]  /*38390*/  @!P2 LOP3.LUT R22, R23, R22, RZ, 0x3c, !PT ;  /* 0x000000161716a212 */ /* 0x000fc800078e3cff */
[----:B------:R-:W-:-:S05]  /*383a0*/  @!P2 LOP3.LUT R23, R23, R22, RZ, 0x3c, !PT ;  /* 0x000000161717a212 */ /* 0x000fca00078e3cff */
[----:B------:R3:W4:Y:S02]  /*383b0*/  @!P2 LDG.E.U16 R160, desc[UR4][R22.64] ;  /* 0x0000000416a0a981 */ /* 0x000724000c1e1500 */
[----:B---3--:R-:W-:Y:S02]  /*383c0*/  @!P2 IMAD.MOV.U32 R22, RZ, RZ, R0 ;  /* 0x000000ffff16a224 */ /* 0x008fe400078e0000 */
[----:B------:R-:W-:Y:S01]  /*383d0*/  @!P2 IMAD.MOV.U32 R23, RZ, RZ, R48 ;  /* 0x000000ffff17a224 */ /* 0x000fe200078e0030 */
[----:B------:R-:W3:Y:S04]  /*383e0*/  LDL R0, [R1+0xb68] ;  /* 0x000b680001007983 */ /* 0x000ee80000100800 */
[----:B------:R-:W2:Y:S04]  /*383f0*/  LDL.LU R48, [R1+0xb64] ;  /* 0x000b640001307983 */ /* 0x000ea80000300800 */
[----:B------:R0:W4:Y:S04]  /*38400*/  @!P2 LDG.E.U16 R159, desc[UR4][R22.64] ;  /* 0x00000004169fa981 */ /* 0x000128000c1e1500 */
[----:B------:R-:W0:Y:S04]  /*38410*/  LDL R22, [R1+0x1eec] ;  /* 0x001eec0001167983 */ /* 0x000e280000100800 */
[----:B------:R-:W0:Y:S01]  /*38420*/  LDL R23, [R1+0x1ef0] ;  /* 0x001ef00001177983 */ /* 0x000e220000100800 */
[----:B------:R-:W-:-:S02]  /*38430*/  PRMT R158, RZ, 0x7610, R158 ;  /* 0x00007610ff9e7816 */ /* 0x000fc4000000009e */
[----:B0-----:R-:W-:-:S04]  /*38440*/  @!P2 LOP3.LUT R23, R23, R22, RZ, 0x3c, !PT ;  /* 0x000000161717a212 */ /* 0x001fc800078e3cff */
[----:B------:R-:W-:-:S04]  /*38450*/  @!P2 LOP3.LUT R22, R23, R22, RZ, 0x3c, !PT ;  /* 0x000000161716a212 */ /* 0x000fc800078e3cff */
[----:B------:R-:W-:-:S05]  /*38460*/  @!P2 LOP3.LUT R23, R23, R22, RZ, 0x3c, !PT ;  /* 0x000000161717a212 */ /* 0x000fca00078e3cff */
[----:B------:R0:W4:Y:S04]  /*38470*/  @!P2 LDG.E.U16 R158, desc[UR4][R22.64] ;  /* 0x00000004169ea981 */ /* 0x000128000c1e1500 */
        /* <DEDUP_REMOVED lines=30> */
[----:B--2---:R-:W-:-:S05]  /*38660*/  @!P2 IMAD.MOV.U32 R23, RZ, RZ, R48 ;  /* 0x000000ffff17a224 */ /* 0x004fca00078e0030 */
[----:B------:R-:W2:Y:S04]  /*38670*/  @!P2 LDG.E.U16 R153, desc[UR4][R22.64] ;  /* 0x000000041699a981 */ /* 0x000ea8000c1e1500 */
[----:B------:R0:W-:Y:S04]  /*38680*/  STS.U16 [R21+0x20000], R69 ;  /* 0x0200004515007388 */ /* 0x0001e80000000400 */
        /* <DEDUP_REMOVED lines=9> */
[----:B--2---:R-:W-:Y:S04]  /*38720*/  STL [R1+0x24b4], R153 ;  /* 0x0024b49901007387 */ /* 0x004fe80000100800 */
[----:B0-----:R-:W2:Y:S04]  /*38730*/  LDL.LU R69, [R1+0x2998] ;  /* 0x0029980001457983 */ /* 0x001ea80000300800 */
[----:B-1----:R-:W2:Y:S04]  /*38740*/  LDL.LU R70, [R1+0x2994] ;  /* 0x0029940001467983 */ /* 0x002ea80000300800 */
[----:B---3--:R-:W3:Y:S04]  /*38750*/  LDL.LU R71, [R1+0x2990] ;  /* 0x0029900001477983 */ /* 0x008ee80000300800 */
[----:B------:R-:W2:Y:S04]  /*38760*/  LDL.LU R72, [R1+0x298c] ;  /* 0x00298c0001487983 */ /* 0x000ea80000300800 */
[----:B------:R-:W3:Y:S04]  /*38770*/  LDL.LU R73, [R1+0x2988] ;  /* 0x0029880001497983 */ /* 0x000ee80000300800 */
[----:B------:R-:W2:Y:S04]  /*38780*/  LDL.LU R74, [R1+0x2984] ;  /* 0x00298400014a7983 */ /* 0x000ea80000300800 */
[----:B------:R-:W3:Y:S04]  /*38790*/  LDL.LU R75, [R1+0x2980] ;  /* 0x00298000014b7983 */ /* 0x000ee80000300800 */
[----:B------:R-:W2:Y:S04]  /*387a0*/  LDL.LU R76, [R1+0x297c] ;  /* 0x00297c00014c7983 */ /* 0x000ea80000300800 */
[----:B------:R-:W3:Y:S04]  /*387b0*/  LDL.LU R77, [R1+0x2978] ;  /* 0x00297800014d7983 */ /* 0x000ee80000300800 */
[----:B------:R-:W4:Y:S04]  /*387c0*/  LDL.LU R20, [R1+0x2974] ;  /* 0x0029740001147983 */ /* 0x000f280000300800 */
[----:B------:R0:W-:Y:S04]  /*387d0*/  STS.U16 [R21+0x22800], R78 ;  /* 0x0228004e15007388 */ /* 0x0001e80000000400 */
[----:B------:R1:W-:Y:S04]  /*387e0*/  STS.U16 [R21+0x22c00], R79 ;  /* 0x022c004f15007388 */ /* 0x0003e80000000400 */
[----:B------:R1:W-:Y:S04]  /*387f0*/  STS.U16 [R21+0x23000], R80 ;  /* 0x0230005015007388 */ /* 0x0003e80000000400 */
[----:B0-----:R-:W2:Y:S04]  /*38800*/  LDL.LU R78, [R1+0x2970] ;  /* 0x00297000014e7983 */ /* 0x001ea80000300800 */
[----:B-1----:R-:W3:Y:S04]  /*38810*/  LDL.LU R79, [R1+0x296c] ;  /* 0x00296c00014f7983 */ /* 0x002ee80000300800 */
[----:B------:R-:W2:Y:S04]  /*38820*/  LDL.LU R80, [R1+0x2968] ;  /* 0x0029680001507983 */ /* 0x000ea80000300800 */
[----:B------:R-:W-:Y:S04]  /*38830*/  STS.U16 [R21+0x23400], R248 ;  /* 0x023400f815007388 */ /* 0x000fe80000000400 */
[----:B------:R-:W-:Y:S04]  /*38840*/  STS.U16 [R21+0x23800], R240 ;  /* 0x023800f015007388 */ /* 0x000fe80000000400 */
[----:B------:R-:W-:Y:S04]  /*38850*/  STS.U16 [R21+0x23c00], R232 ;  /* 0x023c00e815007388 */ /* 0x000fe80000000400 */
[----:B------:R-:W-:Y:S04]  /*38860*/  STL [R1+0x1f90], R21 ;  /* 0x001f901501007387 */ /* 0x000fe80000100800 */
[----:B----4-:R0:W-:Y:S04]  /*38870*/  STS.U16 [R20+0x20080], R81 ;  /* 0x0200805114007388 */ /* 0x0101e80000000400 */
[----:B------:R1:W-:Y:S04]  /*38880*/  STS.U16 [R20+0x20480], R82 ;  /* 0x0204805214007388 */ /* 0x0003e80000000400 */
[----:B------:R4:W-:Y:S04]  /*38890*/  STS.U16 [R20+0x20880], R83 ;  /* 0x0208805314007388 */ /* 0x0009e80000000400 */
[----:B0-----:R-:W3:Y:S04]  /*388a0*/  LDL.LU R81, [R1+0x2964] ;  /* 0x0029640001517983 */ /* 0x001ee80000300800 */
[----:B-1----:R-:W2:Y:S04]  /*388b0*/  LDL.LU R82, [R1+0x2960] ;  /* 0x0029600001527983 */ /* 0x002ea80000300800 */
[----:B----4-:R-:W4:Y:S04]  /*388c0*/  LDL.LU R83, [R1+0x295c] ;  /* 0x00295c0001537983 */ /* 0x010f280000300800 */
[----:B------:R0:W-:Y:S04]  /*388d0*/  STS.U16 [R20+0x20c80], R84 ;  /* 0x020c805414007388 */ /* 0x0001e80000000400 */
[----:B------:R1:W-:Y:S04]  /*388e0*/  STS.U16 [R20+0x21080], R85 ;  /* 0x0210805514007388 */ /* 0x0003e80000000400 */
[----:B------:R1:W-:Y:S04]  /*388f0*/  STS.U16 [R20+0x21480], R86 ;  /* 0x0214805614007388 */ /* 0x0003e80000000400 */
[----:B0-----:R-:W3:Y:S04]  /*38900*/  LDL.LU R84, [R1+0x2958] ;  /* 0x0029580001547983 */ /* 0x001ee80000300800 */
[----:B-1----:R-:W2:Y:S04]  /*38910*/  LDL.LU R85, [R1+0x2954] ;  /* 0x0029540001557983 */ /* 0x002ea80000300800 */
[----:B------:R-:W4:Y:S04]  /*38920*/  LDL.LU R86, [R1+0x2950] ;  /* 0x0029500001567983 */ /* 0x000f280000300800 */
[----:B------:R0:W-:Y:S04]  /*38930*/  STS.U16 [R20+0x21880], R87 ;  /* 0x0218805714007388 */ /* 0x0001e80000000400 */
[----:B------:R1:W-:Y:S04]  /*38940*/  STS.U16 [R20+0x21c80], R88 ;  /* 0x021c805814007388 */ /* 0x0003e80000000400 */
[----:B------:R1:W-:Y:S04]  /*38950*/  STS.U16 [R20+0x22080], R89 ;  /* 0x0220805914007388 */ /* 0x0003e80000000400 */
[----:B0-----:R-:W3:Y:S04]  /*38960*/  LDL.LU R87, [R1+0x294c] ;  /* 0x00294c0001577983 */ /* 0x001ee80000300800 */
[----:B-1----:R-:W3:Y:S04]  /*38970*/  LDL.LU R88, [R1+0x2948] ;  /* 0x0029480001587983 */ /* 0x002ee80000300800 */
[----:B------:R-:W3:Y:S04]  /*38980*/  LDL.LU R89, [R1+0x2944] ;  /* 0x0029440001597983 */ /* 0x000ee80000300800 */
[----:B------:R0:W-:Y:S04]  /*38990*/  STS.U16 [R20+0x22480], R19 ;  /* 0x0224801314007388 */ /* 0x0001e80000000400 */
[----:B0-----:R-:W2:Y:S04]  /*389a0*/  LDL.LU R19, [R1+0x2940] ;  /* 0x0029400001137983 */ /* 0x001ea80000300800 */
[----:B------:R0:W-:Y:S04]  /*389b0*/  STS.U16 [R20+0x22880], R90 ;  /* 0x0228805a14007388 */ /* 0x0001e80000000400 */
[----:B------:R1:W-:Y:S04]  /*389c0*/  STS.U16 [R20+0x22c80], R91 ;  /* 0x022c805b14007388 */ /* 0x0003e80000000400 */
[----:B------:R1:W-:Y:S04]  /*389d0*/  STS.U16 [R20+0x23080], R92 ;  /* 0x0230805c14007388 */ /* 0x0003e80000000400 */
[----:B0-----:R-:W3:Y:S04]  /*389e0*/  LDL.LU R90, [R1+0x293c] ;  /* 0x00293c00015a7983 */ /* 0x001ee80000300800 */
[----:B-1----:R-:W3:Y:S04]  /*389f0*/  LDL.LU R91, [R1+0x2938] ;  /* 0x00293800015b7983 */ /* 0x002ee80000300800 */
[----:B------:R-:W3:Y:S04]  /*38a00*/  LDL.LU R92, [R1+0x2934] ;  /* 0x00293400015c7983 */ /* 0x000ee80000300800 */
[----:B------:R-:W-:Y:S04]  /*38a10*/  STS.U16 [R20+0x23480], R247 ;  /* 0x023480f714007388 */ /* 0x000fe80000000400 */
[----:B------:R-:W-:Y:S04]  /*38a20*/  STS.U16 [R20+0x23880], R239 ;  /* 0x023880ef14007388 */ /* 0x000fe80000000400 */
[----:B------:R-:W-:Y:S04]  /*38a30*/  STS.U16 [R20+0x23c80], R231 ;  /* 0x023c80e714007388 */ /* 0x000fe80000000400 */
[----:B------:R-:W-:Y:S04]  /*38a40*/  STL [R1+0x1f94], R20 ;  /* 0x001f941401007387 */ /* 0x000fe80000100800 */
[----:B--2---:R0:W-:Y:S04]  /*38a50*/  STS.U16 [R19+0x20100], R93 ;  /* 0x0201005d13007388 */ /* 0x0041e80000000400 */
[----:B------:R1:W-:Y:S04]  /*38a60*/  STS.U16 [R19+0x20500], R94 ;  /* 0x0205005e13007388 */ /* 0x0003e80000000400 */
[----:B------:R2:W-:Y:S04]  /*38a70*/  STS.U16 [R19+0x20900], R95 ;  /* 0x0209005f13007388 */ /* 0x0005e80000000400 */
[----:B0-----:R-:W3:Y:S04]  /*38a80*/  LDL.LU R93, [R1+0x2930] ;  /* 0x00293000015d7983 */ /* 0x001ee80000300800 */
[----:B-1----:R-:W3:Y:S04]  /*38a90*/  LDL.LU R94, [R1+0x292c] ;  /* 0x00292c00015e7983 */ /* 0x002ee80000300800 */
[----:B--2---:R-:W2:Y:S04]  /*38aa0*/  LDL.LU R95, [R1+0x2928] ;  /* 0x00292800015f7983 */ /* 0x004ea80000300800 */
[----:B------:R0:W-:Y:S04]  /*38ab0*/  STS.U16 [R19+0x20d00], R96 ;  /* 0x020d006013007388 */ /* 0x0001e80000000400 */
[----:B------:R1:W-:Y:S04]  /*38ac0*/  STS.U16 [R19+0x21100], R97 ;  /* 0x0211006113007388 */ /* 0x0003e80000000400 */
[----:B------:R4:W-:Y:S04]  /*38ad0*/  STS.U16 [R19+0x21500], R98 ;  /* 0x0215006213007388 */ /* 0x0009e80000000400 */
[----:B0-----:R-:W2:Y:S04]  /*38ae0*/  LDL.LU R96, [R1+0x2924] ;  /* 0x0029240001607983 */ /* 0x001ea80000300800 */
[----:B-1----:R-:W2:Y:S04]  /*38af0*/  LDL.LU R97, [R1+0x2920] ;  /* 0x0029200001617983 */ /* 0x002ea80000300800 */
[----:B----4-:R-:W4:Y:S04]  /*38b00*/  LDL.LU R98, [R1+0x291c] ;  /* 0x00291c0001627983 */ /* 0x010f280000300800 */
[----:B------:R0:W-:Y:S04]  /*38b10*/  STS.U16 [R19+0x21900], R99 ;  /* 0x0219006313007388 */ /* 0x0001e80000000400 */
[----:B------:R1:W-:Y:S04]  /*38b20*/  STS.U16 [R19+0x21d00], R100 ;  /* 0x021d006413007388 */ /* 0x0003e80000000400 */
[----:B------:R1:W-:Y:S04]  /*38b30*/  STS.U16 [R19+0x22100], R101 ;  /* 0x0221006513007388 */ /* 0x0003e80000000400 */
[----:B0-----:R-:W2:Y:S04]  /*38b40*/  LDL.LU R99, [R1+0x2918] ;  /* 0x0029180001637983 */ /* 0x001ea80000300800 */
[----:B-1----:R-:W4:Y:S04]  /*38b50*/  LDL.LU R100, [R1+0x2914] ;  /* 0x0029140001647983 */ /* 0x002f280000300800 */
[----:B------:R-:W2:Y:S04]  /*38b60*/  LDL.LU R101, [R1+0x2910] ;  /* 0x0029100001657983 */ /* 0x000ea80000300800 */
[----:B------:R0:W-:Y:S04]  /*38b70*/  STS.U16 [R19+0x22500], R18 ;  /* 0x0225001213007388 */ /* 0x0001e80000000400 */
[----:B0-----:R-:W3:Y:S04]  /*38b80*/  LDL.LU R18, [R1+0x290c] ;  /* 0x00290c0001127983 */ /* 0x001ee80000300800 */
[----:B------:R0:W-:Y:S04]  /*38b90*/  STS.U16 [R19+0x22900], R102 ;  /* 0x0229006613007388 */ /* 0x0001e80000000400 */
[----:B------:R1:W-:Y:S04]  /*38ba0*/  STS.U16 [R19+0x22d00], R103 ;  /* 0x022d006713007388 */ /* 0x0003e80000000400 */
[----:B------:R1:W-:Y:S04]  /*38bb0*/  STS.U16 [R19+0x23100], R104 ;  /* 0x0231006813007388 */ /* 0x0003e80000000400 */
[----:B0-----:R-:W4:Y:S04]  /*38bc0*/  LDL.LU R102, [R1+0x2908] ;  /* 0x0029080001667983 */ /* 0x001f280000300800 */
[----:B-1----:R-:W2:Y:S04]  /*38bd0*/  LDL.LU R103, [R1+0x2904] ;  /* 0x0029040001677983 */ /* 0x002ea80000300800 */
[----:B------:R-:W4:Y:S04]  /*38be0*/  LDL.LU R104, [R1+0x2900] ;  /* 0x0029000001687983 */ /* 0x000f280000300800 */
[----:B------:R-:W-:Y:S04]  /*38bf0*/  STS.U16 [R19+0x23500], R246 ;  /* 0x023500f613007388 */ /* 0x000fe80000000400 */
[----:B------:R-:W-:Y:S04]  /*38c00*/  STS.U16 [R19+0x23900], R238 ;  /* 0x023900ee13007388 */ /* 0x000fe80000000400 */
[----:B------:R-:W-:Y:S04]  /*38c10*/  STS.U16 [R19+0x23d00], R230 ;  /* 0x023d00e613007388 */ /* 0x000fe80000000400 */
[----:B------:R-:W-:Y:S04]  /*38c20*/  STL [R1+0x1f98], R19 ;  /* 0x001f981301007387 */ /* 0x000fe80000100800 */
[----:B---3--:R0:W-:Y:S04]  /*38c30*/  STS.U16 [R18+0x20180], R105 ;  /* 0x0201806912007388 */ /* 0x0081e80000000400 */
[----:B------:R1:W-:Y:S04]  /*38c40*/  STS.U16 [R18+0x20580], R106 ;  /* 0x0205806a12007388 */ /* 0x0003e80000000400 */
[----:B------:R3:W-:Y:S04]  /*38c50*/  STS.U16 [R18+0x20980], R107 ;  /* 0x0209806b12007388 */ /* 0x0007e80000000400 */
[----:B0-----:R-:W2:Y:S04]  /*38c60*/  LDL.LU R105, [R1+0x28fc] ;  /* 0x0028fc0001697983 */ /* 0x001ea80000300800 */
[----:B-1----:R-:W4:Y:S04]  /*38c70*/  LDL.LU R106, [R1+0x28f8] ;  /* 0x0028f800016a7983 */ /* 0x002f280000300800 */
[----:B---3--:R-:W3:Y:S04]  /*38c80*/  LDL.LU R107, [R1+0x28f4] ;  /* 0x0028f400016b7983 */ /* 0x008ee80000300800 */
[----:B------:R0:W-:Y:S04]  /*38c90*/  STS.U16 [R18+0x20d80], R108 ;  /* 0x020d806c12007388 */ /* 0x0001e80000000400 */
[----:B------:R1:W-:Y:S04]  /*38ca0*/  STS.U16 [R18+0x21180], R109 ;  /* 0x0211806d12007388 */ /* 0x0003e80000000400 */
[----:B------:R1:W-:Y:S04]  /*38cb0*/  STS.U16 [R18+0x21580], R110 ;  /* 0x0215806e12007388 */ /* 0x0003e80000000400 */
[----:B0-----:R-:W2:Y:S04]  /*38cc0*/  LDL.LU R108, [R1+0x28f0] ;  /* 0x0028f000016c7983 */ /* 0x001ea80000300800 */
[----:B-1----:R-:W4:Y:S04]  /*38cd0*/  LDL.LU R109, [R1+0x28ec] ;  /* 0x0028ec00016d7983 */ /* 0x002f280000300800 */
[----:B------:R-:W3:Y:S04]  /*38ce0*/  LDL.LU R110, [R1+0x28e8] ;  /* 0x0028e800016e7983 */ /* 0x000ee80000300800 */
[----:B------:R0:W-:Y:S04]  /*38cf0*/  STS.U16 [R18+0x21980], R111 ;  /* 0x0219806f12007388 */ /* 0x0001e80000000400 */
[----:B------:R1:W-:Y:S04]  /*38d00*/  STS.U16 [R18+0x21d80], R112 ;  /* 0x021d807012007388 */ /* 0x0003e80000000400 */
[----:B------:R1:W-:Y:S04]  /*38d10*/  STS.U16 [R18+0x22180], R113 ;  /* 0x0221807112007388 */ /* 0x0003e80000000400 */
[----:B0-----:R-:W2:Y:S04]  /*38d20*/  LDL.LU R111, [R1+0x28e4] ;  /* 0x0028e400016f7983 */ /* 0x001ea80000300800 */
[----:B-1----:R-:W4:Y:S04]  /*38d30*/  LDL.LU R112, [R1+0x28e0] ;  /* 0x0028e00001707983 */ /* 0x002f280000300800 */
[----:B------:R-:W3:Y:S04]  /*38d40*/  LDL.LU R113, [R1+0x28dc] ;  /* 0x0028dc0001717983 */ /* 0x000ee80000300800 */
[----:B------:R0:W-:Y:S04]  /*38d50*/  STS.U16 [R18+0x22580], R17 ;  /* 0x0225801112007388 */ /* 0x0001e80000000400 */
[----:B0-----:R-:W2:Y:S04]  /*38d60*/  LDL.LU R17, [R1+0x28d8] ;  /* 0x0028d80001117983 */ /* 0x001ea80000300800 */
[----:B------:R0:W-:Y:S04]  /*38d70*/  STS.U16 [R18+0x22980], R114 ;  /* 0x0229807212007388 */ /* 0x0001e80000000400 */
[----:B------:R1:W-:Y:S04]  /*38d80*/  STS.U16 [R18+0x22d80], R115 ;  /* 0x022d807312007388 */ /* 0x0003e80000000400 */
[----:B------:R1:W-:Y:S04]  /*38d90*/  STS.U16 [R18+0x23180], R116 ;  /* 0x0231807412007388 */ /* 0x0003e80000000400 */
[----:B0-----:R-:W4:Y:S04]  /*38da0*/  LDL.LU R114, [R1+0x28d4] ;  /* 0x0028d40001727983 */ /* 0x001f280000300800 */
[----:B-1----:R-:W3:Y:S04]  /*38db0*/  LDL.LU R115, [R1+0x28d0] ;  /* 0x0028d00001737983 */ /* 0x002ee80000300800 */
[----:B------:R-:W4:Y:S04]  /*38dc0*/  LDL.LU R116, [R1+0x28cc] ;  /* 0x0028cc0001747983 */ /* 0x000f280000300800 */
        /* <DEDUP_REMOVED lines=8> */
[----:B-1----:R-:W4:Y:S04]  /*38e50*/  LDL.LU R118, [R1+0x28c4] ;  /* 0x0028c40001767983 */ /* 0x002f280000300800 */
[----:B--2---:R-:W2:Y:S04]  /*38e60*/  LDL.LU R119, [R1+0x28c0] ;  /* 0x0028c00001777983 */ /* 0x004ea80000300800 */
[----:B------:R0:W-:Y:S04]  /*38e70*/  STS.U16 [R17+0x20e00], R120 ;  /* 0x020e007811007388 */ /* 0x0001e80000000400 */
[----:B------:R1:W-:Y:S04]  /*38e80*/  STS.U16 [R17+0x21200], R121 ;  /* 0x0212007911007388 */ /* 0x0003e80000000400 */
[----:B------:R1:W-:Y:S04]  /*38e90*/  STS.U16 [R17+0x21600], R122 ;  /* 0x0216007a11007388 */ /* 0x0003e80000000400 */
[----:B0-----:R-:W3:Y:S04]  /*38ea0*/  LDL.LU R120, [R1+0x28bc] ;  /* 0x0028bc0001787983 */ /* 0x001ee80000300800 */
[----:B-1----:R-:W4:Y:S04]  /*38eb0*/  LDL.LU R121, [R1+0x28b8] ;  /* 0x0028b80001797983 */ /* 0x002f280000300800 */
[----:B------:R-:W2:Y:S04]  /*38ec0*/  LDL.LU R122, [R1+0x28b4] ;  /* 0x0028b400017a7983 */ /* 0x000ea80000300800 */
        /* <DEDUP_REMOVED lines=11> */
[----:B------:R-:W3:Y:S04]  /*38f80*/  LDL.LU R127, [R1+0x289c] ;  /* 0x00289c00017f7983 */ /* 0x000ee80000300800 */
[----:B------:R-:W-:Y:S04]  /*38f90*/  STS.U16 [R17+0x23200], R252 ;  /* 0x023200fc11007388 */ /* 0x000fe80000000400 */
[----:B------:R-:W-:Y:S04]  /*38fa0*/  STS.U16 [R17+0x23600], R244 ;  /* 0x023600f411007388 */ /* 0x000fe80000000400 */
[----:B------:R-:W-:Y:S04]  /*38fb0*/  STS.U16 [R17+0x23a00], R236 ;  /* 0x023a00ec11007388 */ /* 0x000fe80000000400 */
[----:B------:R-:W-:Y:S04]  /*38fc0*/  STS.U16 [R17+0x23e00], R228 ;  /* 0x023e00e411007388 */ /* 0x000fe80000000400 */
[----:B------:R-:W-:Y:S04]  /*38fd0*/  STL [R1+0x1fa0], R17 ;  /* 0x001fa01101007387 */ /* 0x000fe80000100800 */
[----:B--2---:R0:W-:Y:S04]  /*38fe0*/  STS.U16 [R16+0x20280], R128 ;  /* 0x0202808010007388 */ /* 0x0041e80000000400 */
[----:B------:R1:W-:Y:S04]  /*38ff0*/  STS.U16 [R16+0x20680], R129 ;  /* 0x0206808110007388 */ /* 0x0003e80000000400 */
[----:B------:R2:W-:Y:S04]  /*39000*/  STS.U16 [R16+0x20a80], R130 ;  /* 0x020a808210007388 */ /* 0x0005e80000000400 */
[----:B0-----:R-:W4:Y:S04]  /*39010*/  LDL.LU R128, [R1+0x2898] ;  /* 0x0028980001807983 */ /* 0x001f280000300800 */
[----:B-1----:R-:W3:Y:S04]  /*39020*/  LDL.LU R129, [R1+0x2894] ;  /* 0x0028940001817983 */ /* 0x002ee80000300800 */
[----:B--2---:R-:W2:Y:S04]  /*39030*/  LDL.LU R130, [R1+0x2890] ;  /* 0x0028900001827983 */ /* 0x004ea80000300800 */
[----:B------:R0:W-:Y:S04]  /*39040*/  STS.U16 [R16+0x20e80], R131 ;  /* 0x020e808310007388 */ /* 0x0001e80000000400 */
[----:B------:R1:W-:Y:S04]  /*39050*/  STS.U16 [R16+0x21280], R132 ;  /* 0x0212808410007388 */ /* 0x0003e80000000400 */
[----:B------:R1:W-:Y:S04]  /*39060*/  STS.U16 [R16+0x21680], R133 ;  /* 0x0216808510007388 */ /* 0x0003e80000000400 */
[----:B0-----:R-:W4:Y:S04]  /*39070*/  LDL.LU R131, [R1+0x288c] ;  /* 0x00288c0001837983 */ /* 0x001f280000300800 */
[----:B-1----:R-:W3:Y:S04]  /*39080*/  LDL.LU R132, [R1+0x2888] ;  /* 0x0028880001847983 */ /* 0x002ee80000300800 */
[----:B------:R-:W2:Y:S04]  /*39090*/  LDL.LU R133, [R1+0x2884] ;  /* 0x0028840001857983 */ /* 0x000ea80000300800 */
        /* <DEDUP_REMOVED lines=10> */
[----:B-1----:R-:W4:Y:S04]  /*39140*/  LDL.LU R137, [R1+0x2870] ;  /* 0x0028700001897983 */ /* 0x002f280000300800 */
[----:B------:R-:W4:Y:S04]  /*39150*/  LDL.LU R138, [R1+0x286c] ;  /* 0x00286c00018a7983 */ /* 0x000f280000300800 */
        /* <DEDUP_REMOVED lines=9> */
[----:B-1----:R-:W4:Y:S04]  /*391f0*/  LDL.LU R140, [R1+0x2864] ;  /* 0x00286400018c7983 */ /* 0x002f280000300800 */
[----:B--2---:R-:W2:Y:S04]  /*39200*/  LDL.LU R141, [R1+0x2860] ;  /* 0x00286000018d7983 */ /* 0x004ea80000300800 */
[----:B------:R0:W-:Y:S04]  /*39210*/  STS.U16 [R15+0x20f00], R142 ;  /* 0x020f008e0f007388 */ /* 0x0001e80000000400 */
[----:B------:R1:W-:Y:S04]  /*39220*/  STS.U16 [R15+0x21300], R143 ;  /* 0x0213008f0f007388 */ /* 0x0003e80000000400 */
[----:B------:R3:W-:Y:S04]  /*39230*/  STS.U16 [R15+0x21700], R144 ;  /* 0x021700900f007388 */ /* 0x0007e80000000400 */
[----:B0-----:R-:W2:Y:S04]  /*39240*/  LDL.LU R142, [R1+0x285c] ;  /* 0x00285c00018e7983 */ /* 0x001ea80000300800 */
[----:B-1----:R-:W2:Y:S04]  /*39250*/  LDL.LU R143, [R1+0x2858] ;  /* 0x00285800018f7983 */ /* 0x002ea80000300800 */
[----:B---3--:R-:W3:Y:S04]  /*39260*/  LDL.LU R144, [R1+0x2854] ;  /* 0x0028540001907983 */ /* 0x008ee80000300800 */
[----:B------:R0:W-:Y:S04]  /*39270*/  STS.U16 [R15+0x21b00], R145 ;  /* 0x021b00910f007388 */ /* 0x0001e80000000400 */
[----:B------:R1:W-:Y:S04]  /*39280*/  STS.U16 [R15+0x21f00], R146 ;  /* 0x021f00920f007388 */ /* 0x0003e80000000400 */
[----:B------:R1:W-:Y:S04]  /*39290*/  STS.U16 [R15+0x22300], R14 ;  /* 0x0223000e0f007388 */ /* 0x0003e80000000400 */
[----:B0-----:R-:W2:Y:S04]  /*392a0*/  LDL.LU R145, [R1+0x2850] ;  /* 0x0028500001917983 */ /* 0x001ea80000300800 */
[----:B-1----:R-:W3:Y:S04]  /*392b0*/  LDL.LU R146, [R1+0x284c] ;  /* 0x00284c0001927983 */ /* 0x002ee80000300800 */
        /* <DEDUP_REMOVED lines=32> */
[----:B0-----:R-:W3:Y:S04]  /*394c0*/  LDL.LU R10, [R1+0x2814] ;  /* 0x00281400010a7983 */ /* 0x001ee80000300800 */
[----:B------:R-:W3:Y:S04]  /*394d0*/  LDL R22, [R1+0x134c] ;  /* 0x00134c0001167983 */ /* 0x000ee80000100800 */
[----:B-1----:R-:W3:Y:S04]  /*394e0*/  LDL.LU R24, [R1+0x1f54] ;  /* 0x001f540001187983 */ /* 0x002ee80000300800 */
[----:B------:R0:W-:Y:S04]  /*394f0*/  STS.U16 [R14+0x22f80], R3 ;  /* 0x022f80030e007388 */ /* 0x0001e80000000400 */
[----:B------:R-:W-:Y:S04]  /*39500*/  STS.U16 [R14+0x23380], R249 ;  /* 0x023380f90e007388 */ /* 0x000fe80000000400 */
[----:B------:R-:W-:Y:S04]  /*39510*/  STS.U16 [R14+0x23780], R241 ;  /* 0x023780f10e007388 */ /* 0x000fe80000000400 */
[----:B------:R-:W-:Y:S04]  /*39520*/  STS.U16 [R14+0x23b80], R233 ;  /* 0x023b80e90e007388 */ /* 0x000fe80000000400 */
[----:B------:R-:W-:Y:S04]  /*39530*/  STS.U16 [R14+0x23f80], R225 ;  /* 0x023f80e10e007388 */ /* 0x000fe80000000400 */
        /* <DEDUP_REMOVED lines=8> */
[----:B0-----:R-:W3:Y:S01]  /*395c0*/  LDL.LU R3, [R1+0xb6c] ;  /* 0x000b6c0001037983 */ /* 0x001ee20000300800 */
[----:B----4-:R-:W-:-:S03]  /*395d0*/  PRMT R9, RZ, 0x7610, R9 ;  /* 0x00007610ff097816 */ /* 0x010fc60000000009 */
[----:B--2---:R-:W-:Y:S04]  /*395e0*/  STS.U16 [R11], R224 ;  /* 0x000000e00b007388 */ /* 0x004fe80000000400 */
[----:B------:R-:W-:Y:S04]  /*395f0*/  STS.U16 [R11+0x400], R223 ;  /* 0x000400df0b007388 */ /* 0x000fe80000000400 */
[----:B------:R-:W-:Y:S04]  /*39600*/  STS.U16 [R11+0x800], R222 ;  /* 0x000800de0b007388 */ /* 0x000fe80000000400 */
[----:B------:R-:W-:Y:S01]  /*39610*/  STS.U16 [R11+0xc00], R221 ;  /* 0x000c00dd0b007388 */ /* 0x000fe20000000400 */
[----:B---3--:R-:W-:-:S03]  /*39620*/  @!P2 IMAD.MOV.U32 R23, RZ, RZ, R22 ;  /* 0x000000ffff17a224 */ /* 0x008fc600078e0016 */
[----:B------:R-:W-:Y:S01]  /*39630*/  STS.U16 [R11+0x1000], R220 ;  /* 0x001000dc0b007388 */ /* 0x000fe20000000400 */
[----:B------:R-:W-:-:S03]  /*39640*/  @!P2 IMAD.MOV.U32 R22, RZ, RZ, R24 ;  /* 0x000000ffff16a224 */ /* 0x000fc600078e0018 */
[----:B------:R-:W-:Y:S04]  /*39650*/  STS.U16 [R11+0x1400], R219 ;  /* 0x001400db0b007388 */ /* 0x000fe80000000400 */
        /* <DEDUP_REMOVED lines=65> */
[----:B------:R-:W2:Y:S04]  /*39a70*/  @!P2 LDG.E.U16 R9, desc[UR4][R22.64] ;  /* 0x000000041609a981 */ /* 0x000ea8000c1e1500 */
[----:B------:R0:W-:Y:S04]  /*39a80*/  STL [R1+0x1fac], R14 ;  /* 0x001fac0e01007387 */ /* 0x0001e80000100800 */
[----:B0-----:R-:W3:Y:S04]  /*39a90*/  LDL.LU R14, [R1+0xb88] ;  /* 0x000b8800010e7983 */ /* 0x001ee80000300800 */
[----:B------:R0:W-:Y:S04]  /*39aa0*/  STL [R1+0x1fb0], R11 ;  /* 0x001fb00b01007387 */ /* 0x0001e80000100800 */
[----:B0-----:R-:W4:Y:S04]  /*39ab0*/  LDL.LU R11, [R1+0xb90] ;  /* 0x000b9000010b7983 */ /* 0x001f280000300800 */
[----:B--2---:R0:W-:Y:S04]  /*39ac0*/  STL [R1+0xb5c], R9 ;  /* 0x000b5c0901007387 */ /* 0x0041e80000100800 */
[----:B0-----:R-:W2:Y:S04]  /*39ad0*/  LDL.LU R9, [R1+0x2810] ;  /* 0x0028100001097983 */ /* 0x001ea80000300800 */
[----:B------:R-:W3:Y:S04]  /*39ae0*/  LDL R22, [R1+0x1348] ;  /* 0x0013480001167983 */ /* 0x000ee80000100800 */
[----:B------:R-:W3:Y:S01]  /*39af0*/  LDL R23, [R1+0x1f50] ;  /* 0x001f500001177983 */ /* 0x000ee20000100800 */
[----:B------:R-:W-:-:S02]  /*39b00*/  PRMT R152, RZ, 0x7610, R152 ;  /* 0x00007610ff987816 */ /* 0x000fc40000000098 */
[----:B---3--:R-:W-:-:S04]  /*39b10*/  @!P2 LOP3.LUT R23, R23, R22, RZ, 0x3c, !PT ;  /* 0x000000161717a212 */ /* 0x008fc800078e3cff */
[----:B------:R-:W-:-:S04]  /*39b20*/  @!P2 LOP3.LUT R22, R23, R22, RZ, 0x3c, !PT ;  /* 0x000000161716a212 */ /* 0x000fc800078e3cff */
[----:B------:R-:W-:-:S05]  /*39b30*/  @!P2 LOP3.LUT R23, R23, R22, RZ, 0x3c, !PT ;  /* 0x000000161717a212 */ /* 0x000fca00078e3cff */
[----:B------:R-:W3:Y:S01]  /*39b40*/  @!P2 LDG.E.U16 R152, desc[UR4][R22.64] ;  /* 0x000000041698a981 */ /* 0x000ee2000c1e1500 */
[----:B--2---:R-:W-:-:S03]  /*39b50*/  PRMT R9, RZ, 0x7610, R9 ;  /* 0x00007610ff097816 */ /* 0x004fc60000000009 */
[----:B---3--:R0:W-:Y:S04]  /*39b60*/  STL [R1+0xb58], R152 ;  /* 0x000b589801007387 */ /* 0x0081e80000100800 */
[----:B0-----:R-:W2:Y:S04]  /*39b70*/  LDL.LU R152, [R1+0x280c] ;  /* 0x00280c0001987983 */ /* 0x001ea80000300800 */
[----:B------:R-:W3:Y:S01]  /*39b80*/  LDL R23, [R1+0x1344] ;  /* 0x0013440001177983 */ /* 0x000ee20000100800 */
[----:B------:R-:W-:-:S05]  /*39b90*/  @!P2 IMAD.MOV.U32 R22, RZ, RZ, R0 ;  /* 0x000000ffff16a224 */ /* 0x000fca00078e0000 */
[----:B---3--:R-:W3:Y:S04]  /*39ba0*/  @!P2 LDG.E.U16 R9, desc[UR4][R22.64] ;  /* 0x000000041609a981 */ /* 0x008ee8000c1e1500 */
[----:B------:R-:W-:Y:S04]  /*39bb0*/  STL [R1+0x2030], R0 ;  /* 0x0020300001007387 */ /* 0x000fe80000100800 */
[----:B---3--:R0:W-:Y:S04]  /*39bc0*/  STL [R1+0xb54], R9 ;  /* 0x000b540901007387 */ /* 0x0081e80000100800 */
[----:B0-----:R-:W3:Y:S04]  /*39bd0*/  LDL.LU R9, [R1+0x2808] ;  /* 0x0028080001097983 */ /* 0x001ee80000300800 */
[----:B------:R-:W4:Y:S04]  /*39be0*/  LDL R22, [R1+0x1340] ;  /* 0x0013400001167983 */ /* 0x000f280000100800 */
[----:B------:R-:W4:Y:S01]  /*39bf0*/  LDL R23, [R1+0x1f48] ;  /* 0x001f480001177983 */ /* 0x000f220000100800 */
[----:B--2---:R-:W-:-:S02]  /*39c00*/  PRMT R152, RZ, 0x7610, R152 ;  /* 0x00007610ff987816 */ /* 0x004fc40000000098 */
[----:B----4-:R-:W-:-:S04]  /*39c10*/  @!P2 LOP3.LUT R23, R23, R22, RZ, 0x3c, !PT ;  /* 0x000000161717a212 */ /* 0x010fc800078e3cff */
[----:B------:R-:W-:-:S04]  /*39c20*/  @!P2 LOP3.LUT R22, R23, R22, RZ, 0x3c, !PT ;  /* 0x000000161716a212 */ /* 0x000fc800078e3cff */
[----:B------:R-:W-:-:S05]  /*39c30*/  @!P2 LOP3.LUT R23, R23, R22, RZ, 0x3c, !PT ;  /* 0x000000161717a212 */ /* 0x000fca00078e3cff */
[----:B------:R-:W2:Y:S04]  /*39c40*/  @!P2 LDG.E.U16 R152, desc[UR4][R22.64] ;  /* 0x000000041698a981 */ /* 0x000ea8000c1e1500 */
[----:B--2---:R0:W-:Y:S04]  /*39c50*/  STL [R1+0xb50], R152 ;  /* 0x000b509801007387 */ /* 0x0041e80000100800 */
[----:B0-----:R-:W2:Y:S04]  /*39c60*/  LDL.LU R152, [R1+0x2804] ;  /* 0x0028040001987983 */ /* 0x001ea80000300800 */
[----:B------:R-:W4:Y:S04]  /*39c70*/  LDL R22, [R1+0xf40] ;  /* 0x000f400001167983 */ /* 0x000f280000100800 */
[----:B------:R-:W4:Y:S01]  /*39c80*/  LDL R23, [R1+0x1f44] ;  /* 0x001f440001177983 */ /* 0x000f220000100800 */
[----:B------:R-:W-:-:S02]  /*39c90*/  PRMT R135, RZ, 0x7610, R135 ;  /* 0x00007610ff877816 */ /* 0x000fc40000000087 */
[----:B----4-:R-:W-:-:S04]  /*39ca0*/  @!P2 LOP3.LUT R23, R23, R22, RZ, 0x3c, !PT ;  /* 0x000000161717a212 */ /* 0x010fc800078e3cff */
[----:B------:R-:W-:-:S04]  /*39cb0*/  @!P2 LOP3.LUT R22, R23, R22, RZ, 0x3c, !PT ;  /* 0x000000161716a212 */ /* 0x000fc800078e3cff */
[----:B------:R-:W-:-:S05]  /*39cc0*/  @!P2 LOP3.LUT R23, R23, R22, RZ, 0x3c, !PT ;  /* 0x000000161717a212 */ /* 0x000fca00078e3cff */
[----:B------:R-:W4:Y:S04]  /*39cd0*/  @!P2 LDG.E.U16 R135, desc[UR4][R22.64] ;  /* 0x000000041687a981 */ /* 0x000f28000c1e1500 */
[----:B------:R-:W3:Y:S04]  /*39ce0*/  LDL R22, [R1+0x1f3c] ;  /* 0x001f3c0001167983 */ /* 0x000ee80000100800 */
[----:B------:R-:W3:Y:S01]  /*39cf0*/  LDL R23, [R1+0x1f40] ;  /* 0x001f400001177983 */ /* 0x000ee20000100800 */
[----:B------:R-:W-:-:S03]  /*39d00*/  PRMT R86, RZ, 0x7610, R86 ;  /* 0x00007610ff567816 */ /* 0x000fc60000000056 */
[----:B----4-:R-:W-:Y:S01]  /*39d10*/  STL [R1+0x24c0], R135 ;  /* 0x0024c08701007387 */ /* 0x010fe20000100800 */
[----:B---3--:R-:W-:-:S04]  /*39d20*/  @!P2 LOP3.LUT R23, R23, R22, RZ, 0x3c, !PT ;  /* 0x000000161717a212 */ /* 0x008fc800078e3cff */
[----:B------:R-:W-:-:S04]  /*39d30*/  @!P2 LOP3.LUT R22, R23, R22, RZ, 0x3c, !PT ;  /* 0x000000161716a212 */ /* 0x000fc800078e3cff */
[----:B------:R-:W-:-:S05]  /*39d40*/  @!P2 LOP3.LUT R23, R23, R22, RZ, 0x3c, !PT ;  /* 0x000000161717a212 */ /* 0x000fca00078e3cff */
[----:B------:R0:W3:Y:S04]  /*39d50*/  @!P2 LDG.E.U16 R86, desc[UR4][R22.64] ;  /* 0x000000041656a981 */ /* 0x0000e8000c1e1500 */
[----:B------:R-:W0:Y:S04]  /*39d60*/  LDL R22, [R1+0x1f24] ;  /* 0x001f240001167983 */ /* 0x000e280000100800 */
[----:B------:R-:W0:Y:S01]  /*39d70*/  LDL R23, [R1+0x1f28] ;  /* 0x001f280001177983 */ /* 0x000e220000100800 */
[----:B------:R-:W-:Y:S02]  /*39d80*/  PRMT R9, RZ, 0x7610, R9 ;  /* 0x00007610ff097816 */ /* 0x000fe40000000009 */
[----:B0-----:R-:W-:-:S04]  /*39d90*/  @!P2 LOP3.LUT R23, R23, R22, RZ, 0x3c, !PT ;  /* 0x000000161717a212 */ /* 0x001fc800078e3cff */
[----:B------:R-:W-:-:S04]  /*39da0*/  @!P2 LOP3.LUT R22, R23, R22, RZ, 0x3c, !PT ;  /* 0x000000161716a212 */ /* 0x000fc800078e3cff */
[----:B------:R-:W-:-:S05]  /*39db0*/  @!P2 LOP3.LUT R23, R23, R22, RZ, 0x3c, !PT ;  /* 0x000000161717a212 */ /* 0x000fca00078e3cff */
[----:B------:R-:W4:Y:S04]  /*39dc0*/  @!P2 LDG.E.U16 R9, desc[UR4][R22.64] ;  /* 0x000000041609a981 */ /* 0x000f28000c1e1500 */
[----:B---3--:R-:W-:Y:S04]  /*39dd0*/  STL [R1+0x24c4], R86 ;  /* 0x0024c45601007387 */ /* 0x008fe80000100800 */
[----:B----4-:R0:W-:Y:S04]  /*39de0*/  STL [R1+0xb44], R9 ;  /* 0x000b440901007387 */ /* 0x0101e80000100800 */
        /* <DEDUP_REMOVED lines=12> */
[----:B---3--:R-:W-:-:S02]  /*39eb0*/  PRMT R9, RZ, 0x7610, R9 ;  /* 0x00007610ff097816 */ /* 0x008fc40000000009 */
[----:B----4-:R-:W-:-:S04]  /*39ec0*/  @!P2 LOP3.LUT R23, R23, R22, RZ, 0x3c, !PT ;  /* 0x000000161717a212 */ /* 0x010fc800078e3cff */
[----:B------:R-:W-:-:S04]  /*39ed0*/  @!P2 LOP3.LUT R22, R23, R22, RZ, 0x3c, !PT ;  /* 0x000000161716a212 */ /* 0x000fc800078e3cff */
[----:B------:R-:W-:-:S05]  /*39ee0*/  @!P2 LOP3.LUT R23, R23, R22, RZ, 0x3c, !PT ;  /* 0x000000161717a212 */ /* 0x000fca00078e3cff */
[----:B------:R-:W3:Y:S04]  /*39ef0*/  @!P2 LDG.E.U16 R9, desc[UR4][R22.64] ;  /* 0x000000041609a981 */ /* 0x000ee8000c1e1500 */
        /* <DEDUP_REMOVED lines=288> */
[----:B--2---:R-:W-:Y:S02]  /*3b100*/  PRMT R152, RZ, 0x7610, R152 ;  /* 0x00007610ff987816 */ /* 0x004fe40000000098 */
[----:B0-----:R-:W-:-:S04]  /*3b110*/  @!P2 LOP3.LUT R23, R23, R22, RZ, 0x3c, !PT ;  /* 0x000000161717a212 */ /* 0x001fc800078e3cff */
[----:B------:R-:W-:-:S04]  /*3b120*/  @!P2 LOP3.LUT R22, R23, R22, RZ, 0x3c, !PT ;  /* 0x000000161716a212 */ /* 0x000fc800078e3cff */
[----:B------:R-:W-:-:S05]  /*3b130*/  @!P2 LOP3.LUT R23, R23, R22, RZ, 0x3c, !PT ;  /* 0x000000161717a212 */ /* 0x000fca00078e3cff */
[----:B------:R-:W2:Y:S04]  /*3b140*/  @!P2 LDG.E.U16 R152, desc[UR4][R22.64] ;  /* 0x000000041698a981 */ /* 0x000ea8000c1e1500 */
[----:B---3--:R-:W-:Y:S04]  /*3b150*/  STL [R1+0x24f4], R80 ;  /* 0x0024f45001007387 */ /* 0x008fe80000100800 */
        /* <DEDUP_REMOVED lines=287> */
[----:B------:R-:W3:Y:S04]  /*3c350*/  @!P2 LDG.E.U16 R124, desc[UR4][R22.64] ;  /* 0x00000004167ca981 */ /* 0x000ee8000c1e1500 */
[----:B------:R-:W4:Y:S04]  /*3c360*/  LDL R22, [R1+0x1c7c] ;  /* 0x001c7c0001167983 */ /* 0x000f280000100800 */
[----:B------:R-:W4:Y:S01]  /*3c370*/  LDL R23, [R1+0x1c80] ;  /* 0x001c800001177983 */ /* 0x000f220000100800 */
[----:B------:R-:W-:-:S03]  /*3c380*/  PRMT R75, RZ, 0x7610, R75 ;  /* 0x00007610ff4b7816 */ /* 0x000fc6000000004b */
[----:B---3--:R-:W-:Y:S01]  /*3c390*/  STL [R1+0x2520], R124 ;  /* 0x0025207c01007387 */ /* 0x008fe20000100800 */
[----:B----4-:R-:W-:-:S04]  /*3c3a0*/  @!P2 LOP3.LUT R23, R23, R22, RZ, 0x3c, !PT ;  /* 0x000000161717a212 */ /* 0x010fc800078e3cff */
        /* <DEDUP_REMOVED lines=412> */
[----:B------:R-:W-:Y:S01]  /*3dd70*/  @!P2 LOP3.LUT R23, R23, R22, RZ, 0x3c, !PT ;  /* 0x000000161717a212 */ /* 0x000fe200078e3cff */
[----:B----4-:R-:W-:Y:S04]  /*3dd80*/  STL [R1+0x2570], R128 ;  /* 0x0025708001007387 */ /* 0x010fe80000100800 */
[----:B------:R0:W4:Y:S04]  /*3dd90*/  @!P2 LDG.E.U16 R117, desc[UR4][R22.64] ;  /* 0x000000041675a981 */ /* 0x000128000c1e1500 */
[----:B------:R-:W0:Y:S04]  /*3dda0*/  LDL R22, [R1+0x1abc] ;  /* 0x001abc0001167983 */ /* 0x000e280000100800 */
[----:B------:R-:W0:Y:S01]  /*3ddb0*/  LDL R23, [R1+0x1ac0] ;  /* 0x001ac00001177983 */ /* 0x000e220000100800 */
[----:B------:R-:W-:-:S02]  /*3ddc0*/  PRMT R68, RZ, 0x7610, R68 ;  /* 0x00007610ff447816 */ /* 0x000fc40000000044 */
[----:B0-----:R-:W-:-:S04]  /*3ddd0*/  @!P2 LOP3.LUT R23, R23, R22, RZ, 0x3c, !PT ;  /* 0x000000161717a212 */ /* 0x001fc800078e3cff */
[----:B------:R-:W-:-:S04]  /*3dde0*/  @!P2 LOP3.LUT R22, R23, R22, RZ, 0x3c, !PT ;  /* 0x000000161716a212 */ /* 0x000fc800078e3cff */
[----:B------:R-:W-:Y:S01]  /*3ddf0*/  @!P2 LOP3.LUT R23, R23, R22, RZ, 0x3c, !PT ;  /* 0x000000161717a212 */ /* 0x000fe200078e3cff */
[----:B----4-:R-:W-:Y:S04]  /*3de00*/  STL [R1+0x2574], R117 ;  /* 0x0025747501007387 */ /* 0x010fe80000100800 */
[----:B------:R0:W4:Y:S04]  /*3de10*/  @!P2 LDG.E.U16 R68, desc[UR4][R22.64] ;  /* 0x000000041644a981 */ /* 0x000128000c1e1500 */
[----:B------:R-:W0:Y:S04]  /*3de20*/  LDL R22, [R1+0x1aac] ;  /* 0x001aac0001167983 */ /* 0x000e280000100800 */
[----:B------:R-:W0:Y:S01]  /*3de30*/  LDL R23, [R1+0x1ab0] ;  /* 0x001ab00001177983 */ /* 0x000e220000100800 */
[----:B---3--:R-:W-:-:S02]  /*3de40*/  PRMT R9, RZ, 0x7610, R9 ;  /* 0x00007610ff097816 */ /* 0x008fc40000000009 */
[----:B0-----:R-:W-:-:S04]  /*3de50*/  @!P2 LOP3.LUT R23, R23, R22, RZ, 0x3c, !PT ;  /* 0x000000161717a212 */ /* 0x001fc800078e3cff */
[----:B------:R-:W-:-:S04]  /*3de60*/  @!P2 LOP3.LUT R22, R23, R22, RZ, 0x3c, !PT ;  /* 0x000000161716a212 */ /* 0x000fc800078e3cff */
[----:B------:R-:W-:-:S05]  /*3de70*/  @!P2 LOP3.LUT R23, R23, R22, RZ, 0x3c, !PT ;  /* 0x000000161717a212 */ /* 0x000fca00078e3cff */
[----:B------:R-:W3:Y:S04]  /*3de80*/  @!P2 LDG.E.U16 R9, desc[UR4][R22.64] ;  /* 0x000000041609a981 */ /* 0x000ee8000c1e1500 */
[----:B----4-:R-:W-:Y:S04]  /*3de90*/  STL [R1+0x2578], R68 ;  /* 0x0025784401007387 */ /* 0x010fe80000100800 */
        /* <DEDUP_REMOVED lines=114> */
[----:B--2---:R-:W-:-:S02]  /*3e5c0*/  PRMT R152, RZ, 0x7610, R152 ;  /* 0x00007610ff987816 */ /* 0x004fc40000000098 */
[----:B0-----:R-:W-:-:S04]  /*3e5d0*/  @!P2 LOP3.LUT R23, R23, R22, RZ, 0x3c, !PT ;  /* 0x000000161717a212 */ /* 0x001fc800078e3cff */
[----:B------:R-:W-:-:S04]  /*3e5e0*/  @!P2 LOP3.LUT R22, R23, R22, RZ, 0x3c, !PT ;  /* 0x000000161716a212 */ /* 0x000fc800078e3cff */
[----:B------:R-:W-:-:S05]  /*3e5f0*/  @!P2 LOP3.LUT R23, R23, R22, RZ, 0x3c, !PT ;  /* 0x000000161717a212 */ /* 0x000fca00078e3cff */
[----:B------:R-:W2:Y:S04]  /*3e600*/  @!P2 LDG.E.U16 R152, desc[UR4][R22.64] ;  /* 0x000000041698a981 */ /* 0x000ea8000c1e1500 */
[----:B----4-:R-:W-:Y:S04]  /*3e610*/  STL [R1+0x2594], R66 ;  /* 0x0025944201007387 */ /* 0x010fe80000100800 */
        /* <DEDUP_REMOVED lines=126> */
[----:B------:R0:W2:Y:S04]  /*3ee00*/  @!P2 LDG.E.U16 R152, desc[UR4][R22.64] ;  /* 0x000000041698a981 */ /* 0x0000a8000c1e1500 */
[----:B------:R-:W0:Y:S04]  /*3ee10*/  LDL R22, [R1+0x199c] ;  /* 0x00199c0001167983 */ /* 0x000e280000100800 */
[----:B------:R-:W0:Y:S01]  /*3ee20*/  LDL R23, [R1+0x19a0] ;  /* 0x0019a00001177983 */ /* 0x000e220000100800 */
[----:B---3--:R-:W-:Y:S02]  /*3ee30*/  PRMT R9, RZ, 0x7610, R9 ;  /* 0x00007610ff097816 */ /* 0x008fe40000000009 */
[----:B0-----:R-:W-:-:S04]  /*3ee40*/  @!P2 LOP3.LUT R23, R23, R22, RZ, 0x3c, !PT ;  /* 0x000000161717a212 */ /* 0x001fc800078e3cff */
[----:B------:R-:W-:-:S04]  /*3ee50*/  @!P2 LOP3.LUT R22, R23, R22, RZ, 0x3c, !PT ;  /* 0x000000161716a212 */ /* 0x000fc800078e3cff */
[----:B------:R-:W-:-:S05]  /*3ee60*/  @!P2 LOP3.LUT R23, R23, R22, RZ, 0x3c, !PT ;  /* 0x000000161717a212 */ /* 0x000fca00078e3cff */
[----:B------:R-:W3:Y:S04]  /*3ee70*/  @!P2 LDG.E.U16 R9, desc[UR4][R22.64] ;  /* 0x000000041609a981 */ /* 0x000ee8000c1e1500 */
[----:B--2---:R0:W-:Y:S04]  /*3ee80*/  STL [R1+0x8ec], R152 ;  /* 0x0008ec9801007387 */ /* 0x0041e80000100800 */
[----:B0-----:R-:W2:Y:S04]  /*3ee90*/  LDL R152, [R1+0x1980] ;  /* 0x0019800001987983 */ /* 0x001ea80000100800 */
[----:B---3--:R0:W-:Y:S04]  /*3eea0*/  STL [R1+0x8e8], R9 ;  /* 0x0008e80901007387 */ /* 0x0081e80000100800 */
[----:B0-----:R-:W3:Y:S04]  /*3eeb0*/  LDL.LU R9, [R1+0x2694] ;  /* 0x0026940001097983 */ /* 0x001ee80000300800 */
        /* <DEDUP_REMOVED lines=23> */
[----:B------:R-:W3:Y:S01]  /*3f030*/  LDL R23, [R1+0x197c] ;  /* 0x00197c0001177983 */ /* 0x000ee20000100800 */
[----:B------:R-:W-:Y:S01]  /*3f040*/  PRMT R63, RZ, 0x7610, R63 ;  /* 0x00007610ff3f7816 */ /* 0x000fe2000000003f */
[----:B--2---:R-:W-:-:S02]  /*3f050*/  @!P2 IMAD.MOV.U32 R22, RZ, RZ, R152 ;  /* 0x000000ffff16a224 */ /* 0x004fc400078e0098 */
[----:B----4-:R-:W-:Y:S01]  /*3f060*/  STL [R1+0x25c0], R112 ;  /* 0x0025c07001007387 */ /* 0x010fe20000100800 */
[----:B------:R-:W-:-:S03]  /*3f070*/  PRMT R47, RZ, 0x7610, R47 ;  /* 0x00007610ff2f7816 */ /* 0x000fc6000000002f */
[----:B------:R-:W2:Y:S04]  /*3f080*/  LDL R152, [R1+0x1950] ;  /* 0x0019500001987983 */ /* 0x000ea80000100800 */
[----:B---3--:R0:W3:Y:S04]  /*3f090*/  @!P2 LDG.E.U16 R63, desc[UR4][R22.64] ;  /* 0x00000004163fa981 */ /* 0x0080e8000c1e1500 */
[----:B------:R-:W0:Y:S04]  /*3f0a0*/  LDL R22, [R1+0x196c] ;  /* 0x00196c0001167983 */ /* 0x000e280000100800 */
[----:B------:R-:W0:Y:S02]  /*3f0b0*/  LDL R23, [R1+0x1970] ;  /* 0x0019700001177983 */ /* 0x000e240000100800 */
[----:B0-----:R-:W-:-:S04]  /*3f0c0*/  @!P2 LOP3.LUT R23, R23, R22, RZ, 0x3c, !PT ;  /* 0x000000161717a212 */ /* 0x001fc800078e3cff */
[----:B------:R-:W-:-:S04]  /*3f0d0*/  @!P2 LOP3.LUT R22, R23, R22, RZ, 0x3c, !PT ;  /* 0x000000161716a212 */ /* 0x000fc800078e3cff */
[----:B------:R-:W-:Y:S01]  /*3f0e0*/  @!P2 LOP3.LUT R23, R23, R22, RZ, 0x3c, !PT ;  /* 0x000000161717a212 */ /* 0x000fe200078e3cff */
[----:B---3--:R-:W-:Y:S04]  /*3f0f0*/  STL [R1+0x25c4], R63 ;  /* 0x0025c43f01007387 */ /* 0x008fe80000100800 */
[----:B------:R0:W3:Y:S04]  /*3f100*/  @!P2 LDG.E.U16 R47, desc[UR4][R22.64] ;  /* 0x00000004162fa981 */ /* 0x0000e8000c1e1500 */
[----:B------:R-:W0:Y:S04]  /*3f110*/  LDL R22, [R1+0x1964] ;  /* 0x0019640001167983 */ /* 0x000e280000100800 */
[----:B------:R-:W0:Y:S01]  /*3f120*/  LDL R23, [R1+0x1968] ;  /* 0x0019680001177983 */ /* 0x000e220000100800 */
[----:B------:R-:W-:-:S02]  /*3f130*/  PRMT R8, RZ, 0x7610, R8 ;  /* 0x00007610ff087816 */ /* 0x000fc40000000008 */
[----:B0-----:R-:W-:-:S04]  /*3f140*/  @!P2 LOP3.LUT R23, R23, R22, RZ, 0x3c, !PT ;  /* 0x000000161717a212 */ /* 0x001fc800078e3cff */
[----:B------:R-:W-:-:S04]  /*3f150*/  @!P2 LOP3.LUT R22, R23, R22, RZ, 0x3c, !PT ;  /* 0x000000161716a212 */ /* 0x000fc800078e3cff */
[----:B------:R-:W-:-:S05]  /*3f160*/  @!P2 LOP3.LUT R23, R23, R22, RZ, 0x3c, !PT ;  /* 0x000000161717a212 */ /* 0x000fca00078e3cff */
[----:B------:R-:W4:Y:S04]  /*3f170*/  @!P2 LDG.E.U16 R8, desc[UR4][R22.64] ;  /* 0x000000041608a981 */ /* 0x000f28000c1e1500 */
[----:B---3--:R0:W-:Y:S04]  /*3f180*/  STL [R1+0x8d4], R47 ;  /* 0x0008d42f01007387 */ /* 0x0081e80000100800 */
[----:B0-----:R-:W3:Y:S04]  /*3f190*/  LDL R47, [R1+0x1948] ;  /* 0x00194800012f7983 */ /* 0x001ee80000100800 */
[----:B----4-:R0:W-:Y:S04]  /*3f1a0*/  STL [R1+0x8d0], R8 ;  /* 0x0008d00801007387 */ /* 0x0101e80000100800 */
[----:B0-----:R-:W4:Y:S04]  /*3f1b0*/  LDL.LU R8, [R1+0x2690] ;  /* 0x0026900001087983 */ /* 0x001f280000300800 */
[----:B------:R-:W2:Y:S04]  /*3f1c0*/  LDL R22, [R1+0x195c] ;  /* 0x00195c0001167983 */ /* 0x000ea80000100800 */
[----:B------:R-:W2:Y:S01]  /*3f1d0*/  LDL R23, [R1+0x1960] ;  /* 0x0019600001177983 */ /* 0x000ea20000100800 */
[----:B------:R-:W-:-:S02]  /*3f1e0*/  PRMT R9, RZ, 0x7610, R9 ;  /* 0x00007610ff097816 */ /* 0x000fc40000000009 */
[----:B--2---:R-:W-:-:S04]  /*3f1f0*/  @!P2 LOP3.LUT R23, R23, R22, RZ, 0x3c, !PT ;  /* 0x000000161717a212 */ /* 0x004fc800078e3cff */
[----:B------:R-:W-:-:S04]  /*3f200*/  @!P2 LOP3.LUT R22, R23, R22, RZ, 0x3c, !PT ;  /* 0x000000161716a212 */ /* 0x000fc800078e3cff */
[----:B------:R-:W-:-:S05]  /*3f210*/  @!P2 LOP3.LUT R23, R23, R22, RZ, 0x3c, !PT ;  /* 0x000000161717a212 */ /* 0x000fca00078e3cff */
[----:B------:R-:W2:Y:S04]  /*3f220*/  @!P2 LDG.E.U16 R9, desc[UR4][R22.64] ;  /* 0x000000041609a981 */ /* 0x000ea8000c1e1500 */
        /* <DEDUP_REMOVED lines=8> */
[----:B------:R0:W3:Y:S04]  /*3f2b0*/  @!P2 LDG.E.U16 R80, desc[UR4][R22.64] ;  /* 0x000000041650a981 */ /* 0x0000e8000c1e1500 */
[----:B------:R-:W4:Y:S01]  /*3f2c0*/  LDL R23, [R1+0x194c] ;  /* 0x00194c0001177983 */ /* 0x000f220000100800 */
[----:B------:R-:W-:Y:S01]  /*3f2d0*/  PRMT R131, RZ, 0x7610, R131 ;  /* 0x00007610ff837816 */ /* 0x000fe20000000083 */
[----:B0-----:R-:W-:Y:S02]  /*3f2e0*/  @!P2 IMAD.MOV.U32 R22, RZ, RZ, R152 ;  /* 0x000000ffff16a224 */ /* 0x001fe400078e0098 */
[----:B---3--:R-:W-:Y:S01]  /*3f2f0*/  STL [R1+0x25c8], R80 ;  /* 0x0025c85001007387 */ /* 0x008fe20000100800 */
[----:B------:R-:W-:-:S03]  /*3f300*/  PRMT R111, RZ, 0x7610, R111 ;  /* 0x00007610ff6f7816 */ /* 0x000fc6000000006f */
[----:B------:R-:W3:Y:S04]  /*3f310*/  LDL R152, [R1+0x1920] ;  /* 0x0019200001987983 */ /* 0x000ee80000100800 */
[----:B----4-:R0:W4:Y:S04]  /*3f320*/  @!P2 LDG.E.U16 R131, desc[UR4][R22.64] ;  /* 0x000000041683a981 */ /* 0x010128000c1e1500 */
[----:B------:R-:W2:Y:S01]  /*3f330*/  LDL R23, [R1+0x1944] ;  /* 0x0019440001177983 */ /* 0x000ea20000100800 */
[----:B0-----:R-:W-:-:S03]  /*3f340*/  @!P2 IMAD.MOV.U32 R22, RZ, RZ, R47 ;  /* 0x000000ffff16a224 */ /* 0x001fc600078e002f */
[----:B----4-:R-:W-:Y:S01]  /*3f350*/  STL [R1+0x25cc], R131 ;  /* 0x0025cc8301007387 */ /* 0x010fe20000100800 */
[----:B------:R-:W-:-:S03]  /*3f360*/  PRMT R62, RZ, 0x7610, R62 ;  /* 0x00007610ff3e7816 */ /* 0x000fc6000000003e */
[----:B------:R-:W4:Y:S04]  /*3f370*/  LDL R47, [R1+0x1918] ;  /* 0x00191800012f7983 */ /* 0x000f280000100800 */
[----:B--2---:R0:W2:Y:S04]  /*3f380*/  @!P2 LDG.E.U16 R111, desc[UR4][R22.64] ;  /* 0x00000004166fa981 */ /* 0x0040a8000c1e1500 */
[----:B------:R-:W0:Y:S04]  /*3f390*/  LDL R22, [R1+0x193c] ;  /* 0x00193c0001167983 */ /* 0x000e280000100800 */
[----:B------:R-:W0:Y:S02]  /*3f3a0*/  LDL R23, [R1+0x1940] ;  /* 0x0019400001177983 */ /* 0x000e240000100800 */
[----:B0-----:R-:W-:-:S04]  /*3f3b0*/  @!P2 LOP3.LUT R23, R23, R22, RZ, 0x3c, !PT ;  /* 0x000000161717a212 */ /* 0x001fc800078e3cff */
[----:B------:R-:W-:-:S04]  /*3f3c0*/  @!P2 LOP3.LUT R22, R23, R22, RZ, 0x3c, !PT ;  /* 0x000000161716a212 */ /* 0x000fc800078e3cff */
[----:B------:R-:W-:Y:S01]  /*3f3d0*/  @!P2 LOP3.LUT R23, R23, R22, RZ, 0x3c, !PT ;  /* 0x000000161717a212 */ /* 0x000fe200078e3cff */
[----:B--2---:R-:W-:Y:S04]  /*3f3e0*/  STL [R1+0x25d0], R111 ;  /* 0x0025d06f01007387 */ /* 0x004fe80000100800 */
[----:B------:R0:W2:Y:S04]  /*3f3f0*/  @!P2 LDG.E.U16 R62, desc[UR4][R22.64] ;  /* 0x00000004163ea981 */ /* 0x0000a8000c1e1500 */
[----:B------:R-:W0:Y:S04]  /*3f400*/  LDL R22, [R1+0x192c] ;  /* 0x00192c0001167983 */ /* 0x000e280000100800 */
[----:B------:R-:W0:Y:S01]  /*3f410*/  LDL R23, [R1+0x1930] ;  /* 0x0019300001177983 */ /* 0x000e220000100800 */
[----:B------:R-:W-:-:S02]  /*3f420*/  PRMT R154, RZ, 0x7610, R154 ;  /* 0x00007610ff9a7816 */ /* 0x000fc4000000009a */
        /* <DEDUP_REMOVED lines=16> */
[----:B------:R-:W4:Y:S01]  /*3f530*/  LDL R23, [R1+0x191c] ;  /* 0x00191c0001177983 */ /* 0x000f220000100800 */
[----:B------:R-:W-:Y:S01]  /*3f540*/  PRMT R9, RZ, 0x7610, R9 ;  /* 0x00007610ff097816 */ /* 0x000fe20000000009 */
[----:B------:R-:W-:-:S02]  /*3f550*/  @!P2 IMAD.MOV.U32 R22, RZ, RZ, R152 ;  /* 0x000000ffff16a224 */ /* 0x000fc400078e0098 */
[----:B------:R-:W3:Y:S04]  /*3f560*/  LDL R152, [R1+0x1900] ;  /* 0x0019000001987983 */ /* 0x000ee80000100800 */
[----:B----4-:R-:W4:Y:S01]  /*3f570*/  @!P2 LDG.E.U16 R9, desc[UR4][R22.64] ;  /* 0x000000041609a981 */ /* 0x010f22000c1e1500 */
[----:B------:R-:W-:-:S03]  /*3f580*/  PRMT R68, RZ, 0x7610, R68 ;  /* 0x00007610ff447816 */ /* 0x000fc60000000044 */
[----:B----4-:R0:W-:Y:S04]  /*3f590*/  STL [R1+0x8b0], R9 ;  /* 0x0008b00901007387 */ /* 0x0101e80000100800 */
[----:B0-----:R-:W4:Y:S04]  /*3f5a0*/  LDL.LU R9, [R1+0x2684] ;  /* 0x0026840001097983 */ /* 0x001f280000300800 */
[----:B------:R-:W2:Y:S01]  /*3f5b0*/  LDL R23, [R1+0x1914] ;  /* 0x0019140001177983 */ /* 0x000ea20000100800 */
[----:B------:R-:W-:Y:S01]  /*3f5c0*/  @!P2 IMAD.MOV.U32 R22, RZ, RZ, R47 ;  /* 0x000000ffff16a224 */ /* 0x000fe200078e002f */
[----:B------:R-:W-:-:S02]  /*3f5d0*/  PRMT R83, RZ, 0x7610, R83 ;  /* 0x00007610ff537816 */ /* 0x000fc40000000053 */
        /* <DEDUP_REMOVED lines=9> */
[----:B------:R-:W3:Y:S01]  /*3f670*/  LDL R23, [R1+0x1904] ;  /* 0x0019040001177983 */ /* 0x000ee20000100800 */
[----:B------:R-:W-:Y:S01]  /*3f680*/  PRMT R110, RZ, 0x7610, R110 ;  /* 0x00007610ff6e7816 */ /* 0x000fe2000000006e */
[----:B0-----:R-:W-:-:S02]  /*3f690*/  @!P2 IMAD.MOV.U32 R22, RZ, RZ, R154 ;  /* 0x000000ffff16a224 */ /* 0x001fc400078e009a */
[----:B--2---:R-:W-:Y:S01]  /*3f6a0*/  STL [R1+0x25dc], R83 ;  /* 0x0025dc5301007387 */ /* 0x004fe20000100800 */
[----:B------:R-:W-:-:S03]  /*3f6b0*/  PRMT R61, RZ, 0x7610, R61 ;  /* 0x00007610ff3d7816 */ /* 0x000fc6000000003d */
[----:B------:R-:W2:Y:S04]  /*3f6c0*/  LDL R154, [R1+0x18d8] ;  /* 0x0018d800019a7983 */ /* 0x000ea80000100800 */
[----:B---3--:R0:W3:Y:S04]  /*3f6d0*/  @!P2 LDG.E.U16 R110, desc[UR4][R22.64] ;  /* 0x00000004166ea981 */ /* 0x0080e8000c1e1500 */
[----:B------:R-:W4:Y:S01]  /*3f6e0*/  LDL R23, [R1+0x18fc] ;  /* 0x0018fc0001177983 */ /* 0x000f220000100800 */
[----:B0-----:R-:W-:-:S03]  /*3f6f0*/  @!P2 IMAD.MOV.U32 R22, RZ, RZ, R152 ;  /* 0x000000ffff16a224 */ /* 0x001fc600078e0098 */
        /* <DEDUP_REMOVED lines=26> */
[----:B------:R-:W4:Y:S01]  /*3f8a0*/  @!P2 LDG.E.U16 R9, desc[UR4][R22.64] ;  /* 0x000000041609a981 */ /* 0x000f22000c1e1500 */
[----:B------:R-:W-:-:S03]  /*3f8b0*/  PRMT R117, RZ, 0x7610, R117 ;  /* 0x00007610ff757816 */ /* 0x000fc60000000075 */
[----:B----4-:R0:W-:Y:S04]  /*3f8c0*/  STL [R1+0x894], R9 ;  /* 0x0008940901007387 */ /* 0x0101e80000100800 */
[----:B0-----:R-:W4:Y:S04]  /*3f8d0*/  LDL.LU R9, [R1+0x267c] ;  /* 0x00267c0001097983 */ /* 0x001f280000300800 */
[----:B------:R-:W2:Y:S01]  /*3f8e0*/  LDL R23, [R1+0x18d4] ;  /* 0x0018d40001177983 */ /* 0x000ea20000100800 */
[----:B------:R-:W-:Y:S01]  /*3f8f0*/  @!P2 IMAD.MOV.U32 R22, RZ, RZ, R154 ;  /* 0x000000ffff16a224 */ /* 0x000fe200078e009a */
[----:B------:R-:W-:-:S02]  /*3f900*/  PRMT R132, RZ, 0x7610, R132 ;  /* 0x00007610ff847816 */ /* 0x000fc40000000084 */
[----:B------:R-:W-:Y:S01]  /*3f910*/  PRMT R109, RZ, 0x7610, R109 ;  /* 0x00007610ff6d7816 */ /* 0x000fe2000000006d */
[----:B------:R-:W3:Y:S04]  /*3f920*/  LDL R154, [R1+0x18b0] ;  /* 0x0018b000019a7983 */ /* 0x000ee80000100800 */
[----:B--2---:R0:W2:Y:S04]  /*3f930*/  @!P2 LDG.E.U16 R117, desc[UR4][R22.64] ;  /* 0x000000041675a981 */ /* 0x0040a8000c1e1500 */
[----:B------:R-:W4:Y:S01]  /*3f940*/  LDL R23, [R1+0x18cc] ;  /* 0x0018cc0001177983 */ /* 0x000f220000100800 */
[----:B0-----:R-:W-:-:S05]  /*3f950*/  @!P2 IMAD.MOV.U32 R22, RZ, RZ, R152 ;  /* 0x000000ffff16a224 */ /* 0x001fca00078e0098 */
[----:B----4-:R0:W4:Y:S04]  /*3f960*/  @!P2 LDG.E.U16 R132, desc[UR4][R22.64] ;  /* 0x000000041684a981 */ /* 0x010128000c1e1500 */
[----:B--2---:R-:W-:Y:S04]  /*3f970*/  STL [R1+0x25ec], R117 ;  /* 0x0025ec7501007387 */ /* 0x004fe80000100800 */
[----:B------:R-:W2:Y:S01]  /*3f980*/  LDL R152, [R1+0x18a8] ;  /* 0x0018a80001987983 */ /* 0x000ea20000100800 */
[----:B0-----:R-:W-:Y:S02]  /*3f990*/  @!P2 IMAD.MOV.U32 R22, RZ, RZ, R45 ;  /* 0x000000ffff16a224 */ /* 0x001fe400078e002d */
[----:B------:R-:W-:-:S05]  /*3f9a0*/  @!P2 IMAD.MOV.U32 R23, RZ, RZ, R47 ;  /* 0x000000ffff17a224 */ /* 0x000fca00078e002f */
[----:B------:R-:W3:Y:S04]  /*3f9b0*/  @!P2 LDG.E.U16 R109, desc[UR4][R22.64] ;  /* 0x00000004166da981 */ /* 0x000ee8000c1e1500 */
[----:B----4-:R-:W-:Y:S04]  /*3f9c0*/  STL [R1+0x25f0], R132 ;  /* 0x0025f08401007387 */ /* 0x010fe80000100800 */
[----:B------:R-:W4:Y:S04]  /*3f9d0*/  LDL R22, [R1+0x18bc] ;  /* 0x0018bc0001167983 */ /* 0x000f280000100800 */
[----:B------:R-:W4:Y:S01]  /*3f9e0*/  LDL R23, [R1+0x18c0] ;  /* 0x0018c00001177983 */ /* 0x000f220000100800 */
[----:B------:R-:W-:-:S03]  /*3f9f0*/  PRMT R60, RZ, 0x7610, R60 ;  /* 0x00007610ff3c7816 */ /* 0x000fc6000000003c */
[----:B------:R-:W2:Y:S04]  /*3fa00*/  LDL R47, [R1+0x189c] ;  /* 0x00189c00012f7983 */ /* 0x000ea80000100800 */
[----:B------:R-:W2:Y:S04]  /*3fa10*/  LDL R45, [R1+0x18a0] ;  /* 0x0018a000012d7983 */ /* 0x000ea80000100800 */
[----:B---3--:R-:W-:Y:S01]  /*3fa20*/  STL [R1+0x25f4], R109 ;  /* 0x0025f46d01007387 */ /* 0x008fe20000100800 */
[----:B----4-:R-:W-:-:S04]  /*3fa30*/  @!P2 LOP3.LUT R23, R23, R22, RZ, 0x3c, !PT ;  /* 0x000000161717a212 */ /* 0x010fc800078e3cff */
[----:B------:R-:W-:-:S04]  /*3fa40*/  @!P2 LOP3.LUT R22, R23, R22, RZ, 0x3c, !PT ;  /* 0x000000161716a212 */ /* 0x000fc800078e3cff */
[----:B------:R-:W-:-:S05]  /*3fa50*/  @!P2 LOP3.LUT R23, R23, R22, RZ, 0x3c, !PT ;  /* 0x000000161717a212 */ /* 0x000fca00078e3cff */
[----:B------:R0:W3:Y:S04]  /*3fa60*/  @!P2 LDG.E.U16 R60, desc[UR4][R22.64] ;  /* 0x00000004163ca981 */ /* 0x0000e8000c1e1500 */
[----:B------:R-:W4:Y:S01]  /*3fa70*/  LDL R23, [R1+0x18ac] ;  /* 0x0018ac0001177983 */ /* 0x000f220000100800 */
[----:B------:R-:W-:Y:S01]  /*3fa80*/  PRMT R44, RZ, 0x7610, R44 ;  /* 0x00007610ff2c7816 */ /* 0x000fe2000000002c */
[----:B0-----:R-:W-:Y:S02]  /*3fa90*/  @!P2 IMAD.MOV.U32 R22, RZ, RZ, R154 ;  /* 0x000000ffff16a224 */ /* 0x001fe400078e009a */
[----:B---3--:R-:W-:Y:S01]  /*3faa0*/  STL [R1+0x25f8], R60 ;  /* 0x0025f83c01007387 */ /* 0x008fe20000100800 */
[----:B------:R-:W-:Y:S02]  /*3fab0*/  PRMT R27, RZ, 0x7610, R27 ;  /* 0x00007610ff1b7816 */ /* 0x000fe4000000001b */
[----:B------:R-:W-:Y:S01]  /*3fac0*/  PRMT R61, RZ, 0x7610, R61 ;  /* 0x00007610ff3d7816 */ /* 0x000fe2000000003d */
[----:B------:R-:W3:Y:S04]  /*3fad0*/  LDL R154, [R1+0x188c] ;  /* 0x00188c00019a7983 */ /* 0x000ee80000100800 */
[----:B----4-:R2:W4:Y:S04]  /*3fae0*/  @!P2 LDG.E.U16 R44, desc[UR4][R22.64] ;  /* 0x00000004162ca981 */ /* 0x010528000c1e1500 */
[----:B------:R-:W3:Y:S01]  /*3faf0*/  LDL R23, [R1+0x18a4] ;  /* 0x0018a40001177983 */ /* 0x000ee20000100800 */
[----:B--2---:R-:W-:-:S05]  /*3fb00*/  @!P2 IMAD.MOV.U32 R22, RZ, RZ, R152 ;  /* 0x000000ffff16a224 */ /* 0x004fca00078e0098 */
[----:B---3--:R0:W2:Y:S04]  /*3fb10*/  @!P2 LDG.E.U16 R27, desc[UR4][R22.64] ;  /* 0x00000004161ba981 */ /* 0x0080a8000c1e1500 */
[----:B----4-:R1:W-:Y:S04]  /*3fb20*/  STL [R1+0x880], R44 ;  /* 0x0008802c01007387 */ /* 0x0103e80000100800 */
[----:B------:R-:W3:Y:S01]  /*3fb30*/  LDL R152, [R1+0x1884] ;  /* 0x0018840001987983 */ /* 0x000ee20000100800 */
[----:B0-----:R-:W-:Y:S02]  /*3fb40*/  @!P2 IMAD.MOV.U32 R22, RZ, RZ, R45 ;  /* 0x000000ffff16a224 */ /* 0x001fe400078e002d */
[----:B------:R-:W-:Y:S01]  /*3fb50*/  @!P2 IMAD.MOV.U32 R23, RZ, RZ, R47 ;  /* 0x000000ffff17a224 */ /* 0x000fe200078e002f */
[----:B-1----:R-:W4:Y:S04]  /*3fb60*/  LDL R44, [R1+0x1890] ;  /* 0x00189000012c7983 */ /* 0x002f280000100800 */
[----:B------:R0:W3:Y:S04]  /*3fb70*/  @!P2 LDG.E.U16 R61, desc[UR4][R22.64] ;  /* 0x00000004163da981 */ /* 0x0000e8000c1e1500 */
[----:B--2---:R1:W-:Y:S04]  /*3fb80*/  STL [R1+0x87c], R27 ;  /* 0x00087c1b01007387 */ /* 0x0043e80000100800 */
[----:B------:R-:W0:Y:S04]  /*3fb90*/  LDL R22, [R1+0x1894] ;  /* 0x0018940001167983 */ /* 0x000e280000100800 */
[----:B------:R-:W0:Y:S01]  /*3fba0*/  LDL R23, [R1+0x1898] ;  /* 0x0018980001177983 */ /* 0x000e220000100800 */
[----:B------:R-:W-:-:S02]  /*3fbb0*/  PRMT R128, RZ, 0x7610, R128 ;  /* 0x00007610ff807816 */ /* 0x000fc40000000080 */
[----:B------:R-:W-:Y:S02]  /*3fbc0*/  PRMT R84, RZ, 0x7610, R84 ;  /* 0x00007610ff547816 */ /* 0x000fe40000000054 */
[----:B------:R-:W-:Y:S01]  /*3fbd0*/  PRMT R108, RZ, 0x7610, R108 ;  /* 0x00007610ff6c7816 */ /* 0x000fe2000000006c */
[----:B------:R-:W2:Y:S04]  /*3fbe0*/  LDL R47, [R1+0x187c] ;  /* 0x00187c00012f7983 */ /* 0x000ea80000100800 */
[----:B------:R-:W2:Y:S04]  /*3fbf0*/  LDL R45, [R1+0x1880] ;  /* 0x00188000012d7983 */ /* 0x000ea80000100800 */
[----:B-1----:R-:W3:Y:S01]  /*3fc00*/  LDL R27, [R1+0x1888] ;  /* 0x00188800011b7983 */ /* 0x002ee20000100800 */
[----:B0-----:R-:W-:-:S04]  /*3fc10*/  @!P2 LOP3.LUT R23, R23, R22, RZ, 0x3c, !PT ;  /* 0x000000161717a212 */ /* 0x001fc800078e3cff */
[----:B------:R-:W-:-:S04]  /*3fc20*/  @!P2 LOP3.LUT R22, R23, R22, RZ, 0x3c, !PT ;  /* 0x000000161716a212 */ /* 0x000fc800078e3cff */
[----:B------:R-:W-:-:S05]  /*3fc30*/  @!P2 LOP3.LUT R23, R23, R22, RZ, 0x3c, !PT ;  /* 0x000000161717a212 */ /* 0x000fca00078e3cff */
[----:B------:R4:W2:Y:S02]  /*3fc40*/  @!P2 LDG.E.U16 R128, desc[UR4][R22.64] ;  /* 0x000000041680a981 */ /* 0x0008a4000c1e1500 */
[----:B----4-:R-:W-:Y:S02]  /*3fc50*/  @!P2 IMAD.MOV.U32 R22, RZ, RZ, R44 ;  /* 0x000000ffff16a224 */ /* 0x010fe400078e002c */
[----:B------:R-:W-:-:S05]  /*3fc60*/  @!P2 IMAD.MOV.U32 R23, RZ, RZ, R154 ;  /* 0x000000ffff17a224 */ /* 0x000fca00078e009a */
[----:B------:R3:W4:Y:S02]  /*3fc70*/  @!P2 LDG.E.U16 R84, desc[UR4][R22.64] ;  /* 0x000000041654a981 */ /* 0x000724000c1e1500 */
[----:B---3--:R-:W-:Y:S02]  /*3fc80*/  @!P2 IMAD.MOV.U32 R22, RZ, RZ, R27 ;  /* 0x000000ffff16a224 */ /* 0x008fe400078e001b */
[----:B------:R-:W-:-:S05]  /*3fc90*/  @!P2 IMAD.MOV.U32 R23, RZ, RZ, R152 ;  /* 0x000000ffff17a224 */ /* 0x000fca00078e0098 */
[----:B------:R2:W3:Y:S04]  /*3fca0*/  @!P2 LDG.E.U16 R108, desc[UR4][R22.64] ;  /* 0x00000004166ca981 */ /* 0x0004e8000c1e1500 */
[----:B------:R-:W-:Y:S01]  /*3fcb0*/  STL [R1+0x25fc], R61 ;  /* 0x0025fc3d01007387 */ /* 0x000fe20000100800 */
[----:B------:R-:W-:Y:S01]  /*3fcc0*/  PRMT R59, RZ, 0x7610, R59 ;  /* 0x00007610ff3b7816 */ /* 0x000fe2000000003b */
[----:B--2---:R-:W-:Y:S02]  /*3fcd0*/  @!P2 IMAD.MOV.U32 R22, RZ, RZ, R45 ;  /* 0x000000ffff16a224 */ /* 0x004fe400078e002d */
[----:B------:R-:W-:-:S05]  /*3fce0*/  @!P2 IMAD.MOV.U32 R23, RZ, RZ, R47 ;  /* 0x000000ffff17a224 */ /* 0x000fca00078e002f */
[----:B------:R-:W2:Y:S04]  /*3fcf0*/  @!P2 LDG.E.U16 R59, desc[UR4][R22.64] ;  /* 0x00000004163ba981 */ /* 0x000ea8000c1e1500 */
[----:B------:R-:W-:Y:S04]  /*3fd00*/  STL [R1+0x2600], R128 ;  /* 0x0026008001007387 */ /* 0x000fe80000100800 */
[----:B------:R-:W2:Y:S04]  /*3fd10*/  LDL R44, [R1+0x1870] ;  /* 0x00187000012c7983 */ /* 0x000ea80000100800 */
[----:B----4-:R-:W-:Y:S04]  /*3fd20*/  STL [R1+0x2604], R84 ;  /* 0x0026045401007387 */ /* 0x010fe80000100800 */
[----:B------:R-:W4:Y:S04]  /*3fd30*/  LDL R27, [R1+0x1868] ;  /* 0x00186800011b7983 */ /* 0x000f280000100800 */
[----:B------:R-:W4:Y:S04]  /*3fd40*/  LDL R154, [R1+0x185c] ;  /* 0x00185c00019a7983 */ /* 0x000f280000100800 */
[----:B------:R-:W4:Y:S04]  /*3fd50*/  LDL R152, [R1+0x1860] ;  /* 0x0018600001987983 */ /* 0x000f280000100800 */
[----:B---3--:R-:W-:Y:S04]  /*3fd60*/  STL [R1+0x2608], R108 ;  /* 0x0026086c01007387 */ /* 0x008fe80000100800 */
[----:B------:R-:W3:Y:S01]  /*3fd70*/  LDL R23, [R1+0x186c] ;  /* 0x00186c0001177983 */ /* 0x000ee20000100800 */
[----:B------:R-:W-:-:S03]  /*3fd80*/  PRMT R28, RZ, 0x7610, R28 ;  /* 0x00007610ff1c7816 */ /* 0x000fc6000000001c */
[----:B------:R-:W4:Y:S04]  /*3fd90*/  LDL R47, [R1+0x1854] ;  /* 0x00185400012f7983 */ /* 0x000f280000100800 */
[----:B------:R-:W4:Y:S04]  /*3fda0*/  LDL R45, [R1+0x1858] ;  /* 0x00185800012d7983 */ /* 0x000f280000100800 */
[----:B--2---:R-:W-:Y:S01]  /*3fdb0*/  STL [R1+0x260c], R59 ;  /* 0x00260c3b01007387 */ /* 0x004fe20000100800 */
[----:B------:R-:W-:Y:S01]  /*3fdc0*/  @!P2 IMAD.MOV.U32 R22, RZ, RZ, R44 ;  /* 0x000000ffff16a224 */ /* 0x000fe200078e002c */
[----:B------:R-:W-:-:S02]  /*3fdd0*/  PRMT R12, RZ, 0x7610, R12 ;  /* 0x00007610ff0c7816 */ /* 0x000fc4000000000c */
[----:B------:R-:W2:Y:S04]  /*3fde0*/  LDL R44, [R1+0x184c] ;  /* 0x00184c00012c7983 */ /* 0x000ea80000100800 */
[----:B---3--:R4:W3:Y:S04]  /*3fdf0*/  @!P2 LDG.E.U16 R28, desc[UR4][R22.64] ;  /* 0x00000004161ca981 */ /* 0x0088e8000c1e1500 */
[----:B------:R-:W2:Y:S01]  /*3fe00*/  LDL R23, [R1+0x1864] ;  /* 0x0018640001177983 */ /* 0x000ea20000100800 */
[----:B----4-:R-:W-:Y:S01]  /*3fe10*/  @!P2 IMAD.MOV.U32 R22, RZ, RZ, R27 ;  /* 0x000000ffff16a224 */ /* 0x010fe200078e001b */
[----:B------:R-:W-:-:S04]  /*3fe20*/  PRMT R110, RZ, 0x7610, R110 ;  /* 0x00007610ff6e7816 */ /* 0x000fc8000000006e */
[----:B--2---:R0:W2:Y:S04]  /*3fe30*/  @!P2 LDG.E.U16 R12, desc[UR4][R22.64] ;  /* 0x00000004160ca981 */ /* 0x0040a8000c1e1500 */
[----:B---3--:R1:W-:Y:S04]  /*3fe40*/  STL [R1+0x864], R28 ;  /* 0x0008641c01007387 */ /* 0x0083e80000100800 */
[----:B------:R-:W3:Y:S04]  /*3fe50*/  LDL R27, [R1+0x1844] ;  /* 0x00184400011b7983 */ /* 0x000ee80000100800 */
[----:B-1----:R-:W4:Y:S01]  /*3fe60*/  LDL R28, [R1+0x1850] ;  /* 0x00185000011c7983 */ /* 0x002f220000100800 */
[----:B0-----:R-:W-:-:S02]  /*3fe70*/  @!P2 IMAD.MOV.U32 R22, RZ, RZ, R152 ;  /* 0x000000ffff16a224 */ /* 0x001fc400078e0098 */
[----:B------:R-:W-:Y:S01]  /*3fe80*/  @!P2 IMAD.MOV.U32 R23, RZ, RZ, R154 ;  /* 0x000000ffff17a224 */ /* 0x000fe200078e009a */
[----:B------:R-:W-:-:S04]  /*3fe90*/  PRMT R69, RZ, 0x7610, R69 ;  /* 0x00007610ff457816 */ /* 0x000fc80000000045 */
[----:B------:R0:W3:Y:S02]  /*3fea0*/  @!P2 LDG.E.U16 R110, desc[UR4][R22.64] ;  /* 0x00000004166ea981 */ /* 0x0000e4000c1e1500 */
[----:B0-----:R-:W-:Y:S02]  /*3feb0*/  @!P2 IMAD.MOV.U32 R22, RZ, RZ, R45 ;  /* 0x000000ffff16a224 */ /* 0x001fe400078e002d */
[----:B------:R-:W-:-:S05]  /*3fec0*/  @!P2 IMAD.MOV.U32 R23, RZ, RZ, R47 ;  /* 0x000000ffff17a224 */ /* 0x000fca00078e002f */
[----:B------:R4:W3:Y:S04]  /*3fed0*/  @!P2 LDG.E.U16 R69, desc[UR4][R22.64] ;  /* 0x000000041645a981 */ /* 0x0008e8000c1e1500 */
[----:B--2---:R0:W-:Y:S04]  /*3fee0*/  STL [R1+0x860], R12 ;  /* 0x0008600c01007387 */ /* 0x0041e80000100800 */
[----:B0-----:R-:W2:Y:S01]  /*3fef0*/  LDL R12, [R1+0x1848] ;  /* 0x00184800010c7983 */ /* 0x001ea20000100800 */
[----:B------:R-:W-:Y:S01]  /*3ff00*/  PRMT R133, RZ, 0x7610, R133 ;  /* 0x00007610ff857816 */ /* 0x000fe20000000085 */
[----:B----4-:R-:W-:-:S02]  /*3ff10*/  @!P2 IMAD.MOV.U32 R22, RZ, RZ, R28 ;  /* 0x000000ffff16a224 */ /* 0x010fc400078e001c */
[----:B------:R-:W-:-:S05]  /*3ff20*/  @!P2 IMAD.MOV.U32 R23, RZ, RZ, R44 ;  /* 0x000000ffff17a224 */ /* 0x000fca00078e002c */
[----:B------:R0:W4:Y:S04]  /*3ff30*/  @!P2 LDG.E.U16 R133, desc[UR4][R22.64] ;  /* 0x000000041685a981 */ /* 0x000128000c1e1500 */
[----:B---3--:R-:W-:Y:S04]  /*3ff40*/  STL [R1+0x2610], R110 ;  /* 0x0026106e01007387 */ /* 0x008fe80000100800 */
[----:B------:R-:W3:Y:S04]  /*3ff50*/  LDL R47, [R1+0x183c] ;  /* 0x00183c00012f7983 */ /* 0x000ee80000100800 */
[----:B------:R-:W3:Y:S01]  /*3ff60*/  LDL R45, [R1+0x1840] ;  /* 0x00184000012d7983 */ /* 0x000ee20000100800 */
[----:B------:R-:W-:Y:S01]  /*3ff70*/  PRMT R107, RZ, 0x7610, R107 ;  /* 0x00007610ff6b7816 */ /* 0x000fe2000000006b */
[----:B0-----:R-:W-:-:S02]  /*3ff80*/  @!P2 IMAD.MOV.U32 R23, RZ, RZ, R27 ;  /* 0x000000ffff17a224 */ /* 0x001fc400078e001b */
[----:B------:R-:W-:Y:S04]  /*3ff90*/  STL [R1+0x2614], R69 ;  /* 0x0026144501007387 */ /* 0x000fe80000100800 */
[----:B------:R-:W3:Y:S04]  /*3ffa0*/  LDL R154, [R1+0x182c] ;  /* 0x00182c00019a7983 */ /* 0x000ee80000100800 */
[----:B------:R-:W3:Y:S01]  /*3ffb0*/  LDL R44, [R1+0x1830] ;  /* 0x00183000012c7983 */ /* 0x000ee20000100800 */
[----:B--2---:R-:W-:-:S05]  /*3ffc0*/  @!P2 IMAD.MOV.U32 R22, RZ, RZ, R12 ;  /* 0x000000ffff16a224 */ /* 0x004fca00078e000c */
[----:B------:R3:W2:Y:S04]  /*3ffd0*/  @!P2 LDG.E.U16 R107, desc[UR4][R22.64] ;  /* 0x00000004166ba981 */ /* 0x0006a8000c1e1500 */
[----:B----4-:R-:W-:Y:S04]  /*3ffe0*/  STL [R1+0x2618], R133 ;  /* 0x0026188501007387 */ /* 0x010fe80000100800 */
[----:B------:R-:W4:Y:S04]  /*3fff0*/  LDL R152, [R1+0x1824] ;  /* 0x0018240001987983 */ /* 0x000f280000100800 */
[----:B------:R-:W4:Y:S01]  /*40000*/  LDL R12, [R1+0x1828] ;  /* 0x00182800010c7983 */ /* 0x000f220000100800 */
[----:B------:R-:W-:-:S03]  /*40010*/  PRMT R58, RZ, 0x7610, R58 ;  /* 0x00007610ff3a7816 */ /* 0x000fc6000000003a */
[----:B------:R-:W4:Y:S04]  /*40020*/  LDL R28, [R1+0x181c] ;  /* 0x00181c00011c7983 */ /* 0x000f280000100800 */
[----:B------:R-:W4:Y:S01]  /*40030*/  LDL R27, [R1+0x1820] ;  /* 0x00182000011b7983 */ /* 0x000f220000100800 */
[----:B---3--:R-:W-:Y:S02]  /*40040*/  @!P2 IMAD.MOV.U32 R22, RZ, RZ, R45 ;  /* 0x000000ffff16a224 */ /* 0x008fe400078e002d */
[----:B------:R-:W-:Y:S01]  /*40050*/  @!P2 IMAD.MOV.U32 R23, RZ, RZ, R47 ;  /* 0x000000ffff17a224 */ /* 0x000fe200078e002f */
[----:B------:R-:W-:-:S04]  /*40060*/  PRMT R43, RZ, 0x7610, R43 ;  /* 0x00007610ff2b7816 */ /* 0x000fc8000000002b */
[----:B------:R0:W3:Y:S02]  /*40070*/  @!P2 LDG.E.U16 R58, desc[UR4][R22.64] ;  /* 0x00000004163aa981 */ /* 0x0000e4000c1e1500 */
[----:B0-----:R-:W-:Y:S02]  /*40080*/  @!P2 IMAD.MOV.U32 R22, RZ, RZ, R44 ;  /* 0x000000ffff16a224 */ /* 0x001fe400078e002c */
[----:B------:R-:W-:-:S05]  /*40090*/  @!P2 IMAD.MOV.U32 R23, RZ, RZ, R154 ;  /* 0x000000ffff17a224 */ /* 0x000fca00078e009a */
[----:B------:R4:W3:Y:S04]  /*400a0*/  @!P2 LDG.E.U16 R43, desc[UR4][R22.64] ;  /* 0x00000004162ba981 */ /* 0x0008e8000c1e1500 */
[----:B--2---:R-:W-:Y:S04]  /*400b0*/  STL [R1+0x261c], R107 ;  /* 0x00261c6b01007387 */ /* 0x004fe80000100800 */
[----:B------:R-:W2:Y:S04]  /*400c0*/  LDL R47, [R1+0x1814] ;  /* 0x00181400012f7983 */ /* 0x000ea80000100800 */
[----:B------:R-:W2:Y:S01]  /*400d0*/  LDL R45, [R1+0x1818] ;  /* 0x00181800012d7983 */ /* 0x000ea20000100800 */
[----:B------:R-:W-:Y:S01]  /*400e0*/  PRMT R0, RZ, 0x7610, R0 ;  /* 0x00007610ff007816 */ /* 0x000fe20000000000 */
[----:B----4-:R-:W-:-:S02]  /*400f0*/  @!P2 IMAD.MOV.U32 R22, RZ, RZ, R12 ;  /* 0x000000ffff16a224 */ /* 0x010fc400078e000c */
[----:B------:R-:W-:-:S05]  /*40100*/  @!P2 IMAD.MOV.U32 R23, RZ, RZ, R152 ;  /* 0x000000ffff17a224 */ /* 0x000fca00078e0098 */
[----:B------:R0:W4:Y:S01]  /*40110*/  @!P2 LDG.E.U16 R0, desc[UR4][R22.64] ;  /* 0x000000041600a981 */ /* 0x000122000c1e1500 */
[----:B------:R-:W-:Y:S02]  /*40120*/  PRMT R83, RZ, 0x7610, R83 ;  /* 0x00007610ff537816 */ /* 0x000fe40000000053 */
[----:B------:R-:W-:Y:S01]  /*40130*/  PRMT R118, RZ, 0x7610, R118 ;  /* 0x00007610ff767816 */ /* 0x000fe20000000076 */
[----:B0-----:R-:W-:Y:S02]  /*40140*/  @!P2 IMAD.MOV.U32 R22, RZ, RZ, R27 ;  /* 0x000000ffff16a224 */ /* 0x001fe400078e001b */
[----:B------:R-:W-:Y:S01]  /*40150*/  @!P2 IMAD.MOV.U32 R23, RZ, RZ, R28 ;  /* 0x000000ffff17a224 */ /* 0x000fe200078e001c */
[----:B---3--:R-:W-:Y:S04]  /*40160*/  STL [R1+0x2620], R58 ;  /* 0x0026203a01007387 */ /* 0x008fe80000100800 */
[----:B------:R-:W3:Y:S04]  /*40170*/  LDL R44, [R1+0x180c] ;  /* 0x00180c00012c7983 */ /* 0x000ee80000100800 */
[----:B------:R2:W3:Y:S04]  /*40180*/  @!P2 LDG.E.U16 R83, desc[UR4][R22.64] ;  /* 0x000000041653a981 */ /* 0x0004e8000c1e1500 */
[----:B------:R0:W-:Y:S04]  /*40190*/  STL [R1+0x848], R43 ;  /* 0x0008482b01007387 */ /* 0x0001e80000100800 */
[----:B------:R-:W3:Y:S04]  /*401a0*/  LDL R12, [R1+0x1804] ;  /* 0x00180400010c7983 */ /* 0x000ee80000100800 */
[----:B0-----:R-:W3:Y:S01]  /*401b0*/  LDL R43, [R1+0x1810] ;  /* 0x00181000012b7983 */ /* 0x001ee20000100800 */
[----:B--2---:R-:W-:-:S02]  /*401c0*/  @!P2 IMAD.MOV.U32 R23, RZ, RZ, R47 ;  /* 0x000000ffff17a224 */ /* 0x004fc400078e002f */
[----:B------:R-:W-:-:S05]  /*401d0*/  @!P2 IMAD.MOV.U32 R22, RZ, RZ, R45 ;  /* 0x000000ffff16a224 */ /* 0x000fca00078e002d */
[----:B------:R0:W2:Y:S04]  /*401e0*/  @!P2 LDG.E.U16 R118, desc[UR4][R22.64] ;  /* 0x000000041676a981 */ /* 0x0000a8000c1e1500 */
[----:B----4-:R1:W-:Y:S04]  /*401f0*/  STL [R1+0x844], R0 ;  /* 0x0008440001007387 */ /* 0x0103e80000100800 */
[----:B------:R-:W4:Y:S04]  /*40200*/  LDL R28, [R1+0x17fc] ;  /* 0x0017fc00011c7983 */ /* 0x000f280000100800 */
[----:B------:R-:W4:Y:S04]  /*40210*/  LDL R27, [R1+0x1800] ;  /* 0x00180000011b7983 */ /* 0x000f280000100800 */
[----:B-1----:R-:W4:Y:S04]  /*40220*/  LDL R0, [R1+0x1808] ;  /* 0x0018080001007983 */ /* 0x002f280000100800 */
[----:B---3--:R-:W-:Y:S01]  /*40230*/  STL [R1+0x2624], R83 ;  /* 0x0026245301007387 */ /* 0x008fe20000100800 */
[----:B0-----:R-:W-:-:S03]  /*40240*/  @!P2 IMAD.MOV.U32 R22, RZ, RZ, R43 ;  /* 0x000000ffff16a224 */ /* 0x001fc600078e002b */
[----:B--2---:R-:W-:Y:S04]  /*40250*/  STL [R1+0x2628], R118 ;  /* 0x0026287601007387 */ /* 0x004fe80000100800 */
[----:B------:R-:W2:Y:S04]  /*40260*/  LDL R47, [R1+0x17ec] ;  /* 0x0017ec00012f7983 */ /* 0x000ea80000100800 */
[----:B------:R-:W3:Y:S01]  /*40270*/  LDL R43, [R1+0x17f0] ;  /* 0x0017f000012b7983 */ /* 0x000ee20000100800 */
[----:B------:R-:W-:Y:S01]  /*40280*/  PRMT R85, RZ, 0x7610, R85 ;  /* 0x00007610ff557816 */ /* 0x000fe20000000055 */
[----:B------:R-:W-:Y:S01]  /*40290*/  @!P2 IMAD.MOV.U32 R23, RZ, RZ, R44 ;  /* 0x000000ffff17a224 */ /* 0x000fe200078e002c */
[----:B------:R-:W-:-:S04]  /*402a0*/  PRMT R106, RZ, 0x7610, R106 ;  /* 0x00007610ff6a7816 */ /* 0x000fc8000000006a */
[----:B------:R4:W3:Y:S02]  /*402b0*/  @!P2 LDG.E.U16 R85, desc[UR4][R22.64] ;  /* 0x000000041655a981 */ /* 0x0008e4000c1e1500 */
[----:B----4-:R-:W-:Y:S02]  /*402c0*/  @!P2 IMAD.MOV.U32 R22, RZ, RZ, R0 ;  /* 0x000000ffff16a224 */ /* 0x010fe400078e0000 */
[----:B------:R-:W-:-:S05]  /*402d0*/  @!P2 IMAD.MOV.U32 R23, RZ, RZ, R12 ;  /* 0x000000ffff17a224 */ /* 0x000fca00078e000c */
[----:B------:R0:W4:Y:S01]  /*402e0*/  @!P2 LDG.E.U16 R106, desc[UR4][R22.64] ;  /* 0x00000004166aa981 */ /* 0x000122000c1e1500 */
[----:B------:R-:W-:Y:S02]  /*402f0*/  PRMT R57, RZ, 0x7610, R57 ;  /* 0x00007610ff397816 */ /* 0x000fe40000000039 */
[----:B------:R-:W-:Y:S01]  /*40300*/  PRMT R25, RZ, 0x7610, R25 ;  /* 0x00007610ff197816 */ /* 0x000fe20000000019 */
[----:B0-----:R-:W-:Y:S02]  /*40310*/  @!P2 IMAD.MOV.U32 R22, RZ, RZ, R27 ;  /* 0x000000ffff16a224 */ /* 0x001fe400078e001b */
[----:B------:R-:W-:-:S05]  /*40320*/  @!P2 IMAD.MOV.U32 R23, RZ, RZ, R28 ;  /* 0x000000ffff17a224 */ /* 0x000fca00078e001c */
[----:B------:R2:W4:Y:S02]  /*40330*/  @!P2 LDG.E.U16 R57, desc[UR4][R22.64] ;  /* 0x000000041639a981 */ /* 0x000524000c1e1500 */
[----:B--2---:R-:W-:Y:S02]  /*40340*/  @!P2 IMAD.MOV.U32 R23, RZ, RZ, R47 ;  /* 0x000000ffff17a224 */ /* 0x004fe400078e002f */
[----:B---3--:R-:W-:-:S05]  /*40350*/  @!P2 IMAD.MOV.U32 R22, RZ, RZ, R43 ;  /* 0x000000ffff16a224 */ /* 0x008fca00078e002b */
[----:B------:R-:W2:Y:S04]  /*40360*/  @!P2 LDG.E.U16 R25, desc[UR4][R22.64] ;  /* 0x000000041619a981 */ /* 0x000ea8000c1e1500 */
[----:B------:R-:W-:Y:S04]  /*40370*/  STL [R1+0x262c], R85 ;  /* 0x00262c5501007387 */ /* 0x000fe80000100800 */
[----:B------:R-:W3:Y:S04]  /*40380*/  LDL R12, [R1+0x17e4] ;  /* 0x0017e400010c7983 */ /* 0x000ee80000100800 */
[----:B------:R-:W3:Y:S04]  /*40390*/  LDL R0, [R1+0x17e8] ;  /* 0x0017e80001007983 */ /* 0x000ee80000100800 */
[----:B----4-:R-:W-:Y:S04]  /*403a0*/  STL [R1+0x2630], R106 ;  /* 0x0026306a01007387 */ /* 0x010fe80000100800 */
[----:B------:R-:W4:Y:S04]  /*403b0*/  LDL R45, [R1+0x17dc] ;  /* 0x0017dc00012d7983 */ /* 0x000f280000100800 */
[----:B------:R-:W4:Y:S04]  /*403c0*/  LDL R44, [R1+0x17e0] ;  /* 0x0017e000012c7983 */ /* 0x000f280000100800 */
[----:B------:R-:W4:Y:S04]  /*403d0*/  LDL R28, [R1+0x17d4] ;  /* 0x0017d400011c7983 */ /* 0x000f280000100800 */
[----:B------:R-:W4:Y:S04]  /*403e0*/  LDL R27, [R1+0x17d8] ;  /* 0x0017d800011b7983 */ /* 0x000f280000100800 */
[----:B------:R-:W-:Y:S04]  /*403f0*/  STL [R1+0x2634], R57 ;  /* 0x0026343901007387 */ /* 0x000fe80000100800 */
[----:B------:R-:W4:Y:S04]  /*40400*/  LDL R43, [R1+0x17cc] ;  /* 0x0017cc00012b7983 */ /* 0x000f280000100800 */
[----:B--2---:R0:W-:Y:S04]  /*40410*/  STL [R1+0x82c], R25 ;  /* 0x00082c1901007387 */ /* 0x0041e80000100800 */
[----:B0-----:R-:W2:Y:S01]  /*40420*/  LDL R25, [R1+0x17d0] ;  /* 0x0017d00001197983 */ /* 0x001ea20000100800 */
[----:B------:R-:W-:Y:S01]  /*40430*/  PRMT R57, RZ, 0x7610, R57 ;  /* 0x00007610ff397816 */ /* 0x000fe20000000039 */
[----:B---3--:R-:W-:-:S02]  /*40440*/  @!P2 IMAD.MOV.U32 R22, RZ, RZ, R0 ;  /* 0x000000ffff16a224 */ /* 0x008fc400078e0000 */
[----:B------:R-:W-:Y:S01]  /*40450*/  @!P2 IMAD.MOV.U32 R23, RZ, RZ, R12 ;  /* 0x000000ffff17a224 */ /* 0x000fe200078e000c */
[----:B------:R-:W-:Y:S02]  /*40460*/  PRMT R68, RZ, 0x7610, R68 ;  /* 0x00007610ff447816 */ /* 0x000fe40000000044 */
[----:B------:R-:W-:Y:S02]  /*40470*/  PRMT R79, RZ, 0x7610, R79 ;  /* 0x00007610ff4f7816 */ /* 0x000fe4000000004f */
[----:B------:R-:W-:Y:S01]  /*40480*/  PRMT R134, RZ, 0x7610, R134 ;  /* 0x00007610ff867816 */ /* 0x000fe20000000086 */
[----:B------:R-:W3:Y:S04]  /*40490*/  LDL R12, [R1+0x17c4] ;  /* 0x0017c400010c7983 */ /* 0x000ee80000100800 */
[----:B------:R4:W3:Y:S04]  /*404a0*/  @!P2 LDG.E.U16 R57, desc[UR4][R22.64] ;  /* 0x000000041639a981 */ /* 0x0008e8000c1e1500 */
[----:B------:R-:W3:Y:S01]  /*404b0*/  LDL R0, [R1+0x17c8] ;  /* 0x0017c80001007983 */ /* 0x000ee20000100800 */
[----:B----4-:R-:W-:-:S02]  /*404c0*/  @!P2 IMAD.MOV.U32 R22, RZ, RZ, R44 ;  /* 0x000000ffff16a224 */ /* 0x010fc400078e002c */
[----:B------:R-:W-:-:S05]  /*404d0*/  @!P2 IMAD.MOV.U32 R23, RZ, RZ, R45 ;  /* 0x000000ffff17a224 */ /* 0x000fca00078e002d */
[----:B------:R0:W4:Y:S02]  /*404e0*/  @!P2 LDG.E.U16 R68, desc[UR4][R22.64] ;  /* 0x000000041644a981 */ /* 0x000124000c1e1500 */
[----:B0-----:R-:W-:Y:S02]  /*404f0*/  @!P2 IMAD.MOV.U32 R22, RZ, RZ, R27 ;  /* 0x000000ffff16a224 */ /* 0x001fe400078e001b */
[----:B------:R-:W-:-:S05]  /*40500*/  @!P2 IMAD.MOV.U32 R23, RZ, RZ, R28 ;  /* 0x000000ffff17a224 */ /* 0x000fca00078e001c */
[----:B------:R0:W4:Y:S02]  /*40510*/  @!P2 LDG.E.U16 R79, desc[UR4][R22.64] ;  /* 0x00000004164fa981 */ /* 0x000124000c1e1500 */
[----:B0-----:R-:W-:Y:S02]  /*40520*/  @!P2 IMAD.MOV.U32 R23, RZ, RZ, R43 ;  /* 0x000000ffff17a224 */ /* 0x001fe400078e002b */
[----:B--2---:R-:W-:-:S05]  /*40530*/  @!P2 IMAD.MOV.U32 R22, RZ, RZ, R25 ;  /* 0x000000ffff16a224 */ /* 0x004fca00078e0019 */
[----:B------:R-:W2:Y:S04]  /*40540*/  @!P2 LDG.E.U16 R134, desc[UR4][R22.64] ;  /* 0x000000041686a981 */ /* 0x000ea8000c1e1500 */
[----:B---3--:R-:W-:Y:S04]  /*40550*/  STL [R1+0x263c], R57 ;  /* 0x00263c3901007387 */ /* 0x008fe80000100800 */
[----:B----4-:R-:W-:Y:S04]  /*40560*/  STL [R1+0x2640], R68 ;  /* 0x0026404401007387 */ /* 0x010fe80000100800 */
[----:B------:R-:W3:Y:S04]  /*40570*/  LDL R28, [R1+0x17bc] ;  /* 0x0017bc00011c7983 */ /* 0x000ee80000100800 */
[----:B------:R-:W4:Y:S04]  /*40580*/  LDL R27, [R1+0x17c0] ;  /* 0x0017c000011b7983 */ /* 0x000f280000100800 */
[----:B------:R-:W-:Y:S04]  /*40590*/  STL [R1+0x2644], R79 ;  /* 0x0026444f01007387 */ /* 0x000fe80000100800 */
[----:B------:R-:W4:Y:S04]  /*405a0*/  LDL R45, [R1+0x17ac] ;  /* 0x0017ac00012d7983 */ /* 0x000f280000100800 */
[----:B------:R-:W4:Y:S04]  /*405b0*/  LDL R25, [R1+0x17b0] ;  /* 0x0017b00001197983 */ /* 0x000f280000100800 */
[----:B--2---:R-:W-:Y:S04]  /*405c0*/  STL [R1+0x2648], R134 ;  /* 0x0026488601007387 */ /* 0x004fe80000100800 */
[----:B------:R-:W2:Y:S04]  /*405d0*/  LDL R44, [R1+0x17a4] ;  /* 0x0017a400012c7983 */ /* 0x000ea80000100800 */
[----:B------:R-:W2:Y:S01]  /*405e0*/  LDL R43, [R1+0x17a8] ;  /* 0x0017a800012b7983 */ /* 0x000ea20000100800 */
[----:B------:R-:W-:Y:S01]  /*405f0*/  PRMT R105, RZ, 0x7610, R105 ;  /* 0x00007610ff697816 */ /* 0x000fe20000000069 */
[----:B------:R-:W-:-:S02]  /*40600*/  @!P2 IMAD.MOV.U32 R22, RZ, RZ, R0 ;  /* 0x000000ffff16a224 */ /* 0x000fc400078e0000 */
[----:B------:R-:W-:Y:S01]  /*40610*/  @!P2 IMAD.MOV.U32 R23, RZ, RZ, R12 ;  /* 0x000000ffff17a224 */ /* 0x000fe200078e000c */
[----:B------:R-:W-:Y:S01]  /*40620*/  PRMT R56, RZ, 0x7610, R56 ;  /* 0x00007610ff387816 */ /* 0x000fe20000000038 */
[----:B------:R-:W2:Y:S04]  /*40630*/  LDL R12, [R1+0x179c] ;  /* 0x00179c00010c7983 */ /* 0x000ea80000100800 */
[----:B------:R3:W2:Y:S04]  /*40640*/  @!P2 LDG.E.U16 R105, desc[UR4][R22.64] ;  /* 0x000000041669a981 */ /* 0x0006a8000c1e1500 */
[----:B------:R-:W2:Y:S01]  /*40650*/  LDL R0, [R1+0x17a0] ;  /* 0x0017a00001007983 */ /* 0x000ea20000100800 */
[----:B------:R-:W-:Y:S01]  /*40660*/  PRMT R29, RZ, 0x7610, R29 ;  /* 0x00007610ff1d7816 */ /* 0x000fe2000000001d */
[----:B---3--:R-:W-:-:S02]  /*40670*/  @!P2 IMAD.MOV.U32 R23, RZ, RZ, R28 ;  /* 0x000000ffff17a224 */ /* 0x008fc400078e001c */
[----:B----4-:R-:W-:-:S05]  /*40680*/  @!P2 IMAD.MOV.U32 R22, RZ, RZ, R27 ;  /* 0x000000ffff16a224 */ /* 0x010fca00078e001b */
[----:B------:R0:W3:Y:S02]  /*40690*/  @!P2 LDG.E.U16 R56, desc[UR4][R22.64] ;  /* 0x000000041638a981 */ /* 0x0000e4000c1e1500 */
[----:B0-----:R-:W-:Y:S02]  /*406a0*/  @!P2 IMAD.MOV.U32 R23, RZ, RZ, R45 ;  /* 0x000000ffff17a224 */ /* 0x001fe400078e002d */
[----:B------:R-:W-:-:S05]  /*406b0*/  @!P2 IMAD.MOV.U32 R22, RZ, RZ, R25 ;  /* 0x000000ffff16a224 */ /* 0x000fca00078e0019 */
[----:B------:R2:W4:Y:S01]  /*406c0*/  @!P2 LDG.E.U16 R29, desc[UR4][R22.64] ;  /* 0x00000004161da981 */ /* 0x000522000c1e1500 */
[----:B------:R-:W-:Y:S01]  /*406d0*/  PRMT R106, RZ, 0x7610, R106 ;  /* 0x00007610ff6a7816 */ /* 0x000fe2000000006a */
[----:B--2---:R-:W-:Y:S02]  /*406e0*/  @!P2 IMAD.MOV.U32 R23, RZ, RZ, R44 ;  /* 0x000000ffff17a224 */ /* 0x004fe400078e002c */
[----:B------:R-:W-:-:S05]  /*406f0*/  @!P2 IMAD.MOV.U32 R22, RZ, RZ, R43 ;  /* 0x000000ffff16a224 */ /* 0x000fca00078e002b */
[----:B------:R0:W2:Y:S04]  /*40700*/  @!P2 LDG.E.U16 R106, desc[UR4][R22.64] ;  /* 0x00000004166aa981 */ /* 0x0000a8000c1e1500 */
[----:B------:R-:W-:Y:S04]  /*40710*/  STL [R1+0x264c], R105 ;  /* 0x00264c6901007387 */ /* 0x000fe80000100800 */
[----:B------:R-:W2:Y:S04]  /*40720*/  LDL R28, [R1+0x1794] ;  /* 0x00179400011c7983 */ /* 0x000ea80000100800 */
[----:B------:R-:W2:Y:S01]  /*40730*/  LDL R27, [R1+0x1798] ;  /* 0x00179800011b7983 */ /* 0x000ea20000100800 */
[----:B------:R-:W-:Y:S01]  /*40740*/  PRMT R62, RZ, 0x7610, R62 ;  /* 0x00007610ff3e7816 */ /* 0x000fe2000000003e */
[----:B0-----:R-:W-:-:S02]  /*40750*/  @!P2 IMAD.MOV.U32 R22, RZ, RZ, R0 ;  /* 0x000000ffff16a224 */ /* 0x001fc400078e0000 */
[----:B------:R-:W-:-:S05]  /*40760*/  @!P2 IMAD.MOV.U32 R23, RZ, RZ, R12 ;  /* 0x000000ffff17a224 */ /* 0x000fca00078e000c */
[----:B------:R0:W2:Y:S04]  /*40770*/  @!P2 LDG.E.U16 R62, desc[UR4][R22.64] ;  /* 0x00000004163ea981 */ /* 0x0000a8000c1e1500 */
[----:B---3--:R-:W-:Y:S04]  /*40780*/  STL [R1+0x2650], R56 ;  /* 0x0026503801007387 */ /* 0x008fe80000100800 */
[----:B------:R-:W3:Y:S04]  /*40790*/  LDL R25, [R1+0x1790] ;  /* 0x0017900001197983 */ /* 0x000ee80000100800 */
[----:B----4-:R1:W-:Y:S04]  /*407a0*/  STL [R1+0x810], R29 ;  /* 0x0008101d01007387 */ /* 0x0103e80000100800 */
[----:B-1----:R-:W4:Y:S04]  /*407b0*/  LDL R29, [R1+0x178c] ;  /* 0x00178c00011d7983 */ /* 0x002f280000100800 */
[----:B--2---:R-:W-:Y:S04]  /*407c0*/  STL [R1+0x2654], R106 ;  /* 0x0026546a01007387 */ /* 0x004fe80000100800 */
[----:B------:R-:W2:Y:S04]  /*407d0*/  LDL R12, [R1+0x1784] ;  /* 0x00178400010c7983 */ /* 0x000ea80000100800 */
[----:B------:R-:W2:Y:S01]  /*407e0*/  LDL R0, [R1+0x1788] ;  /* 0x0017880001007983 */ /* 0x000ea20000100800 */
[----:B------:R-:W-:Y:S01]  /*407f0*/  PRMT R70, RZ, 0x7610, R70 ;  /* 0x00007610ff467816 */ /* 0x000fe20000000046 */
[----:B0-----:R-:W-:-:S02]  /*40800*/  @!P2 IMAD.MOV.U32 R22, RZ, RZ, R27 ;  /* 0x000000ffff16a224 */ /* 0x001fc400078e001b */
[----:B------:R-:W-:-:S05]  /*40810*/  @!P2 IMAD.MOV.U32 R23, RZ, RZ, R28 ;  /* 0x000000ffff17a224 */ /* 0x000fca00078e001c */
[----:B------:R3:W2:Y:S01]  /*40820*/  @!P2 LDG.E.U16 R70, desc[UR4][R22.64] ;  /* 0x000000041646a981 */ /* 0x0006a2000c1e1500 */
[----:B------:R-:W-:-:S03]  /*40830*/  PRMT R86, RZ, 0x7610, R86 ;  /* 0x00007610ff567816 */ /* 0x000fc60000000056 */
[----:B------:R-:W-:Y:S04]  /*40840*/  STL [R1+0x2658], R62 ;  /* 0x0026583e01007387 */ /* 0x000fe80000100800 */
[----:B------:R-:W2:Y:S04]  /*40850*/  LDL R28, [R1+0x177c] ;  /* 0x00177c00011c7983 */ /* 0x000ea80000100800 */
[----:B------:R-:W2:Y:S01]  /*40860*/  LDL R27, [R1+0x1780] ;  /* 0x00178000011b7983 */ /* 0x000ea20000100800 */
[----:B---3--:R-:W-:Y:S01]  /*40870*/  @!P2 IMAD.MOV.U32 R22, RZ, RZ, R25 ;  /* 0x000000ffff16a224 */ /* 0x008fe200078e0019 */
[----:B------:R-:W-:Y:S01]  /*40880*/  PRMT R104, RZ, 0x7610, R104 ;  /* 0x00007610ff687816 */ /* 0x000fe20000000068 */
[----:B----4-:R-:W-:-:S05]  /*40890*/  @!P2 IMAD.MOV.U32 R23, RZ, RZ, R29 ;  /* 0x000000ffff17a224 */ /* 0x010fca00078e001d */
[----:B------:R2:W3:Y:S02]  /*408a0*/  @!P2 LDG.E.U16 R86, desc[UR4][R22.64] ;  /* 0x000000041656a981 */ /* 0x0004e4000c1e1500 */
[----:B--2---:R-:W-:Y:S02]  /*408b0*/  @!P2 IMAD.MOV.U32 R23, RZ, RZ, R12 ;  /* 0x000000ffff17a224 */ /* 0x004fe400078e000c */
[----:B------:R-:W-:-:S05]  /*408c0*/  @!P2 IMAD.MOV.U32 R22, RZ, RZ, R0 ;  /* 0x000000ffff16a224 */ /* 0x000fca00078e0000 */
[----:B------:R0:W2:Y:S04]  /*408d0*/  @!P2 LDG.E.U16 R104, desc[UR4][R22.64] ;  /* 0x000000041668a981 */ /* 0x0000a8000c1e1500 */
[----:B------:R-:W-:Y:S04]  /*408e0*/  STL [R1+0x265c], R70 ;  /* 0x00265c4601007387 */ /* 0x000fe80000100800 */
[----:B------:R-:W4:Y:S04]  /*408f0*/  LDL R44, [R1+0x176c] ;  /* 0x00176c00012c7983 */ /* 0x000f280000100800 */
[----:B------:R-:W4:Y:S01]  /*40900*/  LDL R43, [R1+0x1770] ;  /* 0x00177000012b7983 */ /* 0x000f220000100800 */
[----:B------:R-:W-:-:S03]  /*40910*/  PRMT R55, RZ, 0x7610, R55 ;  /* 0x00007610ff377816 */ /* 0x000fc60000000037 */
[----:B------:R-:W4:Y:S04]  /*40920*/  LDL R29, [R1+0x1764] ;  /* 0x00176400011d7983 */ /* 0x000f280000100800 */
[----:B------:R-:W4:Y:S01]  /*40930*/  LDL R25, [R1+0x1768] ;  /* 0x0017680001197983 */ /* 0x000f220000100800 */
[----:B0-----:R-:W-:Y:S02]  /*40940*/  @!P2 IMAD.MOV.U32 R23, RZ, RZ, R28 ;  /* 0x000000ffff17a224 */ /* 0x001fe400078e001c */
[----:B------:R-:W-:-:S05]  /*40950*/  @!P2 IMAD.MOV.U32 R22, RZ, RZ, R27 ;  /* 0x000000ffff16a224 */ /* 0x000fca00078e001b */
[----:B------:R4:W4:Y:S04]  /*40960*/  @!P2 LDG.E.U16 R55, desc[UR4][R22.64] ;  /* 0x000000041637a981 */ /* 0x000928000c1e1500 */
[----:B---3--:R-:W-:Y:S04]  /*40970*/  STL [R1+0x2660], R86 ;  /* 0x0026605601007387 */ /* 0x008fe80000100800 */
[----:B------:R-:W3:Y:S04]  /*40980*/  LDL R12, [R1+0x175c] ;  /* 0x00175c00010c7983 */ /* 0x000ee80000100800 */
[----:B------:R-:W3:Y:S04]  /*40990*/  LDL R0, [R1+0x1760] ;  /* 0x0017600001007983 */ /* 0x000ee80000100800 */
[----:B--2---:R-:W-:Y:S04]  /*409a0*/  STL [R1+0x2664], R104 ;  /* 0x0026646801007387 */ /* 0x004fe80000100800 */
[----:B------:R-:W2:Y:S04]  /*409b0*/  LDL R28, [R1+0x1754] ;  /* 0x00175400011c7983 */ /* 0x000ea80000100800 */
[----:B------:R-:W2:Y:S01]  /*409c0*/  LDL R27, [R1+0x1758] ;  /* 0x00175800011b7983 */ /* 0x000ea20000100800 */
[----:B------:R-:W-:Y:S01]  /*409d0*/  PRMT R30, RZ, 0x7610, R30 ;  /* 0x00007610ff1e7816 */ /* 0x000fe2000000001e */
[----:B----4-:R-:W-:-:S02]  /*409e0*/  @!P2 IMAD.MOV.U32 R22, RZ, RZ, R43 ;  /* 0x000000ffff16a224 */ /* 0x010fc400078e002b */
[----:B------:R-:W-:Y:S01]  /*409f0*/  @!P2 IMAD.MOV.U32 R23, RZ, RZ, R44 ;  /* 0x000000ffff17a224 */ /* 0x000fe200078e002c */
[----:B------:R-:W-:-:S04]  /*40a00*/  PRMT R85, RZ, 0x7610, R85 ;  /* 0x00007610ff557816 */ /* 0x000fc80000000055 */
[----:B------:R0:W4:Y:S01]  /*40a10*/  @!P2 LDG.E.U16 R30, desc[UR4][R22.64] ;  /* 0x00000004161ea981 */ /* 0x000122000c1e1500 */
[----:B------:R-:W-:-:S03]  /*40a20*/  PRMT R111, RZ, 0x7610, R111 ;  /* 0x00007610ff6f7816 */ /* 0x000fc6000000006f */
[----:B------:R-:W-:Y:S04]  /*40a30*/  STL [R1+0x2668], R55 ;  /* 0x0026683701007387 */ /* 0x000fe80000100800 */
[----:B------:R-:W4:Y:S01]  /*40a40*/  LDL R43, [R1+0x174c] ;  /* 0x00174c00012b7983 */ /* 0x000f220000100800 */
[----:B0-----:R-:W-:Y:S02]  /*40a50*/  @!P2 IMAD.MOV.U32 R22, RZ, RZ, R25 ;  /* 0x000000ffff16a224 */ /* 0x001fe400078e0019 */
[----:B------:R-:W-:Y:S01]  /*40a60*/  @!P2 IMAD.MOV.U32 R23, RZ, RZ, R29 ;  /* 0x000000ffff17a224 */ /* 0x000fe200078e001d */
[----:B------:R-:W4:Y:S04]  /*40a70*/  LDL R25, [R1+0x1750] ;  /* 0x0017500001197983 */ /* 0x000f280000100800 */
[----:B------:R3:W4:Y:S01]  /*40a80*/  @!P2 LDG.E.U16 R85, desc[UR4][R22.64] ;  /* 0x000000041655a981 */ /* 0x000722000c1e1500 */
[----:B------:R-:W-:Y:S01]  /*40a90*/  PRMT R119, RZ, 0x7610, R119 ;  /* 0x00007610ff777816 */ /* 0x000fe20000000077 */
[----:B---3--:R-:W-:-:S02]  /*40aa0*/  @!P2 IMAD.MOV.U32 R23, RZ, RZ, R12 ;  /* 0x000000ffff17a224 */ /* 0x008fc400078e000c */
[----:B------:R-:W-:-:S05]  /*40ab0*/  @!P2 IMAD.MOV.U32 R22, RZ, RZ, R0 ;  /* 0x000000ffff16a224 */ /* 0x000fca00078e0000 */
[----:B------:R2:W3:Y:S02]  /*40ac0*/  @!P2 LDG.E.U16 R111, desc[UR4][R22.64] ;  /* 0x00000004166fa981 */ /* 0x0004e4000c1e1500 */
[----:B--2---:R-:W-:Y:S02]  /*40ad0*/  @!P2 IMAD.MOV.U32 R23, RZ, RZ, R28 ;  /* 0x000000ffff17a224 */ /* 0x004fe400078e001c */
[----:B------:R-:W-:-:S05]  /*40ae0*/  @!P2 IMAD.MOV.U32 R22, RZ, RZ, R27 ;  /* 0x000000ffff16a224 */ /* 0x000fca00078e001b */
[----:B------:R4:W2:Y:S01]  /*40af0*/  @!P2 LDG.E.U16 R119, desc[UR4][R22.64] ;  /* 0x000000041677a981 */ /* 0x0008a2000c1e1500 */
[----:B------:R-:W-:Y:S01]  /*40b00*/  PRMT R135, RZ, 0x7610, R135 ;  /* 0x00007610ff877816 */ /* 0x000fe20000000087 */
[----:B----4-:R-:W-:Y:S02]  /*40b10*/  @!P2 IMAD.MOV.U32 R23, RZ, RZ, R43 ;  /* 0x000000ffff17a224 */ /* 0x010fe400078e002b */
[----:B------:R-:W-:Y:S01]  /*40b20*/  @!P2 IMAD.MOV.U32 R22, RZ, RZ, R25 ;  /* 0x000000ffff16a224 */ /* 0x000fe200078e0019 */
[----:B------:R-:W-:Y:S04]  /*40b30*/  STL [R1+0x266c], R85 ;  /* 0x00266c5501007387 */ /* 0x000fe80000100800 */
[----:B------:R-:W4:Y:S04]  /*40b40*/  LDL R12, [R1+0x1744] ;  /* 0x00174400010c7983 */ /* 0x000f280000100800 */
[----:B------:R-:W4:Y:S04]  /*40b50*/  LDL R0, [R1+0x1748] ;  /* 0x0017480001007983 */ /* 0x000f280000100800 */
[----:B------:R4:W4:Y:S04]  /*40b60*/  @!P2 LDG.E.U16 R135, desc[UR4][R22.64] ;  /* 0x000000041687a981 */ /* 0x000928000c1e1500 */
[----:B---3--:R-:W-:Y:S04]  /*40b70*/  STL [R1+0x2670], R111 ;  /* 0x0026706f01007387 */ /* 0x008fe80000100800 */
[----:B------:R0:W-:Y:S04]  /*40b80*/  STL [R1+0x7f4], R30 ;  /* 0x0007f41e01007387 */ /* 0x0001e80000100800 */
[----:B------:R-:W3:Y:S04]  /*40b90*/  LDL R29, [R1+0x1740] ;  /* 0x00174000011d7983 */ /* 0x000ee80000100800 */
[----:B------:R-:W3:Y:S04]  /*40ba0*/  LDL R28, [R1+0x172c] ;  /* 0x00172c00011c7983 */ /* 0x000ee80000100800 */
[----:B------:R-:W3:Y:S04]  /*40bb0*/  LDL R27, [R1+0x1730] ;  /* 0x00173000011b7983 */ /* 0x000ee80000100800 */
[----:B0-----:R-:W3:Y:S04]  /*40bc0*/  LDL R30, [R1+0x173c] ;  /* 0x00173c00011e7983 */ /* 0x001ee80000100800 */
[----:B--2---:R-:W-:Y:S04]  /*40bd0*/  STL [R1+0x2674], R119 ;  /* 0x0026747701007387 */ /* 0x004fe80000100800 */
[----:B------:R-:W2:Y:S04]  /*40be0*/  LDL R43, [R1+0x1724] ;  /* 0x00172400012b7983 */ /* 0x000ea80000100800 */
[----:B------:R-:W2:Y:S01]  /*40bf0*/  LDL R25, [R1+0x1728] ;  /* 0x0017280001197983 */ /* 0x000ea20000100800 */
[----:B------:R-:W-:-:S02]  /*40c00*/  PRMT R103, RZ, 0x7610, R103 ;  /* 0x00007610ff677816 */ /* 0x000fc40000000067 */
[----:B------:R-:W-:Y:S01]  /*40c10*/  PRMT R54, RZ, 0x7610, R54 ;  /* 0x00007610ff367816 */ /* 0x000fe20000000036 */
[----:B----4-:R-:W-:Y:S02]  /*40c20*/  @!P2 IMAD.MOV.U32 R23, RZ, RZ, R12 ;  /* 0x000000ffff17a224 */ /* 0x010fe400078e000c */
[----:B------:R-:W-:Y:S01]  /*40c30*/  @!P2 IMAD.MOV.U32 R22, RZ, RZ, R0 ;  /* 0x000000ffff16a224 */ /* 0x000fe200078e0000 */
[----:B------:R0:W-:Y:S04]  /*40c40*/  STL [R1+0x2678], R135 ;  /* 0x0026788701007387 */ /* 0x0001e80000100800 */
[----:B------:R-:W4:Y:S04]  /*40c50*/  LDL R12, [R1+0x171c] ;  /* 0x00171c00010c7983 */ /* 0x000f280000100800 */
[----:B------:R-:W4:Y:S04]  /*40c60*/  LDL R0, [R1+0x1720] ;  /* 0x0017200001007983 */ /* 0x000f280000100800 */
[----:B------:R3:W4:Y:S01]  /*40c70*/  @!P2 LDG.E.U16 R103, desc[UR4][R22.64] ;  /* 0x000000041667a981 */ /* 0x000722000c1e1500 */
[----:B0-----:R-:W-:Y:S01]  /*40c80*/  PRMT R135, RZ, 0x7610, R135 ;  /* 0x00007610ff877816 */ /* 0x001fe20000000087 */
[----:B---3--:R-:W-:-:S02]  /*40c90*/  @!P2 IMAD.MOV.U32 R22, RZ, RZ, R29 ;  /* 0x000000ffff16a224 */ /* 0x008fc400078e001d */
[----:B------:R-:W3:Y:S01]  /*40ca0*/  LDL R29, [R1+0x1718] ;  /* 0x00171800011d7983 */ /* 0x000ee20000100800 */
[----:B------:R-:W-:-:S03]  /*40cb0*/  @!P2 IMAD.MOV.U32 R23, RZ, RZ, R30 ;  /* 0x000000ffff17a224 */ /* 0x000fc600078e001e */
[----:B------:R-:W3:Y:S04]  /*40cc0*/  LDL R30, [R1+0x1714] ;  /* 0x00171400011e7983 */ /* 0x000ee80000100800 */
[----:B------:R0:W3:Y:S02]  /*40cd0*/  @!P2 LDG.E.U16 R54, desc[UR4][R22.64] ;  /* 0x000000041636a981 */ /* 0x0000e4000c1e1500 */
[----:B0-----:R-:W-:Y:S02]  /*40ce0*/  @!P2 IMAD.MOV.U32 R22, RZ, RZ, R27 ;  /* 0x000000ffff16a224 */ /* 0x001fe400078e001b */
[----:B------:R-:W-:Y:S01]  /*40cf0*/  @!P2 IMAD.MOV.U32 R23, RZ, RZ, R28 ;  /* 0x000000ffff17a224 */ /* 0x000fe200078e001c */
[----:B------:R-:W3:Y:S04]  /*40d00*/  LDL R27, [R1+0x1710] ;  /* 0x00171000011b7983 */ /* 0x000ee80000100800 */
[----:B------:R-:W3:Y:S04]  /*40d10*/  LDL R28, [R1+0x170c] ;  /* 0x00170c00011c7983 */ /* 0x000ee80000100800 */
[----:B------:R2:W3:Y:S02]  /*40d20*/  @!P2 LDG.E.U16 R135, desc[UR4][R22.64] ;  /* 0x000000041687a981 */ /* 0x0004e4000c1e1500 */
[----:B--2---:R-:W-:-:S02]  /*40d30*/  @!P2 IMAD.MOV.U32 R23, RZ, RZ, R43 ;  /* 0x000000ffff17a224 */ /* 0x004fc400078e002b */
[----:B------:R-:W-:Y:S01]  /*40d40*/  @!P2 IMAD.MOV.U32 R22, RZ, RZ, R25 ;  /* 0x000000ffff16a224 */ /* 0x000fe200078e0019 */
[----:B------:R-:W2:Y:S04]  /*40d50*/  LDL R43, [R1+0x1704] ;  /* 0x00170400012b7983 */ /* 0x000ea80000100800 */
[----:B------:R-:W2:Y:S01]  /*40d60*/  LDL R25, [R1+0x1708] ;  /* 0x0017080001197983 */ /* 0x000ea20000100800 */
[----:B------:R-:W-:Y:S02]  /*40d70*/  PRMT R118, RZ, 0x7610, R118 ;  /* 0x00007610ff767816 */ /* 0x000fe40000000076 */
[----:B------:R-:W-:-:S04]  /*40d80*/  PRMT R131, RZ, 0x7610, R131 ;  /* 0x00007610ff837816 */ /* 0x000fc80000000083 */
[----:B------:R4:W2:Y:S01]  /*40d90*/  @!P2 LDG.E.U16 R118, desc[UR4][R22.64] ;  /* 0x000000041676a981 */ /* 0x0008a2000c1e1500 */
[----:B------:R-:W-:Y:S01]  /*40da0*/  PRMT R127, RZ, 0x7610, R127 ;  /* 0x00007610ff7f7816 */ /* 0x000fe2000000007f */
[----:B----4-:R-:W-:Y:S02]  /*40db0*/  @!P2 IMAD.MOV.U32 R23, RZ, RZ, R12 ;  /* 0x000000ffff17a224 */ /* 0x010fe400078e000c */
[----:B------:R-:W-:Y:S01]  /*40dc0*/  @!P2 IMAD.MOV.U32 R22, RZ, RZ, R0 ;  /* 0x000000ffff16a224 */ /* 0x000fe200078e0000 */
[----:B------:R-:W4:Y:S04]  /*40dd0*/  LDL R12, [R1+0x16fc] ;  /* 0x0016fc00010c7983 */ /* 0x000f280000100800 */
[----:B------:R-:W4:Y:S04]  /*40de0*/  LDL R0, [R1+0x1700] ;  /* 0x0017000001007983 */ /* 0x000f280000100800 */
[----:B------:R3:W4:Y:S01]  /*40df0*/  @!P2 LDG.E.U16 R131, desc[UR4][R22.64] ;  /* 0x000000041683a981 */ /* 0x000722000c1e1500 */
[----:B------:R-:W-:Y:S01]  /*40e00*/  PRMT R5, RZ, 0x7610, R5 ;  /* 0x00007610ff057816 */ /* 0x000fe20000000005 */
        /* <DEDUP_REMOVED lines=212> */
[----:B------:R-:W-:Y:S02]  /*41b50*/  PRMT R97, RZ, 0x7610, R97 ;  /* 0x00007610ff617816 */ /* 0x000fe40000000061 */
[----:B------:R-:W-:Y:S01]  /*41b60*/  PRMT R26, RZ, 0x7610, R26 ;  /* 0x00007610ff1a7816 */ /* 0x000fe2000000001a */
[----:B------:R-:W4:Y:S04]  /*41b70*/  LDL R12, [R1+0x15ac] ;  /* 0x0015ac00010c7983 */ /* 0x000f280000100800 */
[----:B------:R3:W4:Y:S04]  /*41b80*/  @!P2 LDG.E.U16 R121, desc[UR4][R22.64] ;  /* 0x000000041679a981 */ /* 0x000728000c1e1500 */
[----:B------:R-:W4:Y:S01]  /*41b90*/  LDL R0, [R1+0x15b0] ;  /* 0x0015b00001007983 */ /* 0x000f220000100800 */
[----:B---3--:R-:W-:-:S03]  /*41ba0*/  @!P2 IMAD.MOV.U32 R22, RZ, RZ, R29 ;  /* 0x000000ffff16a224 */ /* 0x008fc600078e001d */
        /* <DEDUP_REMOVED lines=10> */
[----:B------:R-:W-:Y:S02]  /*41c50*/  @!P2 IMAD.MOV.U32 R22, RZ, RZ, R25 ;  /* 0x000000ffff16a224 */ /* 0x000fe400078e0019 */
[----:B------:R-:W2:Y:S04]  /*41c60*/  LDL R25, [R1+0x1598] ;  /* 0x0015980001197983 */ /* 0x000ea80000100800 */
[----:B------:R4:W3:Y:S02]  /*41c70*/  @!P2 LDG.E.U16 R26, desc[UR4][R22.64] ;  /* 0x00000004161aa981 */ /* 0x0008e4000c1e1500 */
[----:B----4-:R-:W-:Y:S02]  /*41c80*/  @!P2 IMAD.MOV.U32 R23, RZ, RZ, R12 ;  /* 0x000000ffff17a224 */ /* 0x010fe400078e000c */
[----:B------:R-:W-:Y:S01]  /*41c90*/  @!P2 IMAD.MOV.U32 R22, RZ, RZ, R0 ;  /* 0x000000ffff16a224 */ /* 0x000fe200078e0000 */
[----:B------:R-:W-:-:S02]  /*41ca0*/  PRMT R86, RZ, 0x7610, R86 ;  /* 0x00007610ff567816 */ /* 0x000fc40000000056 */
[----:B------:R-:W-:-:S04]  /*41cb0*/  PRMT R110, RZ, 0x7610, R110 ;  /* 0x00007610ff6e7816 */ /* 0x000fc8000000006e */
[----:B------:R0:W4:Y:S04]  /*41cc0*/  @!P2 LDG.E.U16 R86, desc[UR4][R22.64] ;  /* 0x000000041656a981 */ /* 0x000128000c1e1500 */
[----:B---3--:R1:W-:Y:S04]  /*41cd0*/  STL [R1+0x72c], R26 ;  /* 0x00072c1a01007387 */ /* 0x0083e80000100800 */
[----:B------:R-:W3:Y:S04]  /*41ce0*/  LDL R12, [R1+0x158c] ;  /* 0x00158c00010c7983 */ /* 0x000ee80000100800 */
[----:B------:R-:W4:Y:S04]  /*41cf0*/  LDL R0, [R1+0x1590] ;  /* 0x0015900001007983 */ /* 0x000f280000100800 */
[----:B-1----:R-:W3:Y:S01]  /*41d00*/  LDL R26, [R1+0x1594] ;  /* 0x00159400011a7983 */ /* 0x002ee20000100800 */
[----:B0-----:R-:W-:-:S02]  /*41d10*/  @!P2 IMAD.MOV.U32 R22, RZ, RZ, R29 ;  /* 0x000000ffff16a224 */ /* 0x001fc400078e001d */
[----:B------:R-:W-:Y:S01]  /*41d20*/  @!P2 IMAD.MOV.U32 R23, RZ, RZ, R30 ;  /* 0x000000ffff17a224 */ /* 0x000fe200078e001e */
[----:B------:R-:W4:Y:S04]  /*41d30*/  LDL R29, [R1+0x1588] ;  /* 0x00158800011d7983 */ /* 0x000f280000100800 */
[----:B------:R-:W4:Y:S04]  /*41d40*/  LDL R30, [R1+0x1584] ;  /* 0x00158400011e7983 */ /* 0x000f280000100800 */
[----:B------:R0:W4:Y:S02]  /*41d50*/  @!P2 LDG.E.U16 R110, desc[UR4][R22.64] ;  /* 0x00000004166ea981 */ /* 0x000124000c1e1500 */
[----:B0-----:R-:W-:-:S02]  /*41d60*/  @!P2 IMAD.MOV.U32 R23, RZ, RZ, R28 ;  /* 0x000000ffff17a224 */ /* 0x001fc400078e001c */
[----:B------:R-:W4:Y:S01]  /*41d70*/  LDL R28, [R1+0x157c] ;  /* 0x00157c00011c7983 */ /* 0x000f220000100800 */
[----:B------:R-:W-:-:S03]  /*41d80*/  @!P2 IMAD.MOV.U32 R22, RZ, RZ, R27 ;  /* 0x000000ffff16a224 */ /* 0x000fc600078e001b */
[----:B------:R-:W4:Y:S01]  /*41d90*/  LDL R27, [R1+0x1580] ;  /* 0x00158000011b7983 */ /* 0x000f220000100800 */
[----:B------:R-:W-:-:S06]  /*41da0*/  PRMT R64, RZ, 0x7610, R64 ;  /* 0x00007610ff407816 */ /* 0x000fcc0000000040 */
[----:B------:R2:W4:Y:S01]  /*41db0*/  @!P2 LDG.E.U16 R64, desc[UR4][R22.64] ;  /* 0x000000041640a981 */ /* 0x000522000c1e1500 */
[----:B------:R-:W-:Y:S01]  /*41dc0*/  PRMT R126, RZ, 0x7610, R126 ;  /* 0x00007610ff7e7816 */ /* 0x000fe2000000007e */
[----:B--2---:R-:W-:Y:S02]  /*41dd0*/  @!P2 IMAD.MOV.U32 R22, RZ, RZ, R25 ;  /* 0x000000ffff16a224 */ /* 0x004fe400078e0019 */
[----:B------:R-:W2:Y:S01]  /*41de0*/  LDL R25, [R1+0x1570] ;  /* 0x0015700001197983 */ /* 0x000ea20000100800 */
[----:B---3--:R-:W-:-:S03]  /*41df0*/  @!P2 IMAD.MOV.U32 R23, RZ, RZ, R26 ;  /* 0x000000ffff17a224 */ /* 0x008fc600078e001a */
[----:B------:R-:W3:Y:S04]  /*41e00*/  LDL R26, [R1+0x156c] ;  /* 0x00156c00011a7983 */ /* 0x000ee80000100800 */
[----:B------:R0:W3:Y:S02]  /*41e10*/  @!P2 LDG.E.U16 R126, desc[UR4][R22.64] ;  /* 0x00000004167ea981 */ /* 0x0000e4000c1e1500 */
[----:B0-----:R-:W-:Y:S02]  /*41e20*/  @!P2 IMAD.MOV.U32 R23, RZ, RZ, R12 ;  /* 0x000000ffff17a224 */ /* 0x001fe400078e000c */
[----:B------:R-:W3:Y:S01]  /*41e30*/  LDL R12, [R1+0x1564] ;  /* 0x00156400010c7983 */ /* 0x000ee20000100800 */
[----:B----4-:R-:W-:-:S03]  /*41e40*/  @!P2 IMAD.MOV.U32 R22, RZ, RZ, R0 ;  /* 0x000000ffff16a224 */ /* 0x010fc600078e0000 */
[----:B------:R-:W4:Y:S01]  /*41e50*/  LDL R0, [R1+0x1568] ;  /* 0x0015680001007983 */ /* 0x000f220000100800 */
[----:B------:R-:W-:Y:S02]  /*41e60*/  PRMT R146, RZ, 0x7610, R146 ;  /* 0x00007610ff927816 */ /* 0x000fe40000000092 */
[----:B------:R-:W-:-:S04]  /*41e70*/  PRMT R96, RZ, 0x7610, R96 ;  /* 0x00007610ff607816 */ /* 0x000fc80000000060 */
[----:B------:R0:W4:Y:S02]  /*41e80*/  @!P2 LDG.E.U16 R146, desc[UR4][R22.64] ;  /* 0x000000041692a981 */ /* 0x000124000c1e1500 */
[----:B0-----:R-:W-:Y:S02]  /*41e90*/  @!P2 IMAD.MOV.U32 R22, RZ, RZ, R29 ;  /* 0x000000ffff16a224 */ /* 0x001fe400078e001d */
        /* <DEDUP_REMOVED lines=45> */
[----:B------:R-:W-:Y:S01]  /*42170*/  PRMT R37, RZ, 0x7610, R37 ;  /* 0x00007610ff257816 */ /* 0x000fe20000000025 */
[----:B------:R-:W-:Y:S04]  /*42180*/  STL [R1+0x710], R39 ;  /* 0x0007102701007387 */ /* 0x000fe80000100800 */
[----:B------:R0:W4:Y:S02]  /*42190*/  @!P2 LDG.E.U16 R95, desc[UR4][R22.64] ;  /* 0x00000004165fa981 */ /* 0x000124000c1e1500 */
        /* <DEDUP_REMOVED lines=40> */
[----:B------:R0:W3:Y:S04]  /*42420*/  @!P2 LDG.E.U16 R94, desc[UR4][R22.64] ;  /* 0x00000004165ea981 */ /* 0x0000e8000c1e1500 */
[----:B------:R-:W-:Y:S01]  /*42430*/  STL [R1+0x6f4], R37 ;  /* 0x0006f42501007387 */ /* 0x000fe20000100800 */
[----:B0-----:R-:W-:-:S03]  /*42440*/  @!P2 IMAD.MOV.U32 R23, RZ, RZ, R12 ;  /* 0x000000ffff17a224 */ /* 0x001fc600078e000c */
        /* <DEDUP_REMOVED lines=39> */
[----:B------:R-:W-:-:S03]  /*426c0*/  PRMT R93, RZ, 0x7610, R93 ;  /* 0x00007610ff5d7816 */ /* 0x000fc6000000005d */
[----:B------:R-:W-:Y:S04]  /*426d0*/  STL [R1+0x6d8], R36 ;  /* 0x0006d82401007387 */ /* 0x000fe80000100800 */
        /* <DEDUP_REMOVED lines=42> */
[----:B------:R0:W4:Y:S04]  /*42980*/  @!P2 LDG.E.U16 R92, desc[UR4][R22.64] ;  /* 0x00000004165ca981 */ /* 0x000128000c1e1500 */
[----:B------:R-:W-:Y:S01]  /*42990*/  STL [R1+0x6bc], R35 ;  /* 0x0006bc2301007387 */ /* 0x000fe20000100800 */
[----:B0-----:R-:W-:-:S03]  /*429a0*/  @!P2 IMAD.MOV.U32 R23, RZ, RZ, R28 ;  /* 0x000000ffff17a224 */ /* 0x001fc600078e001c */
        /* <DEDUP_REMOVED lines=126> */
[----:B------:R0:W-:Y:S04]  /*43190*/  STL [R1+0x668], R32 ;  /* 0x0006682001007387 */ /* 0x0001e80000100800 */
[----:B------:R2:W4:Y:S01]  /*431a0*/  @!P2 LDG.E.U16 R89, desc[UR4][R22.64] ;  /* 0x000000041659a981 */ /* 0x000522000c1e1500 */
[----:B------:R-:W-:Y:S01]  /*431b0*/  PRMT R31, RZ, 0x7610, R31 ;  /* 0x00007610ff1f7816 */ /* 0x000fe2000000001f */
[----:B--2---:R-:W-:Y:S02]  /*431c0*/  @!P2 IMAD.MOV.U32 R22, RZ, RZ, R25 ;  /* 0x000000ffff16a224 */ /* 0x004fe400078e0019 */
[----:B------:R-:W2:Y:S01]  /*431d0*/  LDL R25, [R1+0x1398] ;  /* 0x0013980001197983 */ /* 0x000ea20000100800 */
[----:B---3--:R-:W-:-:S03]  /*431e0*/  @!P2 IMAD.MOV.U32 R23, RZ, RZ, R26 ;  /* 0x000000ffff17a224 */ /* 0x008fc600078e001a */
[----:B------:R-:W3:Y:S04]  /*431f0*/  LDL R26, [R1+0x1394] ;  /* 0x00139400011a7983 */ /* 0x000ee80000100800 */
[----:B------:R1:W3:Y:S02]  /*43200*/  @!P2 LDG.E.U16 R31, desc[UR4][R22.64] ;  /* 0x00000004161fa981 */ /* 0x0002e4000c1e1500 */
[----:B-1----:R-:W-:Y:S02]  /*43210*/  @!P2 IMAD.MOV.U32 R23, RZ, RZ, R12 ;  /* 0x000000ffff17a224 */ /* 0x002fe400078e000c */
[----:B------:R-:W3:Y:S01]  /*43220*/  LDL R12, [R1+0x138c] ;  /* 0x00138c00010c7983 */ /* 0x000ee20000100800 */
[----:B----4-:R-:W-:-:S03]  /*43230*/  @!P2 IMAD.MOV.U32 R22, RZ, RZ, R0 ;  /* 0x000000ffff16a224 */ /* 0x010fc600078e0000 */
[----:B------:R-:W4:Y:S01]  /*43240*/  LDL R0, [R1+0x1390] ;  /* 0x0013900001007983 */ /* 0x000f220000100800 */
[----:B------:R-:W-:Y:S02]  /*43250*/  PRMT R68, RZ, 0x7610, R68 ;  /* 0x00007610ff447816 */ /* 0x000fe40000000044 */
[----:B------:R-:W-:-:S04]  /*43260*/  PRMT R132, RZ, 0x7610, R132 ;  /* 0x00007610ff847816 */ /* 0x000fc80000000084 */
[----:B------:R1:W4:Y:S02]  /*43270*/  @!P2 LDG.E.U16 R68, desc[UR4][R22.64] ;  /* 0x000000041644a981 */ /* 0x000324000c1e1500 */
[----:B-1----:R-:W-:Y:S02]  /*43280*/  @!P2 IMAD.MOV.U32 R22, RZ, RZ, R29 ;  /* 0x000000ffff16a224 */ /* 0x002fe400078e001d */
[----:B------:R-:W-:Y:S01]  /*43290*/  @!P2 IMAD.MOV.U32 R23, RZ, RZ, R30 ;  /* 0x000000ffff17a224 */ /* 0x000fe200078e001e */
[----:B------:R-:W4:Y:S04]  /*432a0*/  LDL R29, [R1+0x1388] ;  /* 0x00138800011d7983 */ /* 0x000f280000100800 */
[----:B------:R-:W4:Y:S04]  /*432b0*/  LDL R30, [R1+0x1384] ;  /* 0x00138400011e7983 */ /* 0x000f280000100800 */
[----:B------:R1:W4:Y:S02]  /*432c0*/  @!P2 LDG.E.U16 R132, desc[UR4][R22.64] ;  /* 0x000000041684a981 */ /* 0x000324000c1e1500 */
[----:B-1----:R-:W-:-:S02]  /*432d0*/  @!P2 IMAD.MOV.U32 R23, RZ, RZ, R28 ;  /* 0x000000ffff17a224 */ /* 0x002fc400078e001c */
        /* <DEDUP_REMOVED lines=22> */
[----:B------:R1:W4:Y:S04]  /*43440*/  @!P2 LDG.E.U16 R88, desc[UR4][R22.64] ;  /* 0x000000041658a981 */ /* 0x000328000c1e1500 */
[----:B------:R0:W-:Y:S01]  /*43450*/  STL [R1+0x64c], R31 ;  /* 0x00064c1f01007387 */ /* 0x0001e20000100800 */
[----:B------:R-:W-:-:S02]  /*43460*/  PRMT R153, RZ, 0x7610, R153 ;  /* 0x00007610ff997816 */ /* 0x000fc40000000099 */
[----:B------:R-:W-:Y:S02]  /*43470*/  PRMT R57, RZ, 0x7610, R57 ;  /* 0x00007610ff397816 */ /* 0x000fe40000000039 */
[----:B------:R-:W-:Y:S02]  /*43480*/  PRMT R117, RZ, 0x7610, R117 ;  /* 0x00007610ff757816 */ /* 0x000fe40000000075 */
[----:B------:R-:W-:Y:S02]  /*43490*/  PRMT R115, RZ, 0x7610, R115 ;  /* 0x00007610ff737816 */ /* 0x000fe40000000073 */
[----:B------:R-:W-:Y:S02]  /*434a0*/  PRMT R76, RZ, 0x7610, R76 ;  /* 0x00007610ff4c7816 */ /* 0x000fe4000000004c */
[----:B------:R-:W-:Y:S02]  /*434b0*/  PRMT R137, RZ, 0x7610, R137 ;  /* 0x00007610ff897816 */ /* 0x000fe40000000089 */
[----:B------:R-:W-:-:S02]  /*434c0*/  PRMT R87, RZ, 0x7610, R87 ;  /* 0x00007610ff577816 */ /* 0x000fc40000000057 */
[----:B------:R-:W-:Y:S01]  /*434d0*/  PRMT R2, RZ, 0x7610, R2 ;  /* 0x00007610ff027816 */ /* 0x000fe20000000002 */
[----:B-1----:R-:W-:Y:S01]  /*434e0*/  @!P2 IMAD.MOV.U32 R23, RZ, RZ, R28 ;  /* 0x000000ffff17a224 */ /* 0x002fe200078e001c */
[----:B------:R-:W-:Y:S01]  /*434f0*/  PRMT R9, RZ, 0x7610, R9 ;  /* 0x00007610ff097816 */ /* 0x000fe20000000009 */
[----:B------:R-:W4:Y:S01]  /*43500*/  LDL R28, [R1+0xf3c] ;  /* 0x000f3c00011c7983 */ /* 0x000f220000100800 */
[----:B------:R-:W-:-:S03]  /*43510*/  @!P2 IMAD.MOV.U32 R22, RZ, RZ, R27 ;  /* 0x000000ffff16a224 */ /* 0x000fc600078e001b */
[----:B------:R-:W4:Y:S01]  /*43520*/  LDL R27, [R1+0x1358] ;  /* 0x00135800011b7983 */ /* 0x000f220000100800 */
[----:B------:R-:W-:Y:S02]  /*43530*/  PRMT R8, RZ, 0x7610, R8 ;  /* 0x00007610ff087816 */ /* 0x000fe40000000008 */
[----:B------:R-:W-:Y:S02]  /*43540*/  PRMT R7, RZ, 0x7610, R7 ;  /* 0x00007610ff077816 */ /* 0x000fe40000000007 */
[----:B------:R-:W-:Y:S01]  /*43550*/  PRMT R6, RZ, 0x7610, R6 ;  /* 0x00007610ff067816 */ /* 0x000fe20000000006 */
[----:B------:R2:W4:Y:S01]  /*43560*/  @!P2 LDG.E.U16 R153, desc[UR4][R22.64] ;  /* 0x000000041699a981 */ /* 0x000522000c1e1500 */
[----:B------:R-:W-:Y:S02]  /*43570*/  PRMT R136, RZ, 0x7610, R136 ;  /* 0x00007610ff887816 */ /* 0x000fe40000000088 */
[----:B------:R-:W-:Y:S02]  /*43580*/  PRMT R252, RZ, 0x7610, R252 ;  /* 0x00007610fffc7816 */ /* 0x000fe400000000fc */
[----:B------:R-:W-:-:S02]  /*43590*/  PRMT R251, RZ, 0x7610, R251 ;  /* 0x00007610fffb7816 */ /* 0x000fc400000000fb */
[----:B------:R-:W-:Y:S02]  /*435a0*/  PRMT R250, RZ, 0x7610, R250 ;  /* 0x00007610fffa7816 */ /* 0x000fe400000000fa */
[----:B------:R-:W-:Y:S02]  /*435b0*/  PRMT R249, RZ, 0x7610, R249 ;  /* 0x00007610fff97816 */ /* 0x000fe400000000f9 */
[----:B------:R-:W-:Y:S02]  /*435c0*/  PRMT R248, RZ, 0x7610, R248 ;  /* 0x00007610fff87816 */ /* 0x000fe400000000f8 */
[----:B------:R-:W-:Y:S02]  /*435d0*/  PRMT R247, RZ, 0x7610, R247 ;  /* 0x00007610fff77816 */ /* 0x000fe400000000f7 */
[----:B------:R-:W-:Y:S02]  /*435e0*/  PRMT R246, RZ, 0x7610, R246 ;  /* 0x00007610fff67816 */ /* 0x000fe400000000f6 */
[----:B------:R-:W-:-:S02]  /*435f0*/  PRMT R245, RZ, 0x7610, R245 ;  /* 0x00007610fff57816 */ /* 0x000fc400000000f5 */
[----:B------:R-:W-:Y:S02]  /*43600*/  PRMT R244, RZ, 0x7610, R244 ;  /* 0x00007610fff47816 */ /* 0x000fe400000000f4 */
[----:B------:R-:W-:Y:S02]  /*43610*/  PRMT R243, RZ, 0x7610, R243 ;  /* 0x00007610fff37816 */ /* 0x000fe400000000f3 */
[----:B------:R-:W-:Y:S01]  /*43620*/  PRMT R242, RZ, 0x7610, R242 ;  /* 0x00007610fff27816 */ /* 0x000fe200000000f2 */
[----:B--2---:R-:W-:Y:S01]  /*43630*/  @!P2 IMAD.MOV.U32 R22, RZ, RZ, R25 ;  /* 0x000000ffff16a224 */ /* 0x004fe200078e0019 */
[----:B------:R-:W-:Y:S01]  /*43640*/  PRMT R241, RZ, 0x7610, R241 ;  /* 0x00007610fff17816 */ /* 0x000fe200000000f1 */
[----:B------:R-:W2:Y:S01]  /*43650*/  LDL R25, [R1+0xf38] ;  /* 0x000f380001197983 */ /* 0x000ea20000100800 */
        /* <DEDUP_REMOVED lines=27> */
[----:B0-----:R-:W2:Y:S04]  /*43810*/  LDL R32, [R1+0xd6c] ;  /* 0x000d6c0001207983 */ /* 0x001ea80000100800 */
[----:B------:R-:W2:Y:S01]  /*43820*/  LDL R31, [R1+0xd70] ;  /* 0x000d7000011f7983 */ /* 0x000ea20000100800 */
[----:B---3--:R-:W-:-:S03]  /*43830*/  @!P2 IMAD.MOV.U32 R23, RZ, RZ, R26 ;  /* 0x000000ffff17a224 */ /* 0x008fc600078e001a */
[----:B------:R-:W3:Y:S04]  /*43840*/  LDL R26, [R1+0xf34] ;  /* 0x000f3400011a7983 */ /* 0x000ee80000100800 */
[----:B------:R0:W3:Y:S02]  /*43850*/  @!P2 LDG.E.U16 R57, desc[UR4][R22.64] ;  /* 0x000000041639a981 */ /* 0x0000e4000c1e1500 */
[----:B0-----:R-:W-:Y:S02]  /*43860*/  @!P2 IMAD.MOV.U32 R23, RZ, RZ, R12 ;  /* 0x000000ffff17a224 */ /* 0x001fe400078e000c */
[----:B------:R-:W3:Y:S01]  /*43870*/  LDL R12, [R1+0xf2c] ;  /* 0x000f2c00010c7983 */ /* 0x000ee20000100800 */
[----:B----4-:R-:W-:-:S03]  /*43880*/  @!P2 IMAD.MOV.U32 R22, RZ, RZ, R0 ;  /* 0x000000ffff16a224 */ /* 0x010fc600078e0000 */
[----:B------:R-:W4:Y:S04]  /*43890*/  LDL R0, [R1+0xf30] ;  /* 0x000f300001007983 */ /* 0x000f280000100800 */
        /* <DEDUP_REMOVED lines=9> */
[----:B------:R-:W4:Y:S04]  /*43930*/  LDL R27, [R1+0xf18] ;  /* 0x000f1800011b7983 */ /* 0x000f280000100800 */
[----:B------:R2:W4:Y:S02]  /*43940*/  @!P2 LDG.E.U16 R76, desc[UR4][R22.64] ;  /* 0x00000004164ca981 */ /* 0x000524000c1e1500 */
        /* <DEDUP_REMOVED lines=232> */
[----:B------:R-:W-:Y:S02]  /*447d0*/  PRMT R213, RZ, 0x7610, R213 ;  /* 0x00007610ffd57816 */ /* 0x000fe400000000d5 */
[----:B------:R-:W-:Y:S01]  /*447e0*/  PRMT R212, RZ, 0x7610, R212 ;  /* 0x00007610ffd47816 */ /* 0x000fe200000000d4 */
[----:B------:R-:W4:Y:S04]  /*447f0*/  LDL R30, [R1+0xd4c] ;  /* 0x000d4c00011e7983 */ /* 0x000f280000100800 */
[----:B------:R0:W4:Y:S04]  /*44800*/  @!P2 LDG.E.U16 R214, desc[UR4][R22.64] ;  /* 0x0000000416d6a981 */ /* 0x000128000c1e1500 */
[----:B------:R-:W4:Y:S01]  /*44810*/  LDL R29, [R1+0xd50] ;  /* 0x000d5000011d7983 */ /* 0x000f220000100800 */
[----:B0-----:R-:W-:-:S03]  /*44820*/  @!P2 IMAD.MOV.U32 R23, RZ, RZ, R28 ;  /* 0x000000ffff17a224 */ /* 0x001fc600078e001c */
        /* <DEDUP_REMOVED lines=18> */
[----:B------:R-:W-:Y:S02]  /*44950*/  PRMT R209, RZ, 0x7610, R209 ;  /* 0x00007610ffd17816 */ /* 0x000fe400000000d1 */
[----:B------:R-:W-:Y:S02]  /*44960*/  PRMT R208, RZ, 0x7610, R208 ;  /* 0x00007610ffd07816 */ /* 0x000fe400000000d0 */
[----:B------:R-:W-:Y:S01]  /*44970*/  PRMT R207, RZ, 0x7610, R207 ;  /* 0x00007610ffcf7816 */ /* 0x000fe200000000cf */
        /* <DEDUP_REMOVED lines=13> */
[----:B------:R-:W-:Y:S02]  /*44a50*/  @!P2 IMAD.MOV.U32 R23, RZ, RZ, R30 ;  /* 0x000000ffff17a224 */ /* 0x000fe400078e001e */
[----:B------:R-:W3:Y:S04]  /*44a60*/  LDL R30, [R1+0xd30] ;  /* 0x000d3000011e7983 */ /* 0x000ee80000100800 */
[----:B------:R0:W3:Y:S02]  /*44a70*/  @!P2 LDG.E.U16 R207, desc[UR4][R22.64] ;  /* 0x0000000416cfa981 */ /* 0x0000e4000c1e1500 */
[----:B0-----:R-:W-:-:S02]  /*44a80*/  @!P2 IMAD.MOV.U32 R23, RZ, RZ, R12 ;  /* 0x000000ffff17a224 */ /* 0x001fc400078e000c */
[----:B------:R-:W3:Y:S01]  /*44a90*/  LDL R12, [R1+0xd24] ;  /* 0x000d2400010c7983 */ /* 0x000ee20000100800 */
[----:B----4-:R-:W-:-:S03]  /*44aa0*/  @!P2 IMAD.MOV.U32 R22, RZ, RZ, R0 ;  /* 0x000000ffff16a224 */ /* 0x010fc600078e0000 */
[----:B------:R-:W4:Y:S01]  /*44ab0*/  LDL R0, [R1+0xd28] ;  /* 0x000d280001007983 */ /* 0x000f220000100800 */
[----:B------:R-:W-:-:S06]  /*44ac0*/  PRMT R206, RZ, 0x7610, R206 ;  /* 0x00007610ffce7816 */ /* 0x000fcc00000000ce */
[----:B------:R0:W4:Y:S02]  /*44ad0*/  @!P2 LDG.E.U16 R206, desc[UR4][R22.64] ;  /* 0x0000000416cea981 */ /* 0x000124000c1e1500 */
[----:B0-----:R-:W-:Y:S02]  /*44ae0*/  @!P2 IMAD.MOV.U32 R23, RZ, RZ, R28 ;  /* 0x000000ffff17a224 */ /* 0x001fe400078e001c */
[----:B------:R-:W4:Y:S04]  /*44af0*/  LDL R28, [R1+0xd18] ;  /* 0x000d1800011c7983 */ /* 0x000f280000100800 */
[----:B------:R-:W4:Y:S04]  /*44b00*/  LDL.LU R154, [R1+0xcd4] ;  /* 0x000cd400019a7983 */ /* 0x000f280000300800 */
[----:B------:R-:W4:Y:S01]  /*44b10*/  LDL R29, [R1+0xd14] ;  /* 0x000d1400011d7983 */ /* 0x000f220000100800 */
[----:B------:R-:W-:-:S03]  /*44b20*/  @!P2 IMAD.MOV.U32 R22, RZ, RZ, R27 ;  /* 0x000000ffff16a224 */ /* 0x000fc600078e001b */
[----:B------:R-:W4:Y:S01]  /*44b30*/  LDL R27, [R1+0xcd8] ;  /* 0x000cd800011b7983 */ /* 0x000f220000100800 */
[----:B------:R-:W-:-:S06]  /*44b40*/  PRMT R205, RZ, 0x7610, R205 ;  /* 0x00007610ffcd7816 */ /* 0x000fcc00000000cd */
[----:B------:R2:W4:Y:S01]  /*44b50*/  @!P2 LDG.E.U16 R205, desc[UR4][R22.64] ;  /* 0x0000000416cda981 */ /* 0x000522000c1e1500 */
[----:B------:R-:W-:Y:S02]  /*44b60*/  PRMT R204, RZ, 0x7610, R204 ;  /* 0x00007610ffcc7816 */ /* 0x000fe400000000cc */
[----:B------:R-:W-:Y:S01]  /*44b70*/  PRMT R203, RZ, 0x7610, R203 ;  /* 0x00007610ffcb7816 */ /* 0x000fe200000000cb */
[----:B--2---:R-:W-:Y:S02]  /*44b80*/  @!P2 IMAD.MOV.U32 R22, RZ, RZ, R25 ;  /* 0x000000ffff16a224 */ /* 0x004fe400078e0019 */
[----:B------:R-:W2:Y:S01]  /*44b90*/  LDL R25, [R1+0xc98] ;  /* 0x000c980001197983 */ /* 0x000ea20000100800 */
[----:B---3--:R-:W-:-:S03]  /*44ba0*/  @!P2 IMAD.MOV.U32 R23, RZ, RZ, R26 ;  /* 0x000000ffff17a224 */ /* 0x008fc600078e001a */
[----:B------:R-:W3:Y:S04]  /*44bb0*/  LDL R26, [R1+0xc94] ;  /* 0x000c9400011a7983 */ /* 0x000ee80000100800 */
[----:B------:R0:W3:Y:S04]  /*44bc0*/  @!P2 LDG.E.U16 R204, desc[UR4][R22.64] ;  /* 0x0000000416cca981 */ /* 0x0000e8000c1e1500 */
[----:B------:R-:W3:Y:S04]  /*44bd0*/  LDL.LU R35, [R1+0xc58] ;  /* 0x000c580001237983 */ /* 0x000ee80000300800 */
[----:B------:R-:W3:Y:S01]  /*44be0*/  LDL.LU R152, [R1+0xc54] ;  /* 0x000c540001987983 */ /* 0x000ee20000300800 */
[----:B0-----:R-:W-:-:S02]  /*44bf0*/  @!P2 IMAD.MOV.U32 R23, RZ, RZ, R31 ;  /* 0x000000ffff17a224 */ /* 0x001fc400078e001f */
[----:B------:R-:W-:-:S05]  /*44c00*/  @!P2 IMAD.MOV.U32 R22, RZ, RZ, R30 ;  /* 0x000000ffff16a224 */ /* 0x000fca00078e001e */
[----:B------:R0:W3:Y:S02]  /*44c10*/  @!P2 LDG.E.U16 R203, desc[UR4][R22.64] ;  /* 0x0000000416cba981 */ /* 0x0000e4000c1e1500 */
[----:B0-----:R-:W-:Y:S02]  /*44c20*/  @!P2 IMAD.MOV.U32 R23, RZ, RZ, R12 ;  /* 0x000000ffff17a224 */ /* 0x001fe400078e000c */
[----:B------:R-:W3:Y:S01]  /*44c30*/  LDL R12, [R1+0xc14] ;  /* 0x000c1400010c7983 */ /* 0x000ee20000100800 */
[----:B----4-:R-:W-:-:S03]  /*44c40*/  @!P2 IMAD.MOV.U32 R22, RZ, RZ, R0 ;  /* 0x000000ffff16a224 */ /* 0x010fc600078e0000 */
[----:B------:R-:W4:Y:S01]  /*44c50*/  LDL R0, [R1+0xc18] ;  /* 0x000c180001007983 */ /* 0x000f220000100800 */
[----:B------:R-:W-:Y:S02]  /*44c60*/  PRMT R202, RZ, 0x7610, R202 ;  /* 0x00007610ffca7816 */ /* 0x000fe400000000ca */
[----:B------:R-:W-:Y:S01]  /*44c70*/  PRMT R201, RZ, 0x7610, R201 ;  /* 0x00007610ffc97816 */ /* 0x000fe200000000c9 */
[----:B------:R-:W4:Y:S04]  /*44c80*/  LDL.LU R43, [R1+0xbd8] ;  /* 0x000bd800012b7983 */ /* 0x000f280000300800 */
[----:B------:R-:W4:Y:S04]  /*44c90*/  LDL R32, [R1+0xbd4] ;  /* 0x000bd40001207983 */ /* 0x000f280000100800 */
[----:B------:R-:W4:Y:S04]  /*44ca0*/  LDL R31, [R1+0xd0c] ;  /* 0x000d0c00011f7983 */ /* 0x000f280000100800 */
[----:B------:R-:W4:Y:S04]  /*44cb0*/  LDL R30, [R1+0xd10] ;  /* 0x000d1000011e7983 */ /* 0x000f280000100800 */
[----:B------:R0:W4:Y:S02]  /*44cc0*/  @!P2 LDG.E.U16 R202, desc[UR4][R22.64] ;  /* 0x0000000416caa981 */ /* 0x000124000c1e1500 */
[----:B0-----:R-:W-:-:S02]  /*44cd0*/  @!P2 IMAD.MOV.U32 R22, RZ, RZ, R28 ;  /* 0x000000ffff16a224 */ /* 0x001fc400078e001c */
[----:B------:R-:W-:Y:S01]  /*44ce0*/  @!P2 IMAD.MOV.U32 R23, RZ, RZ, R29 ;  /* 0x000000ffff17a224 */ /* 0x000fe200078e001d */
[----:B------:R-:W-:Y:S01]  /*44cf0*/  PRMT R200, RZ, 0x7610, R200 ;  /* 0x00007610ffc87816 */ /* 0x000fe200000000c8 */
[----:B------:R-:W4:Y:S04]  /*44d00*/  LDL R28, [R1+0xd08] ;  /* 0x000d0800011c7983 */ /* 0x000f280000100800 */
[----:B------:R0:W4:Y:S04]  /*44d10*/  @!P2 LDG.E.U16 R201, desc[UR4][R22.64] ;  /* 0x0000000416c9a981 */ /* 0x000128000c1e1500 */
[----:B------:R-:W4:Y:S01]  /*44d20*/  LDL R29, [R1+0xd04] ;  /* 0x000d0400011d7983 */ /* 0x000f220000100800 */
[----:B0-----:R-:W-:-:S03]  /*44d30*/  @!P2 IMAD.MOV.U32 R22, RZ, RZ, R27 ;  /* 0x000000ffff16a224 */ /* 0x001fc600078e001b */
[----:B------:R-:W4:Y:S01]  /*44d40*/  LDL R27, [R1+0xb98] ;  /* 0x000b9800011b7983 */ /* 0x000f220000100800 */
[----:B------:R-:W-:-:S05]  /*44d50*/  @!P2 IMAD.MOV.U32 R23, RZ, RZ, R154 ;  /* 0x000000ffff17a224 */ /* 0x000fca00078e009a */
[----:B------:R2:W4:Y:S01]  /*44d60*/  @!P2 LDG.E.U16 R200, desc[UR4][R22.64] ;  /* 0x0000000416c8a981 */ /* 0x000522000c1e1500 */
[----:B------:R-:W-:Y:S02]  /*44d70*/  PRMT R199, RZ, 0x7610, R199 ;  /* 0x00007610ffc77816 */ /* 0x000fe400000000c7 */
[----:B------:R-:W-:Y:S01]  /*44d80*/  PRMT R198, RZ, 0x7610, R198 ;  /* 0x00007610ffc67816 */ /* 0x000fe200000000c6 */
[----:B--2---:R-:W-:Y:S02]  /*44d90*/  @!P2 IMAD.MOV.U32 R22, RZ, RZ, R25 ;  /* 0x000000ffff16a224 */ /* 0x004fe400078e0019 */
[----:B------:R-:W2:Y:S01]  /*44da0*/  LDL R25, [R1+0xd00] ;  /* 0x000d000001197983 */ /* 0x000ea20000100800 */
[----:B---3--:R-:W-:-:S03]  /*44db0*/  @!P2 IMAD.MOV.U32 R23, RZ, RZ, R26 ;  /* 0x000000ffff17a224 */ /* 0x008fc600078e001a */
[----:B------:R-:W3:Y:S04]  /*44dc0*/  LDL R26, [R1+0xcfc] ;  /* 0x000cfc00011a7983 */ /* 0x000ee80000100800 */
[----:B------:R0:W3:Y:S02]  /*44dd0*/  @!P2 LDG.E.U16 R199, desc[UR4][R22.64] ;  /* 0x0000000416c7a981 */ /* 0x0000e4000c1e1500 */
[----:B0-----:R-:W-:Y:S02]  /*44de0*/  @!P2 IMAD.MOV.U32 R22, RZ, RZ, R35 ;  /* 0x000000ffff16a224 */ /* 0x001fe400078e0023 */
[----:B------:R-:W-:-:S05]  /*44df0*/  @!P2 IMAD.MOV.U32 R23, RZ, RZ, R152 ;  /* 0x000000ffff17a224 */ /* 0x000fca00078e0098 */
[----:B------:R0:W3:Y:S02]  /*44e00*/  @!P2 LDG.E.U16 R198, desc[UR4][R22.64] ;  /* 0x0000000416c6a981 */ /* 0x0000e4000c1e1500 */
[----:B0-----:R-:W-:Y:S02]  /*44e10*/  @!P2 IMAD.MOV.U32 R23, RZ, RZ, R12 ;  /* 0x000000ffff17a224 */ /* 0x001fe400078e000c */
[----:B------:R-:W3:Y:S01]  /*44e20*/  LDL R12, [R1+0xcf4] ;  /* 0x000cf400010c7983 */ /* 0x000ee20000100800 */
[----:B----4-:R-:W-:-:S03]  /*44e30*/  @!P2 IMAD.MOV.U32 R22, RZ, RZ, R0 ;  /* 0x000000ffff16a224 */ /* 0x010fc600078e0000 */
[----:B------:R-:W4:Y:S01]  /*44e40*/  LDL R0, [R1+0xcf8] ;  /* 0x000cf80001007983 */ /* 0x000f220000100800 */
[----:B------:R-:W-:Y:S02]  /*44e50*/  PRMT R197, RZ, 0x7610, R197 ;  /* 0x00007610ffc57816 */ /* 0x000fe400000000c5 */
[----:B------:R-:W-:-:S04]  /*44e60*/  PRMT R196, RZ, 0x7610, R196 ;  /* 0x00007610ffc47816 */ /* 0x000fc800000000c4 */
[----:B------:R0:W4:Y:S01]  /*44e70*/  @!P2 LDG.E.U16 R197, desc[UR4][R22.64] ;  /* 0x0000000416c5a981 */ /* 0x000122000c1e1500 */
[----:B------:R-:W-:Y:S01]  /*44e80*/  PRMT R195, RZ, 0x7610, R195 ;  /* 0x00007610ffc37816 */ /* 0x000fe200000000c3 */
[----:B0-----:R-:W-:Y:S02]  /*44e90*/  @!P2 IMAD.MOV.U32 R22, RZ, RZ, R43 ;  /* 0x000000ffff16a224 */ /* 0x001fe400078e002b */
[----:B------:R-:W-:-:S05]  /*44ea0*/  @!P2 IMAD.MOV.U32 R23, RZ, RZ, R32 ;  /* 0x000000ffff17a224 */ /* 0x000fca00078e0020 */
[----:B------:R0:W4:Y:S01]  /*44eb0*/  @!P2 LDG.E.U16 R196, desc[UR4][R22.64] ;  /* 0x0000000416c4a981 */ /* 0x000122000c1e1500 */
[----:B------:R-:W-:Y:S01]  /*44ec0*/  PRMT R194, RZ, 0x7610, R194 ;  /* 0x00007610ffc27816 */ /* 0x000fe200000000c2 */
[----:B0-----:R-:W-:Y:S02]  /*44ed0*/  @!P2 IMAD.MOV.U32 R22, RZ, RZ, R27 ;  /* 0x000000ffff16a224 */ /* 0x001fe400078e001b */
[----:B------:R-:W-:Y:S01]  /*44ee0*/  @!P2 IMAD.MOV.U32 R23, RZ, RZ, R17 ;  /* 0x000000ffff17a224 */ /* 0x000fe200078e0011 */
[----:B------:R-:W4:Y:S04]  /*44ef0*/  LDL.LU R27, [R1+0xcec] ;  /* 0x000cec00011b7983 */ /* 0x000f280000300800 */
[----:B------:R0:W-:Y:S04]  /*44f00*/  STL [R1+0x1fb4], R17 ;  /* 0x001fb41101007387 */ /* 0x0001e80000100800 */
[----:B------:R-:W4:Y:S04]  /*44f10*/  LDL R32, [R1+0xcf0] ;  /* 0x000cf00001207983 */ /* 0x000f280000100800 */
[----:B------:R1:W4:Y:S01]  /*44f20*/  @!P2 LDG.E.U16 R195, desc[UR4][R22.64] ;  /* 0x0000000416c3a981 */ /* 0x000322000c1e1500 */
[----:B------:R-:W-:-:S03]  /*44f30*/  PRMT R193, RZ, 0x7610, R193 ;  /* 0x00007610ffc17816 */ /* 0x000fc600000000c1 */
[----:B0-----:R-:W4:Y:S01]  /*44f40*/  LDL R17, [R1+0xc90] ;  /* 0x000c900001117983 */ /* 0x001f220000100800 */
[----:B-1----:R-:W-:Y:S02]  /*44f50*/  @!P2 IMAD.MOV.U32 R22, RZ, RZ, R30 ;  /* 0x000000ffff16a224 */ /* 0x002fe400078e001e */
[----:B------:R-:W-:Y:S01]  /*44f60*/  @!P2 IMAD.MOV.U32 R23, RZ, RZ, R31 ;  /* 0x000000ffff17a224 */ /* 0x000fe200078e001f */
[----:B------:R-:W4:Y:S04]  /*44f70*/  LDL R30, [R1+0xcd0] ;  /* 0x000cd000011e7983 */ /* 0x000f280000100800 */
[----:B------:R-:W4:Y:S04]  /*44f80*/  LDL R31, [R1+0xccc] ;  /* 0x000ccc00011f7983 */ /* 0x000f280000100800 */
[----:B------:R0:W4:Y:S02]  /*44f90*/  @!P2 LDG.E.U16 R194, desc[UR4][R22.64] ;  /* 0x0000000416c2a981 */ /* 0x000124000c1e1500 */
[----:B0-----:R-:W-:-:S02]  /*44fa0*/  @!P2 IMAD.MOV.U32 R22, RZ, RZ, R28 ;  /* 0x000000ffff16a224 */ /* 0x001fc400078e001c */
[----:B------:R-:W-:-:S05]  /*44fb0*/  @!P2 IMAD.MOV.U32 R23, RZ, RZ, R29 ;  /* 0x000000ffff17a224 */ /* 0x000fca00078e001d */
[----:B------:R2:W4:Y:S01]  /*44fc0*/  @!P2 LDG.E.U16 R193, desc[UR4][R22.64] ;  /* 0x0000000416c1a981 */ /* 0x000522000c1e1500 */
[----:B------:R-:W-:Y:S01]  /*44fd0*/  PRMT R192, RZ, 0x7610, R192 ;  /* 0x00007610ffc07816 */ /* 0x000fe200000000c0 */
[----:B--2---:R-:W-:Y:S02]  /*44fe0*/  @!P2 IMAD.MOV.U32 R22, RZ, RZ, R25 ;  /* 0x000000ffff16a224 */ /* 0x004fe400078e0019 */
[----:B---3--:R-:W-:Y:S02]  /*44ff0*/  @!P2 IMAD.MOV.U32 R23, RZ, RZ, R26 ;  /* 0x000000ffff17a224 */ /* 0x008fe400078e001a */
[----:B------:R-:W2:Y:S04]  /*45000*/  LDL R26, [R1+0xc8c] ;  /* 0x000c8c00011a7983 */ /* 0x000ea80000100800 */
[----:B------:R-:W3:Y:S04]  /*45010*/  LDL.LU R39, [R1+0xc4c] ;  /* 0x000c4c0001277983 */ /* 0x000ee80000300800 */
[----:B------:R-:W3:Y:S04]  /*45020*/  LDL.LU R25, [R1+0xc0c] ;  /* 0x000c0c0001197983 */ /* 0x000ee80000300800 */
[----:B------:R-:W3:Y:S04]  /*45030*/  LDL R29, [R1+0xc50] ;  /* 0x000c5000011d7983 */ /* 0x000ee80000100800 */
[----:B------:R-:W3:Y:S04]  /*45040*/  LDL R28, [R1+0xc10] ;  /* 0x000c1000011c7983 */ /* 0x000ee80000100800 */
[----:B------:R0:W3:Y:S02]  /*45050*/  @!P2 LDG.E.U16 R192, desc[UR4][R22.64] ;  /* 0x0000000416c0a981 */ /* 0x0000e4000c1e1500 */
[----:B0-----:R-:W-:-:S02]  /*45060*/  @!P2 IMAD.MOV.U32 R23, RZ, RZ, R12 ;  /* 0x000000ffff17a224 */ /* 0x001fc400078e000c */
[----:B------:R-:W3:Y:S01]  /*45070*/  LDL R12, [R1+0xbcc] ;  /* 0x000bcc00010c7983 */ /* 0x000ee20000100800 */
[----:B----4-:R-:W-:-:S03]  /*45080*/  @!P2 IMAD.MOV.U32 R22, RZ, RZ, R0 ;  /* 0x000000ffff16a224 */ /* 0x010fc600078e0000 */
[----:B------:R-:W4:Y:S01]  /*45090*/  LDL R0, [R1+0xbd0] ;  /* 0x000bd00001007983 */ /* 0x000f220000100800 */
[----:B------:R-:W-:Y:S02]  /*450a0*/  PRMT R191, RZ, 0x7610, R191 ;  /* 0x00007610ffbf7816 */ /* 0x000fe400000000bf */
[----:B------:R-:W-:-:S04]  /*450b0*/  PRMT R190, RZ, 0x7610, R190 ;  /* 0x00007610ffbe7816 */ /* 0x000fc800000000be */
[----:B------:R0:W4:Y:S01]  /*450c0*/  @!P2 LDG.E.U16 R191, desc[UR4][R22.64] ;  /* 0x0000000416bfa981 */ /* 0x000122000c1e1500 */
[----:B------:R-:W-:Y:S02]  /*450d0*/  PRMT R189, RZ, 0x7610, R189 ;  /* 0x00007610ffbd7816 */ /* 0x000fe400000000bd */
[----:B------:R-:W-:Y:S02]  /*450e0*/  PRMT R188, RZ, 0x7610, R188 ;  /* 0x00007610ffbc7816 */ /* 0x000fe400000000bc */
[----:B------:R-:W-:Y:S01]  /*450f0*/  PRMT R187, RZ, 0x7610, R187 ;  /* 0x00007610ffbb7816 */ /* 0x000fe200000000bb */
[----:B0-----:R-:W-:Y:S02]  /*45100*/  @!P2 IMAD.MOV.U32 R23, RZ, RZ, R27 ;  /* 0x000000ffff17a224 */ /* 0x001fe400078e001b */
[----:B------:R-:W-:-:S05]  /*45110*/  @!P2 IMAD.MOV.U32 R22, RZ, RZ, R32 ;  /* 0x000000ffff16a224 */ /* 0x000fca00078e0020 */
[----:B------:R0:W4:Y:S02]  /*45120*/  @!P2 LDG.E.U16 R190, desc[UR4][R22.64] ;  /* 0x0000000416bea981 */ /* 0x000124000c1e1500 */
[----:B0-----:R-:W-:Y:S02]  /*45130*/  @!P2 IMAD.MOV.U32 R22, RZ, RZ, R30 ;  /* 0x000000ffff16a224 */ /* 0x001fe400078e001e */
[----:B------:R-:W-:Y:S01]  /*45140*/  @!P2 IMAD.MOV.U32 R23, RZ, RZ, R31 ;  /* 0x000000ffff17a224 */ /* 0x000fe200078e001f */
[----:B------:R-:W-:Y:S01]  /*45150*/  PRMT R186, RZ, 0x7610, R186 ;  /* 0x00007610ffba7816 */ /* 0x000fe200000000ba */
[----:B------:R-:W4:Y:S04]  /*45160*/  LDL R30, [R1+0xcc4] ;  /* 0x000cc400011e7983 */ /* 0x000f280000100800 */
[----:B------:R0:W4:Y:S02]  /*45170*/  @!P2 LDG.E.U16 R189, desc[UR4][R22.64] ;  /* 0x0000000416bda981 */ /* 0x000124000c1e1500 */
[----:B0-----:R-:W-:-:S02]  /*45180*/  @!P2 IMAD.MOV.U32 R22, RZ, RZ, R17 ;  /* 0x000000ffff16a224 */ /* 0x001fc400078e0011 */
[----:B------:R-:W4:Y:S01]  /*45190*/  LDL R17, [R1+0xce8] ;  /* 0x000ce80001117983 */ /* 0x000f220000100800 */
[----:B--2---:R-:W-:-:S03]  /*451a0*/  @!P2 IMAD.MOV.U32 R23, RZ, RZ, R26 ;  /* 0x000000ffff17a224 */ /* 0x004fc600078e001a */
[----:B------:R-:W2:Y:S04]  /*451b0*/  LDL R26, [R1+0xce4] ;  /* 0x000ce400011a7983 */ /* 0x000ea80000100800 */
[----:B------:R3:W2:Y:S02]  /*451c0*/  @!P2 LDG.E.U16 R188, desc[UR4][R22.64] ;  /* 0x0000000416bca981 */ /* 0x0006a4000c1e1500 */
[----:B---3--:R-:W-:Y:S02]  /*451d0*/  @!P2 IMAD.MOV.U32 R22, RZ, RZ, R29 ;  /* 0x000000ffff16a224 */ /* 0x008fe400078e001d */
[----:B------:R-:W-:Y:S01]  /*451e0*/  @!P2 IMAD.MOV.U32 R23, RZ, RZ, R39 ;  /* 0x000000ffff17a224 */ /* 0x000fe200078e0027 */
[----:B------:R-:W-:Y:S02]  /*451f0*/  PRMT R185, RZ, 0x7610, R185 ;  /* 0x00007610ffb97816 */ /* 0x000fe400000000b9 */
[----:B------:R-:W-:Y:S01]  /*45200*/  PRMT R184, RZ, 0x7610, R184 ;  /* 0x00007610ffb87816 */ /* 0x000fe200000000b8 */
[----:B------:R-:W3:Y:S04]  /*45210*/  LDL R29, [R1+0xcbc] ;  /* 0x000cbc00011d7983 */ /* 0x000ee80000100800 */
[----:B------:R0:W3:Y:S02]  /*45220*/  @!P2 LDG.E.U16 R187, desc[UR4][R22.64] ;  /* 0x0000000416bba981 */ /* 0x0000e4000c1e1500 */
[----:B0-----:R-:W-:-:S02]  /*45230*/  @!P2 IMAD.MOV.U32 R22, RZ, RZ, R28 ;  /* 0x000000ffff16a224 */ /* 0x001fc400078e001c */
[----:B------:R-:W-:-:S05]  /*45240*/  @!P2 IMAD.MOV.U32 R23, RZ, RZ, R25 ;  /* 0x000000ffff17a224 */ /* 0x000fca00078e0019 */
[----:B------:R0:W3:Y:S02]  /*45250*/  @!P2 LDG.E.U16 R186, desc[UR4][R22.64] ;  /* 0x0000000416baa981 */ /* 0x0000e4000c1e1500 */
[----:B0-----:R-:W-:Y:S02]  /*45260*/  @!P2 IMAD.MOV.U32 R23, RZ, RZ, R12 ;  /* 0x000000ffff17a224 */ /* 0x001fe400078e000c */
[----:B------:R-:W3:Y:S01]  /*45270*/  LDL R12, [R1+0xcc8] ;  /* 0x000cc800010c7983 */ /* 0x000ee20000100800 */
[----:B----4-:R-:W-:-:S03]  /*45280*/  @!P2 IMAD.MOV.U32 R22, RZ, RZ, R0 ;  /* 0x000000ffff16a224 */ /* 0x010fc600078e0000 */
[----:B------:R-:W4:Y:S04]  /*45290*/  LDL R0, [R1+0xcc0] ;  /* 0x000cc00001007983 */ /* 0x000f280000100800 */
[----:B------:R-:W4:Y:S04]  /*452a0*/  LDL.LU R34, [R1+0xcac] ;  /* 0x000cac0001227983 */ /* 0x000f280000300800 */
[----:B------:R0:W4:Y:S04]  /*452b0*/  @!P2 LDG.E.U16 R185, desc[UR4][R22.64] ;  /* 0x0000000416b9a981 */ /* 0x000128000c1e1500 */
[----:B------:R-:W-:Y:S04]  /*452c0*/  STL [R1+0x1fbc], R11 ;  /* 0x001fbc0b01007387 */ /* 0x000fe80000100800 */
[----:B------:R1:W-:Y:S01]  /*452d0*/  STL [R1+0x1fb8], R18 ;  /* 0x001fb81201007387 */ /* 0x0003e20000100800 */
[----:B0-----:R-:W-:-:S02]  /*452e0*/  @!P2 IMAD.MOV.U32 R22, RZ, RZ, R11 ;  /* 0x000000ffff16a224 */ /* 0x001fc400078e000b */
[----:B------:R-:W-:Y:S02]  /*452f0*/  @!P2 IMAD.MOV.U32 R23, RZ, RZ, R18 ;  /* 0x000000ffff17a224 */ /* 0x000fe400078e0012 */
[----:B-1----:R-:W4:Y:S04]  /*45300*/  LDL.LU R18, [R1+0xc08] ;  /* 0x000c080001127983 */ /* 0x002f280000300800 */
[----:B------:R0:W4:Y:S04]  /*45310*/  @!P2 LDG.E.U16 R184, desc[UR4][R22.64] ;  /* 0x0000000416b8a981 */ /* 0x000128000c1e1500 */
[----:B------:R-:W4:Y:S01]  /*45320*/  LDL R28, [R1+0xcb4] ;  /* 0x000cb400011c7983 */ /* 0x000f220000100800 */
[----:B------:R-:W-:-:S02]  /*45330*/  PRMT R183, RZ, 0x7610, R183 ;  /* 0x00007610ffb77816 */ /* 0x000fc400000000b7 */
[----:B------:R-:W-:Y:S01]  /*45340*/  PRMT R182, RZ, 0x7610, R182 ;  /* 0x00007610ffb67816 */ /* 0x000fe200000000b6 */
[----:B0-----:R-:W-:Y:S02]  /*45350*/  @!P2 IMAD.MOV.U32 R22, RZ, RZ, R17 ;  /* 0x000000ffff16a224 */ /* 0x001fe400078e0011 */
[----:B------:R-:W4:Y:S01]  /*45360*/  LDL R17, [R1+0xcb0] ;  /* 0x000cb00001117983 */ /* 0x000f220000100800 */
[----:B--2---:R-:W-:-:S03]  /*45370*/  @!P2 IMAD.MOV.U32 R23, RZ, RZ, R26 ;  /* 0x000000ffff17a224 */ /* 0x004fc600078e001a */
[----:B------:R-:W2:Y:S04]  /*45380*/  LDL R26, [R1+0xcb8] ;  /* 0x000cb800011a7983 */ /* 0x000ea80000100800 */
[----:B------:R-:W2:Y:S04]  /*45390*/  LDL.LU R37, [R1+0xc84] ;  /* 0x000c840001257983 */ /* 0x000ea80000300800 */
[----:B------:R-:W2:Y:S04]  /*453a0*/  LDL.LU R36, [R1+0xc88] ;  /* 0x000c880001247983 */ /* 0x000ea80000300800 */
[----:B------:R0:W2:Y:S04]  /*453b0*/  @!P2 LDG.E.U16 R183, desc[UR4][R22.64] ;  /* 0x0000000416b7a981 */ /* 0x0000a8000c1e1500 */
[----:B------:R-:W2:Y:S04]  /*453c0*/  LDL.LU R31, [R1+0xc48] ;  /* 0x000c4800011f7983 */ /* 0x000ea80000300800 */
[----:B------:R-:W2:Y:S01]  /*453d0*/  LDL R11, [R1+0xbc4] ;  /* 0x000bc400010b7983 */ /* 0x000ea20000100800 */
[----:B0-----:R-:W-:-:S02]  /*453e0*/  @!P2 IMAD.MOV.U32 R23, RZ, RZ, R30 ;  /* 0x000000ffff17a224 */ /* 0x001fc400078e001e */
[----:B---3--:R-:W-:Y:S02]  /*453f0*/  @!P2 IMAD.MOV.U32 R22, RZ, RZ, R12 ;  /* 0x000000ffff16a224 */ /* 0x008fe400078e000c */
[----:B------:R-:W3:Y:S04]  /*45400*/  LDL R12, [R1+0xc44] ;  /* 0x000c4400010c7983 */ /* 0x000ee80000100800 */
[----:B------:R4:W3:Y:S02]  /*45410*/  @!P2 LDG.E.U16 R182, desc[UR4][R22.64] ;  /* 0x0000000416b6a981 */ /* 0x0008e4000c1e1500 */
[----:B----4-:R-:W-:Y:S02]  /*45420*/  @!P2 IMAD.MOV.U32 R22, RZ, RZ, R0 ;  /* 0x000000ffff16a224 */ /* 0x010fe400078e0000 */
[----:B------:R-:W4:Y:S04]  /*45430*/  LDL R0, [R1+0xbc8] ;  /* 0x000bc80001007983 */ /* 0x000f280000100800 */
[----:B------:R-:W4:Y:S01]  /*45440*/  LDL.LU R45, [R1+0xc04] ;  /* 0x000c0400012d7983 */ /* 0x000f220000300800 */
[----:B------:R-:W-:Y:S01]  /*45450*/  PRMT R181, RZ, 0x7610, R181 ;  /* 0x00007610ffb57816 */ /* 0x000fe200000000b5 */
[----:B------:R-:W-:Y:S01]  /*45460*/  @!P2 IMAD.MOV.U32 R23, RZ, RZ, R29 ;  /* 0x000000ffff17a224 */ /* 0x000fe200078e001d */
[----:B------:R-:W-:-:S04]  /*45470*/  PRMT R180, RZ, 0x7610, R180 ;  /* 0x00007610ffb47816 */ /* 0x000fc800000000b4 */
[----:B------:R0:W4:Y:S01]  /*45480*/  @!P2 LDG.E.U16 R181, desc[UR4][R22.64] ;  /* 0x0000000416b5a981 */ /* 0x000122000c1e1500 */
[----:B------:R-:W-:Y:S01]  /*45490*/  PRMT R179, RZ, 0x7610, R179 ;  /* 0x00007610ffb37816 */ /* 0x000fe200000000b3 */
[----:B0-----:R-:W-:Y:S01]  /*454a0*/  @!P2 IMAD.MOV.U32 R23, RZ, RZ, R28 ;  /* 0x000000ffff17a224 */ /* 0x001fe200078e001c */
[----:B------:R-:W-:Y:S02]  /*454b0*/  PRMT R178, RZ, 0x7610, R178 ;  /* 0x00007610ffb27816 */ /* 0x000fe400000000b2 */
[----:B------:R-:W-:Y:S02]  /*454c0*/  PRMT R177, RZ, 0x7610, R177 ;  /* 0x00007610ffb17816 */ /* 0x000fe400000000b1 */
[----:B------:R-:W-:Y:S01]  /*454d0*/  PRMT R176, RZ, 0x7610, R176 ;  /* 0x00007610ffb07816 */ /* 0x000fe200000000b0 */
[----:B--2---:R-:W-:-:S05]  /*454e0*/  @!P2 IMAD.MOV.U32 R22, RZ, RZ, R26 ;  /* 0x000000ffff16a224 */ /* 0x004fca00078e001a */
[----:B------:R0:W2:Y:S02]  /*454f0*/  @!P2 LDG.E.U16 R180, desc[UR4][R22.64] ;  /* 0x0000000416b4a981 */ /* 0x0000a4000c1e1500 */
[----:B0-----:R-:W-:Y:S02]  /*45500*/  @!P2 IMAD.MOV.U32 R22, RZ, RZ, R17 ;  /* 0x000000ffff16a224 */ /* 0x001fe400078e0011 */
[----:B------:R-:W-:-:S05]  /*45510*/  @!P2 IMAD.MOV.U32 R23, RZ, RZ, R34 ;  /* 0x000000ffff17a224 */ /* 0x000fca00078e0022 */
[----:B------:R0:W2:Y:S02]  /*45520*/  @!P2 LDG.E.U16 R179, desc[UR4][R22.64] ;  /* 0x0000000416b3a981 */ /* 0x0000a4000c1e1500 */
[----:B0-----:R-:W-:Y:S02]  /*45530*/  @!P2 IMAD.MOV.U32 R22, RZ, RZ, R36 ;  /* 0x000000ffff16a224 */ /* 0x001fe400078e0024 */
[----:B------:R-:W-:-:S05]  /*45540*/  @!P2 IMAD.MOV.U32 R23, RZ, RZ, R37 ;  /* 0x000000ffff17a224 */ /* 0x000fca00078e0025 */
[----:B------:R0:W2:Y:S02]  /*45550*/  @!P2 LDG.E.U16 R178, desc[UR4][R22.64] ;  /* 0x0000000416b2a981 */ /* 0x0000a4000c1e1500 */
[----:B0-----:R-:W-:Y:S02]  /*45560*/  @!P2 IMAD.MOV.U32 R22, RZ, RZ, R31 ;  /* 0x000000ffff16a224 */ /* 0x001fe400078e001f */
[----:B---3--:R-:W-:Y:S02]  /*45570*/  @!P2 IMAD.MOV.U32 R23, RZ, RZ, R12 ;  /* 0x000000ffff17a224 */ /* 0x008fe400078e000c */
[----:B------:R-:W3:Y:S04]  /*45580*/  LDL.LU R12, [R1+0xca8] ;  /* 0x000ca800010c7983 */ /* 0x000ee80000300800 */
[----:B------:R0:W2:Y:S04]  /*45590*/  @!P2 LDG.E.U16 R177, desc[UR4][R22.64] ;  /* 0x0000000416b1a981 */ /* 0x0000a8000c1e1500 */
[----:B------:R-:W2:Y:S04]  /*455a0*/  LDL.LU R32, [R1+0xca4] ;  /* 0x000ca40001207983 */ /* 0x000ea80000300800 */
[----:B------:R1:W-:Y:S04]  /*455b0*/  STL [R1+0x1fe8], R18 ;  /* 0x001fe81201007387 */ /* 0x0003e80000100800 */
[----:B------:R-:W2:Y:S04]  /*455c0*/  LDL R44, [R1+0xc7c] ;  /* 0x000c7c00012c7983 */ /* 0x000ea80000100800 */
[----:B------:R-:W2:Y:S01]  /*455d0*/  LDL R30, [R1+0xc70] ;  /* 0x000c7000011e7983 */ /* 0x000ea20000100800 */
[----:B0-----:R-:W-:-:S02]  /*455e0*/  @!P2 IMAD.MOV.U32 R22, RZ, RZ, R18 ;  /* 0x000000ffff16a224 */ /* 0x001fc400078e0012 */
[----:B----4-:R-:W-:Y:S01]  /*455f0*/  @!P2 IMAD.MOV.U32 R23, RZ, RZ, R45 ;  /* 0x000000ffff17a224 */ /* 0x010fe200078e002d */
[----:B-1----:R-:W4:Y:S04]  /*45600*/  LDL R18, [R1+0xc74] ;  /* 0x000c740001127983 */ /* 0x002f280000100800 */
[----:B------:R0:W4:Y:S02]  /*45610*/  @!P2 LDG.E.U16 R176, desc[UR4][R22.64] ;  /* 0x0000000416b0a981 */ /* 0x000124000c1e1500 */
[----:B0-----:R-:W-:Y:S02]  /*45620*/  @!P2 IMAD.MOV.U32 R23, RZ, RZ, R11 ;  /* 0x000000ffff17a224 */ /* 0x001fe400078e000b */
[----:B------:R-:W4:Y:S04]  /*45630*/  LDL R11, [R1+0xc68] ;  /* 0x000c6800010b7983 */ /* 0x000f280000100800 */
[----:B------:R-:W4:Y:S04]  /*45640*/  LDL.LU R33, [R1+0xc80] ;  /* 0x000c800001217983 */ /* 0x000f280000300800 */
[----:B------:R-:W4:Y:S04]  /*45650*/  LDL.LU R29, [R1+0xc40] ;  /* 0x000c4000011d7983 */ /* 0x000f280000300800 */
[----:B------:R-:W4:Y:S01]  /*45660*/  LDL.LU R28, [R1+0xc78] ;  /* 0x000c7800011c7983 */ /* 0x000f220000300800 */
[----:B------:R-:W-:Y:S01]  /*45670*/  PRMT R175, RZ, 0x7610, R175 ;  /* 0x00007610ffaf7816 */ /* 0x000fe200000000af */
[----:B------:R-:W-:-:S02]  /*45680*/  @!P2 IMAD.MOV.U32 R22, RZ, RZ, R0 ;  /* 0x000000ffff16a224 */ /* 0x000fc400078e0000 */
[----:B------:R-:W4:Y:S04]  /*45690*/  LDL.LU R26, [R1+0xc64] ;  /* 0x000c6400011a7983 */ /* 0x000f280000300800 */
[----:B------:R-:W4:Y:S04]  /*456a0*/  LDL.LU R0, [R1+0xc38] ;  /* 0x000c380001007983 */ /* 0x000f280000300800 */
[----:B------:R-:W4:Y:S04]  /*456b0*/  LDL.LU R17, [R1+0xc2c] ;  /* 0x000c2c0001117983 */ /* 0x000f280000300800 */
[----:B------:R0:W-:Y:S04]  /*456c0*/  STL [R1+0x1fc4], R14 ;  /* 0x001fc40e01007387 */ /* 0x0001e80000100800 */
[----:B------:R1:W4:Y:S02]  /*456d0*/  @!P2 LDG.E.U16 R175, desc[UR4][R22.64] ;  /* 0x0000000416afa981 */ /* 0x000324000c1e1500 */
[----:B-1----:R-:W-:-:S02]  /*456e0*/  @!P2 IMAD.MOV.U32 R22, RZ, RZ, R14 ;  /* 0x000000ffff16a224 */ /* 0x002fc400078e000e */
[----:B0-----:R-:W4:Y:S01]  /*456f0*/  LDL R14, [R1+0xc6c] ;  /* 0x000c6c00010e7983 */ /* 0x001f220000100800 */
[----:B------:R-:W-:Y:S01]  /*45700*/  PRMT R174, RZ, 0x7610, R174 ;  /* 0x00007610ffae7816 */ /* 0x000fe200000000ae */
[----:B------:R-:W-:Y:S01]  /*45710*/  @!P2 IMAD.MOV.U32 R23, RZ, RZ, R19 ;  /* 0x000000ffff17a224 */ /* 0x000fe200078e0013 */
[----:B------:R-:W-:-:S04]  /*45720*/  PRMT R173, RZ, 0x7610, R173 ;  /* 0x00007610ffad7816 */ /* 0x000fc800000000ad */
[----:B------:R3:W4:Y:S01]  /*45730*/  @!P2 LDG.E.U16 R174, desc[UR4][R22.64] ;  /* 0x0000000416aea981 */ /* 0x000722000c1e1500 */
[----:B------:R-:W-:-:S03]  /*45740*/  PRMT R172, RZ, 0x7610, R172 ;  /* 0x00007610ffac7816 */ /* 0x000fc600000000ac */
[----:B------:R0:W-:Y:S04]  /*45750*/  STL [R1+0x1fc0], R19 ;  /* 0x001fc01301007387 */ /* 0x0001e80000100800 */
[----:B------:R-:W4:Y:S01]  /*45760*/  LDL R47, [R1+0xc3c] ;  /* 0x000c3c00012f7983 */ /* 0x000f220000100800 */
[----:B------:R-:W-:Y:S01]  /*45770*/  PRMT R171, RZ, 0x7610, R171 ;  /* 0x00007610ffab7816 */ /* 0x000fe200000000ab */
[----:B---3--:R-:W-:Y:S02]  /*45780*/  @!P2 IMAD.MOV.U32 R22, RZ, RZ, R12 ;  /* 0x000000ffff16a224 */ /* 0x008fe400078e000c */
[----:B--2---:R-:W-:-:S05]  /*45790*/  @!P2 IMAD.MOV.U32 R23, RZ, RZ, R32 ;  /* 0x000000ffff17a224 */ /* 0x004fca00078e0020 */
[----:B------:R1:W2:Y:S02]  /*457a0*/  @!P2 LDG.E.U16 R173, desc[UR4][R22.64] ;  /* 0x0000000416ada981 */ /* 0x0002a4000c1e1500 */
[----:B-1----:R-:W-:Y:S02]  /*457b0*/  @!P2 IMAD.MOV.U32 R23, RZ, RZ, R44 ;  /* 0x000000ffff17a224 */ /* 0x002fe400078e002c */
[----:B----4-:R-:W-:-:S05]  /*457c0*/  @!P2 IMAD.MOV.U32 R22, RZ, RZ, R33 ;  /* 0x000000ffff16a224 */ /* 0x010fca00078e0021 */
[----:B------:R1:W3:Y:S02]  /*457d0*/  @!P2 LDG.E.U16 R172, desc[UR4][R22.64] ;  /* 0x0000000416aca981 */ /* 0x0002e4000c1e1500 */
[----:B-1----:R-:W-:Y:S02]  /*457e0*/  @!P2 IMAD.MOV.U32 R23, RZ, RZ, R18 ;  /* 0x000000ffff17a224 */ /* 0x002fe400078e0012 */
[----:B------:R-:W4:Y:S01]  /*457f0*/  LDL R18, [R1+0xc34] ;  /* 0x000c340001127983 */ /* 0x000f220000100800 */
[----:B------:R-:W-:-:S03]  /*45800*/  @!P2 IMAD.MOV.U32 R22, RZ, RZ, R28 ;  /* 0x000000ffff16a224 */ /* 0x000fc600078e001c */
[----:B------:R-:W2:Y:S01]  /*45810*/  LDL.LU R44, [R1+0xc30] ;  /* 0x000c3000012c7983 */ /* 0x000ea20000300800 */
[----:B------:R-:W-:-:S03]  /*45820*/  PRMT R170, RZ, 0x7610, R170 ;  /* 0x00007610ffaa7816 */ /* 0x000fc600000000aa */
[----:B------:R1:W3:Y:S02]  /*45830*/  @!P2 LDG.E.U16 R171, desc[UR4][R22.64] ;  /* 0x0000000416aba981 */ /* 0x0002e4000c1e1500 */
[----:B-1----:R-:W-:Y:S02]  /*45840*/  @!P2 IMAD.MOV.U32 R22, RZ, RZ, R30 ;  /* 0x000000ffff16a224 */ /* 0x002fe400078e001e */
[----:B------:R-:W3:Y:S04]  /*45850*/  LDL.LU R30, [R1+0xc00] ;  /* 0x000c0000011e7983 */ /* 0x000ee80000300800 */
[----:B0-----:R-:W3:Y:S01]  /*45860*/  LDL R19, [R1+0xbfc] ;  /* 0x000bfc0001137983 */ /* 0x001ee20000100800 */
[----:B------:R-:W-:-:S03]  /*45870*/  @!P2 IMAD.MOV.U32 R23, RZ, RZ, R14 ;  /* 0x000000ffff17a224 */ /* 0x000fc600078e000e */
[----:B------:R-:W3:Y:S04]  /*45880*/  LDL R14, [R1+0xbbc] ;  /* 0x000bbc00010e7983 */ /* 0x000ee80000100800 */
[----:B------:R0:W3:Y:S02]  /*45890*/  @!P2 LDG.E.U16 R170, desc[UR4][R22.64] ;  /* 0x0000000416aaa981 */ /* 0x0000e4000c1e1500 */
[----:B0-----:R-:W-:Y:S02]  /*458a0*/  @!P2 IMAD.MOV.U32 R22, RZ, RZ, R11 ;  /* 0x000000ffff16a224 */ /* 0x001fe400078e000b */
[----:B------:R-:W3:Y:S01]  /*458b0*/  LDL R11, [R1+0xbc0] ;  /* 0x000bc000010b7983 */ /* 0x000ee20000100800 */
[----:B------:R-:W-:Y:S01]  /*458c0*/  PRMT R169, RZ, 0x7610, R169 ;  /* 0x00007610ffa97816 */ /* 0x000fe200000000a9 */
[----:B------:R-:W-:Y:S01]  /*458d0*/  @!P2 IMAD.MOV.U32 R23, RZ, RZ, R26 ;  /* 0x000000ffff17a224 */ /* 0x000fe200078e001a */
[----:B------:R-:W-:-:S04]  /*458e0*/  PRMT R168, RZ, 0x7610, R168 ;  /* 0x00007610ffa87816 */ /* 0x000fc800000000a8 */
[----:B------:R0:W3:Y:S02]  /*458f0*/  @!P2 LDG.E.U16 R169, desc[UR4][R22.64] ;  /* 0x0000000416a9a981 */ /* 0x0000e4000c1e1500 */
[----:B0-----:R-:W-:Y:S02]  /*45900*/  @!P2 IMAD.MOV.U32 R22, RZ, RZ, R29 ;  /* 0x000000ffff16a224 */ /* 0x001fe400078e001d */
[----:B------:R-:W-:-:S05]  /*45910*/  @!P2 IMAD.MOV.U32 R23, RZ, RZ, R47 ;  /* 0x000000ffff17a224 */ /* 0x000fca00078e002f */
[----:B------:R0:W3:Y:S01]  /*45920*/  @!P2 LDG.E.U16 R168, desc[UR4][R22.64] ;  /* 0x0000000416a8a981 */ /* 0x0000e2000c1e1500 */
[----:B------:R-:W-:Y:S02]  /*45930*/  PRMT R167, RZ, 0x7610, R167 ;  /* 0x00007610ffa77816 */ /* 0x000fe400000000a7 */
[----:B------:R-:W-:Y:S01]  /*45940*/  PRMT R166, RZ, 0x7610, R166 ;  /* 0x00007610ffa67816 */ /* 0x000fe200000000a6 */
[----:B0-----:R-:W-:Y:S02]  /*45950*/  @!P2 IMAD.MOV.U32 R22, RZ, RZ, R0 ;  /* 0x000000ffff16a224 */ /* 0x001fe400078e0000 */
[----:B----4-:R-:W-:Y:S02]  /*45960*/  @!P2 IMAD.MOV.U32 R23, RZ, RZ, R18 ;  /* 0x000000ffff17a224 */ /* 0x010fe400078e0012 */
[----:B------:R-:W4:Y:S04]  /*45970*/  LDL R18, [R1+0xc24] ;  /* 0x000c240001127983 */ /* 0x000f280000100800 */
[----:B------:R-:W4:Y:S04]  /*45980*/  LDL.LU R47, [R1+0xc28] ;  /* 0x000c2800012f7983 */ /* 0x000f280000300800 */
[----:B------:R2:W4:Y:S01]  /*45990*/  @!P2 LDG.E.U16 R167, desc[UR4][R22.64] ;  /* 0x0000000416a7a981 */ /* 0x000522000c1e1500 */
[----:B------:R-:W-:Y:S01]  /*459a0*/  PRMT R165, RZ, 0x7610, R165 ;  /* 0x00007610ffa57816 */ /* 0x000fe200000000a5 */
[----:B--2---:R-:W-:-:S02]  /*459b0*/  @!P2 IMAD.MOV.U32 R22, RZ, RZ, R44 ;  /* 0x000000ffff16a224 */ /* 0x004fc400078e002c */
[----:B------:R-:W-:-:S05]  /*459c0*/  @!P2 IMAD.MOV.U32 R23, RZ, RZ, R17 ;  /* 0x000000ffff17a224 */ /* 0x000fca00078e0011 */
[----:B------:R3:W2:Y:S04]  /*459d0*/  @!P2 LDG.E.U16 R166, desc[UR4][R22.64] ;  /* 0x0000000416a6a981 */ /* 0x0006a8000c1e1500 */
[----:B------:R0:W-:Y:S01]  /*459e0*/  STL [R1+0x1fec], R17 ;  /* 0x001fec1101007387 */ /* 0x0001e20000100800 */
[----:B---3--:R-:W-:Y:S02]  /*459f0*/  @!P2 IMAD.MOV.U32 R22, RZ, RZ, R30 ;  /* 0x000000ffff16a224 */ /* 0x008fe400078e001e */
[----:B------:R-:W-:-:S05]  /*45a00*/  @!P2 IMAD.MOV.U32 R23, RZ, RZ, R19 ;  /* 0x000000ffff17a224 */ /* 0x000fca00078e0013 */
[----:B------:R1:W3:Y:S02]  /*45a10*/  @!P2 LDG.E.U16 R165, desc[UR4][R22.64] ;  /* 0x0000000416a5a981 */ /* 0x0002e4000c1e1500 */
[----:B-1----:R-:W-:Y:S02]  /*45a20*/  @!P2 IMAD.MOV.U32 R23, RZ, RZ, R14 ;  /* 0x000000ffff17a224 */ /* 0x002fe400078e000e */
[----:B------:R-:W-:Y:S01]  /*45a30*/  @!P2 IMAD.MOV.U32 R22, RZ, RZ, R11 ;  /* 0x000000ffff16a224 */ /* 0x000fe200078e000b */
[----:B------:R-:W2:Y:S04]  /*45a40*/  LDL.LU R14, [R1+0xbb8] ;  /* 0x000bb800010e7983 */ /* 0x000ea80000300800 */
[----:B------:R-:W3:Y:S04]  /*45a50*/  LDL.LU R19, [R1+0xbb0] ;  /* 0x000bb00001137983 */ /* 0x000ee80000300800 */
[----:B------:R-:W3:Y:S01]  /*45a60*/  LDL.LU R11, [R1+0xba8] ;  /* 0x000ba800010b7983 */ /* 0x000ee20000300800 */
[----:B------:R-:W-:-:S02]  /*45a70*/  PRMT R164, RZ, 0x7610, R164 ;  /* 0x00007610ffa47816 */ /* 0x000fc400000000a4 */
[----:B------:R-:W-:-:S04]  /*45a80*/  PRMT R163, RZ, 0x7610, R163 ;  /* 0x00007610ffa37816 */ /* 0x000fc800000000a3 */
[----:B------:R1:W3:Y:S04]  /*45a90*/  @!P2 LDG.E.U16 R164, desc[UR4][R22.64] ;  /* 0x0000000416a4a981 */ /* 0x0002e8000c1e1500 */
[----:B------:R1:W-:Y:S04]  /*45aa0*/  STL [R1+0x1fcc], R15 ;  /* 0x001fcc0f01007387 */ /* 0x0003e80000100800 */
[----:B------:R1:W-:Y:S04]  /*45ab0*/  STL [R1+0x1fc8], R20 ;  /* 0x001fc81401007387 */ /* 0x0003e80000100800 */
[----:B0-----:R-:W3:Y:S01]  /*45ac0*/  LDL R17, [R1+0xba4] ;  /* 0x000ba40001117983 */ /* 0x001ee20000100800 */
[----:B-1----:R-:W-:-:S02]  /*45ad0*/  @!P2 IMAD.MOV.U32 R22, RZ, RZ, R15 ;  /* 0x000000ffff16a224 */ /* 0x002fc400078e000f */
[----:B------:R-:W-:Y:S01]  /*45ae0*/  @!P2 IMAD.MOV.U32 R23, RZ, RZ, R20 ;  /* 0x000000ffff17a224 */ /* 0x000fe200078e0014 */
[----:B------:R-:W3:Y:S04]  /*45af0*/  LDL R15, [R1+0xb78] ;  /* 0x000b7800010f7983 */ /* 0x000ee80000100800 */
[----:B------:R-:W3:Y:S04]  /*45b00*/  LDL R20, [R1+0xbb4] ;  /* 0x000bb40001147983 */ /* 0x000ee80000100800 */
[----:B------:R4:W3:Y:S02]  /*45b10*/  @!P2 LDG.E.U16 R163, desc[UR4][R22.64] ;  /* 0x0000000416a3a981 */ /* 0x0008e4000c1e1500 */
[----:B----4-:R-:W-:-:S02]  /*45b20*/  @!P2 IMAD.MOV.U32 R23, RZ, RZ, R18 ;  /* 0x000000ffff17a224 */ /* 0x010fc400078e0012 */
[----:B------:R-:W4:Y:S04]  /*45b30*/  LDL R18, [R1+0xbac] ;  /* 0x000bac0001127983 */ /* 0x000f280000100800 */
[----:B------:R0:W-:Y:S01]  /*45b40*/  STL [R1+0x24ac], R151 ;  /* 0x0024ac9701007387 */ /* 0x0001e20000100800 */
[----:B------:R-:W-:-:S03]  /*45b50*/  @!P2 IMAD.MOV.U32 R22, RZ, RZ, R47 ;  /* 0x000000ffff16a224 */ /* 0x000fc600078e002f */
[----:B0-----:R-:W4:Y:S04]  /*45b60*/  LDL R151, [R1+0xbe8] ;  /* 0x000be80001977983 */ /* 0x001f280000100800 */
[----:B------:R0:W-:Y:S04]  /*45b70*/  STL [R1+0x24a8], R48 ;  /* 0x0024a83001007387 */ /* 0x0001e80000100800 */
[----:B0-----:R-:W4:Y:S04]  /*45b80*/  LDL R48, [R1+0xbe4] ;  /* 0x000be40001307983 */ /* 0x001f280000100800 */
[----:B------:R0:W-:Y:S04]  /*45b90*/  STL.64 [R1+0x24a0], R46 ;  /* 0x0024a02e01007387 */ /* 0x0001e80000100a00 */
[----:B0-----:R-:W4:Y:S04]  /*45ba0*/  LDL R46, [R1+0xbec] ;  /* 0x000bec00012e7983 */ /* 0x001f280000100800 */
[----:B------:R-:W4:Y:S04]  /*45bb0*/  LDL R47, [R1+0xbf0] ;  /* 0x000bf000012f7983 */ /* 0x000f280000100800 */
[----:B------:R0:W-:Y:S04]  /*45bc0*/  STL.64 [R1+0x2498], R44 ;  /* 0x0024982c01007387 */ /* 0x0001e80000100a00 */
[----:B0-----:R-:W4:Y:S04]  /*45bd0*/  LDL R44, [R1+0xbf4] ;  /* 0x000bf400012c7983 */ /* 0x001f280000100800 */
[----:B------:R-:W4:Y:S04]  /*45be0*/  LDL R45, [R1+0xbf8] ;  /* 0x000bf800012d7983 */ /* 0x000f280000100800 */
        /* <DEDUP_REMOVED lines=8> */
[----:B------:R0:W-:Y:S04]  /*45c70*/  STL.64 [R1+0x2450], R26 ;  /* 0x0024501a01007387 */ /* 0x0001e80000100a00 */
[----:B------:R-:W-:Y:S04]  /*45c80*/  STL.64 [R1+0x2448], R24 ;  /* 0x0024481801007387 */ /* 0x000fe80000100a00 */
[----:B--2---:R-:W-:Y:S04]  /*45c90*/  STL [R1+0x1fd0], R14 ;  /* 0x001fd00e01007387 */ /* 0x004fe80000100800 */
[----:B---3--:R-:W-:Y:S04]  /*45ca0*/  STL [R1+0x1fd4], R19 ;  /* 0x001fd41301007387 */ /* 0x008fe80000100800 */
[----:B------:R-:W-:Y:S04]  /*45cb0*/  STL [R1+0x1fd8], R11 ;  /* 0x001fd80b01007387 */ /* 0x000fe80000100800 */
[----:B0-----:R-:W2:Y:S04]  /*45cc0*/  LDL.LU R26, [R1+0xab0] ;  /* 0x000ab000011a7983 */ /* 0x001ea80000300800 */
[----:B------:R-:W3:Y:S04]  /*45cd0*/  LDL.LU R27, [R1+0xa94] ;  /* 0x000a9400011b7983 */ /* 0x000ee80000300800 */
[----:B------:R-:W3:Y:S04]  /*45ce0*/  LDL.LU R28, [R1+0xa78] ;  /* 0x000a7800011c7983 */ /* 0x000ee80000300800 */
[----:B------:R-:W3:Y:S04]  /*45cf0*/  LDL.LU R29, [R1+0xa5c] ;  /* 0x000a5c00011d7983 */ /* 0x000ee80000300800 */
[----:B------:R-:W3:Y:S04]  /*45d00*/  LDL.LU R30, [R1+0xa40] ;  /* 0x000a4000011e7983 */ /* 0x000ee80000300800 */
[----:B------:R-:W3:Y:S01]  /*45d10*/  LDL.LU R31, [R1+0xa24] ;  /* 0x000a2400011f7983 */ /* 0x000ee20000300800 */
[----:B------:R-:W-:-:S03]  /*45d20*/  PRMT R162, RZ, 0x7610, R162 ;  /* 0x00007610ffa27816 */ /* 0x000fc600000000a2 */
[----:B------:R-:W3:Y:S04]  /*45d30*/  LDL.LU R32, [R1+0xa08] ;  /* 0x000a080001207983 */ /* 0x000ee80000300800 */
[----:B------:R-:W3:Y:S04]  /*45d40*/  LDL.LU R33, [R1+0x9ec] ;  /* 0x0009ec0001217983 */ /* 0x000ee80000300800 */
[----:B------:R-:W3:Y:S04]  /*45d50*/  LDL.LU R34, [R1+0x9d0] ;  /* 0x0009d00001227983 */ /* 0x000ee80000300800 */
[----:B------:R-:W3:Y:S04]  /*45d60*/  LDL.LU R35, [R1+0x9b4] ;  /* 0x0009b40001237983 */ /* 0x000ee80000300800 */
[----:B------:R-:W3:Y:S04]  /*45d70*/  LDL.LU R36, [R1+0x998] ;  /* 0x0009980001247983 */ /* 0x000ee80000300800 */
[----:B------:R-:W3:Y:S04]  /*45d80*/  LDL.LU R37, [R1+0x97c] ;  /* 0x00097c0001257983 */ /* 0x000ee80000300800 */
[----:B------:R4:W3:Y:S01]  /*45d90*/  @!P2 LDG.E.U16 R162, desc[UR4][R22.64] ;  /* 0x0000000416a2a981 */ /* 0x0008e2000c1e1500 */
[----:B------:R-:W-:-:S03]  /*45da0*/  PRMT R161, RZ, 0x7610, R161 ;  /* 0x00007610ffa17816 */ /* 0x000fc600000000a1 */
[----:B------:R-:W3:Y:S04]  /*45db0*/  LDL.LU R38, [R1+0x960] ;  /* 0x0009600001267983 */ /* 0x000ee80000300800 */
[----:B------:R-:W3:Y:S04]  /*45dc0*/  LDL.LU R39, [R1+0x944] ;  /* 0x0009440001277983 */ /* 0x000ee80000300800 */
[----:B------:R-:W3:Y:S04]  /*45dd0*/  LDL.LU R40, [R1+0x928] ;  /* 0x0009280001287983 */ /* 0x000ee80000300800 */
[----:B------:R-:W3:Y:S04]  /*45de0*/  LDL.LU R41, [R1+0x90c] ;  /* 0x00090c0001297983 */ /* 0x000ee80000300800 */
[----:B------:R-:W3:Y:S04]  /*45df0*/  LDL.LU R42, [R1+0x8f0] ;  /* 0x0008f000012a7983 */ /* 0x000ee80000300800 */
[----:B------:R-:W3:Y:S01]  /*45e00*/  LDL.LU R43, [R1+0x8d4] ;  /* 0x0008d400012b7983 */ /* 0x000ee20000300800 */
[----:B------:R-:W-:-:S02]  /*45e10*/  PRMT R160, RZ, 0x7610, R160 ;  /* 0x00007610ffa07816 */ /* 0x000fc400000000a0 */
[----:B------:R-:W-:Y:S02]  /*45e20*/  PRMT R159, RZ, 0x7610, R159 ;  /* 0x00007610ff9f7816 */ /* 0x000fe4000000009f */
[----:B------:R-:W-:Y:S02]  /*45e30*/  PRMT R158, RZ, 0x7610, R158 ;  /* 0x00007610ff9e7816 */ /* 0x000fe4000000009e */
[----:B------:R-:W-:Y:S02]  /*45e40*/  PRMT R157, RZ, 0x7610, R157 ;  /* 0x00007610ff9d7816 */ /* 0x000fe4000000009d */
[----:B------:R-:W-:Y:S02]  /*45e50*/  PRMT R156, RZ, 0x7610, R156 ;  /* 0x00007610ff9c7816 */ /* 0x000fe4000000009c */
[----:B------:R-:W-:Y:S02]  /*45e60*/  PRMT R155, RZ, 0x7610, R155 ;  /* 0x00007610ff9b7816 */ /* 0x000fe4000000009b */
[----:B------:R-:W-:Y:S01]  /*45e70*/  PRMT R13, RZ, 0x7610, R13 ;  /* 0x00007610ff0d7816 */ /* 0x000fe2000000000d */
[----:B----4-:R-:W-:-:S02]  /*45e80*/  @!P2 IMAD.MOV.U32 R23, RZ, RZ, R44 ;  /* 0x000000ffff17a224 */ /* 0x010fc400078e002c */
[----:B------:R-:W-:Y:S01]  /*45e90*/  @!P2 IMAD.MOV.U32 R22, RZ, RZ, R45 ;  /* 0x000000ffff16a224 */ /* 0x000fe200078e002d */
[----:B------:R-:W4:Y:S04]  /*45ea0*/  LDL.LU R44, [R1+0x8b8] ;  /* 0x0008b800012c7983 */ /* 0x000f280000300800 */
[----:B------:R-:W4:Y:S04]  /*45eb0*/  LDL.LU R45, [R1+0x89c] ;  /* 0x00089c00012d7983 */ /* 0x000f280000300800 */
[----:B------:R0:W4:Y:S02]  /*45ec0*/  @!P2 LDG.E.U16 R161, desc[UR4][R22.64] ;  /* 0x0000000416a1a981 */ /* 0x000124000c1e1500 */
[----:B0-----:R-:W-:-:S02]  /*45ed0*/  @!P2 IMAD.MOV.U32 R23, RZ, RZ, R46 ;  /* 0x000000ffff17a224 */ /* 0x001fc400078e002e */
[----:B------:R-:W-:Y:S01]  /*45ee0*/  @!P2 IMAD.MOV.U32 R22, RZ, RZ, R47 ;  /* 0x000000ffff16a224 */ /* 0x000fe200078e002f */
[----:B------:R-:W4:Y:S04]  /*45ef0*/  LDL.LU R46, [R1+0x880] ;  /* 0x00088000012e7983 */ /* 0x000f280000300800 */
[----:B------:R-:W4:Y:S04]  /*45f00*/  LDL.LU R47, [R1+0x864] ;  /* 0x00086400012f7983 */ /* 0x000f280000300800 */
[----:B------:R0:W4:Y:S02]  /*45f10*/  @!P2 LDG.E.U16 R160, desc[UR4][R22.64] ;  /* 0x0000000416a0a981 */ /* 0x000124000c1e1500 */
[----:B0-----:R-:W-:-:S02]  /*45f20*/  @!P2 IMAD.MOV.U32 R22, RZ, RZ, R151 ;  /* 0x000000ffff16a224 */ /* 0x001fc400078e0097 */
[----:B------:R-:W-:Y:S02]  /*45f30*/  @!P2 IMAD.MOV.U32 R23, RZ, RZ, R48 ;  /* 0x000000ffff17a224 */ /* 0x000fe400078e0030 */
[----:B------:R-:W4:Y:S04]  /*45f40*/  LDL.LU R48, [R1+0x848] ;  /* 0x0008480001307983 */ /* 0x000f280000300800 */
[----:B------:R0:W4:Y:S04]  /*45f50*/  @!P2 LDG.E.U16 R159, desc[UR4][R22.64] ;  /* 0x00000004169fa981 */ /* 0x000128000c1e1500 */
[----:B------:R-:W4:Y:S01]  /*45f60*/  LDL.LU R151, [R1+0x82c] ;  /* 0x00082c0001977983 */ /* 0x000f220000300800 */
[----:B0-----:R-:W-:-:S02]  /*45f70*/  @!P2 IMAD.MOV.U32 R22, RZ, RZ, R14 ;  /* 0x000000ffff16a224 */ /* 0x001fc400078e000e */
[----:B------:R-:W-:Y:S02]  /*45f80*/  @!P2 IMAD.MOV.U32 R23, RZ, RZ, R20 ;  /* 0x000000ffff17a224 */ /* 0x000fe400078e0014 */
[----:B------:R-:W4:Y:S04]  /*45f90*/  LDL.LU R20, [R1+0x810] ;  /* 0x0008100001147983 */ /* 0x000f280000300800 */
[----:B------:R0:W4:Y:S02]  /*45fa0*/  @!P2 LDG.E.U16 R158, desc[UR4][R22.64] ;  /* 0x00000004169ea981 */ /* 0x000124000c1e1500 */
[----:B0-----:R-:W-:Y:S02]  /*45fb0*/  @!P2 IMAD.MOV.U32 R22, RZ, RZ, R19 ;  /* 0x000000ffff16a224 */ /* 0x001fe400078e0013 */
[----:B------:R-:W-:-:S05]  /*45fc0*/  @!P2 IMAD.MOV.U32 R23, RZ, RZ, R18 ;  /* 0x000000ffff17a224 */ /* 0x000fca00078e0012 */
[----:B------:R0:W4:Y:S02]  /*45fd0*/  @!P2 LDG.E.U16 R157, desc[UR4][R22.64] ;  /* 0x00000004169da981 */ /* 0x000124000c1e1500 */
[----:B0-----:R-:W-:Y:S02]  /*45fe0*/  @!P2 IMAD.MOV.U32 R22, RZ, RZ, R11 ;  /* 0x000000ffff16a224 */ /* 0x001fe400078e000b */
[----:B------:R-:W-:-:S05]  /*45ff0*/  @!P2 IMAD.MOV.U32 R23, RZ, RZ, R17 ;  /* 0x000000ffff17a224 */ /* 0x000fca00078e0011 */
[----:B------:R0:W4:Y:S02]  /*46000*/  @!P2 LDG.E.U16 R156, desc[UR4][R22.64] ;  /* 0x00000004169ca981 */ /* 0x000124000c1e1500 */
[----:B0-----:R-:W-:Y:S02]  /*46010*/  @!P2 IMAD.MOV.U32 R22, RZ, RZ, R15 ;  /* 0x000000ffff16a224 */ /* 0x001fe400078e000f */
[----:B------:R-:W4:Y:S01]  /*46020*/  LDL.LU R15, [R1+0x7f4] ;  /* 0x0007f400010f7983 */ /* 0x000f220000300800 */
[----:B------:R-:W-:-:S05]  /*46030*/  @!P2 IMAD.MOV.U32 R23, RZ, RZ, R21 ;  /* 0x000000ffff17a224 */ /* 0x000fca00078e0015 */
[----:B------:R0:W4:Y:S04]  /*46040*/  @!P2 LDG.E.U16 R155, desc[UR4][R22.64] ;  /* 0x00000004169ba981 */ /* 0x000128000c1e1500 */
[----:B------:R-:W-:Y:S04]  /*46050*/  STL [R1+0x1fdc], R21 ;  /* 0x001fdc1501007387 */ /* 0x000fe80000100800 */
[----:B------:R-:W-:Y:S04]  /*46060*/  STL [R1+0x1fe4], R16 ;  /* 0x001fe41001007387 */ /* 0x000fe80000100800 */
[----:B------:R-:W-:Y:S01]  /*46070*/  STL [R1+0x1fe0], R3 ;  /* 0x001fe00301007387 */ /* 0x000fe20000100800 */
[----:B0-----:R-:W-:-:S02]  /*46080*/  @!P2 IMAD.MOV.U32 R22, RZ, RZ, R16 ;  /* 0x000000ffff16a224 */ /* 0x001fc400078e0010 */
[----:B------:R-:W-:-:S05]  /*46090*/  @!P2 IMAD.MOV.U32 R23, RZ, RZ, R3 ;  /* 0x000000ffff17a224 */ /* 0x000fca00078e0003 */
[----:B------:R-:W4:Y:S04]  /*460a0*/  @!P2 LDG.E.U16 R13, desc[UR4][R22.64] ;  /* 0x00000004160da981 */ /* 0x000f28000c1e1500 */
[----:B--2---:R-:W-:Y:S04]  /*460b0*/  STS.U16 [R10+0x1c80], R26 ;  /* 0x001c801a0a007388 */ /* 0x004fe80000000400 */
[----:B------:R0:W-:Y:S04]  /*460c0*/  STS.U16 [R10+0x10480], R135 ;  /* 0x010480870a007388 */ /* 0x0001e80000000400 */
[----:B------:R1:W-:Y:S04]  /*460d0*/  STS.U16 [R10+0x10880], R119 ;  /* 0x010880770a007388 */ /* 0x0003e80000000400 */
[----:B------:R2:W-:Y:S04]  /*460e0*/  STS.U16 [R10+0x10c80], R111 ;  /* 0x010c806f0a007388 */ /* 0x0005e80000000400 */
[----:B------:R3:W-:Y:S04]  /*460f0*/  STS.U16 [R10+0x11080], R85 ;  /* 0x011080550a007388 */ /* 0x0007e80000000400 */
[----:B------:R3:W-:Y:S04]  /*46100*/  STS.U16 [R10+0x11480], R55 ;  /* 0x011480370a007388 */ /* 0x0007e80000000400 */
[----:B------:R3:W-:Y:S04]  /*46110*/  STS.U16 [R10+0x11880], R104 ;  /* 0x011880680a007388 */ /* 0x0007e80000000400 */
[----:B0-----:R-:W4:Y:S04]  /*46120*/  LDL.LU R135, [R1+0x2678] ;  /* 0x0026780001877983 */ /* 0x001f280000300800 */
[----:B-1----:R-:W4:Y:S04]  /*46130*/  LDL.LU R119, [R1+0x2674] ;  /* 0x0026740001777983 */ /* 0x002f280000300800 */
[----:B--2---:R-:W2:Y:S04]  /*46140*/  LDL.LU R111, [R1+0x2670] ;  /* 0x00267000016f7983 */ /* 0x004ea80000300800 */
[----:B---3--:R-:W3:Y:S04]  /*46150*/  LDL.LU R85, [R1+0x266c] ;  /* 0x00266c0001557983 */ /* 0x008ee80000300800 */
[----:B------:R-:W2:Y:S04]  /*46160*/  LDL.LU R55, [R1+0x2668] ;  /* 0x0026680001377983 */ /* 0x000ea80000300800 */
[----:B------:R-:W2:Y:S04]  /*46170*/  LDL.LU R104, [R1+0x2664] ;  /* 0x0026640001687983 */ /* 0x000ea80000300800 */
[----:B------:R0:W-:Y:S04]  /*46180*/  STS.U16 [R10+0x11c80], R86 ;  /* 0x011c80560a007388 */ /* 0x0001e80000000400 */
[----:B------:R1:W-:Y:S04]  /*46190*/  STS.U16 [R10+0x12080], R70 ;  /* 0x012080460a007388 */ /* 0x0003e80000000400 */
[----:B------:R1:W-:Y:S04]  /*461a0*/  STS.U16 [R10+0x12480], R62 ;  /* 0x0124803e0a007388 */ /* 0x0003e80000000400 */
[----:B------:R1:W-:Y:S04]  /*461b0*/  STS.U16 [R10+0x12880], R106 ;  /* 0x0128806a0a007388 */ /* 0x0003e80000000400 */
[----:B------:R1:W-:Y:S04]  /*461c0*/  STS.U16 [R10+0x12c80], R56 ;  /* 0x012c80380a007388 */ /* 0x0003e80000000400 */
[----:B------:R1:W-:Y:S04]  /*461d0*/  STS.U16 [R10+0x13080], R105 ;  /* 0x013080690a007388 */ /* 0x0003e80000000400 */
[----:B0-----:R-:W2:Y:S04]  /*461e0*/  LDL.LU R86, [R1+0x2660] ;  /* 0x0026600001567983 */ /* 0x001ea80000300800 */
[----:B-1----:R-:W2:Y:S04]  /*461f0*/  LDL.LU R70, [R1+0x265c] ;  /* 0x00265c0001467983 */ /* 0x002ea80000300800 */
[----:B------:R-:W2:Y:S04]  /*46200*/  LDL.LU R62, [R1+0x2658] ;  /* 0x00265800013e7983 */ /* 0x000ea80000300800 */
[----:B------:R-:W3:Y:S04]  /*46210*/  LDL.LU R106, [R1+0x2654] ;  /* 0x00265400016a7983 */ /* 0x000ee80000300800 */
[----:B------:R-:W2:Y:S04]  /*46220*/  LDL.LU R56, [R1+0x2650] ;  /* 0x0026500001387983 */ /* 0x000ea80000300800 */
[----:B------:R-:W2:Y:S04]  /*46230*/  LDL.LU R105, [R1+0x264c] ;  /* 0x00264c0001697983 */ /* 0x000ea80000300800 */
        /* <DEDUP_REMOVED lines=9> */
[----:B------:R-:W3:Y:S04]  /*462d0*/  LDL.LU R9, [R1+0x2638] ;  /* 0x0026380001097983 */ /* 0x000ee80000300800 */
[----:B------:R-:W2:Y:S04]  /*462e0*/  LDL.LU R19, [R1+0xb5c] ;  /* 0x000b5c0001137983 */ /* 0x000ea80000300800 */
[----:B------:R-:W2:Y:S04]  /*462f0*/  LDL.LU R14, [R1+0xb44] ;  /* 0x000b4400010e7983 */ /* 0x000ea80000300800 */
[----:B------:R-:W2:Y:S04]  /*46300*/  LDL.LU R24, [R1+0xb2c] ;  /* 0x000b2c0001187983 */ /* 0x000ea80000300800 */
[----:B------:R-:W2:Y:S04]  /*46310*/  LDL.LU R25, [R1+0xb14] ;  /* 0x000b140001197983 */ /* 0x000ea80000300800 */
[----:B------:R0:W-:Y:S04]  /*46320*/  STS.U16 [R10+0x2080], R27 ;  /* 0x0020801b0a007388 */ /* 0x0001e80000000400 */
        /* <DEDUP_REMOVED lines=34> */
[----:B----4-:R0:W-:Y:S04]  /*46550*/  STS.U16 [R10+0x6480], R44 ;  /* 0x0064802c0a007388 */ /* 0x0101e80000000400 */
[----:B------:R1:W-:Y:S04]  /*46560*/  STS.U16 [R10+0x6880], R45 ;  /* 0x0068802d0a007388 */ /* 0x0003e80000000400 */
[----:B0-----:R-:W4:Y:S04]  /*46570*/  LDL.LU R44, [R1+0x908] ;  /* 0x00090800012c7983 */ /* 0x001f280000300800 */
[----:B-1----:R-:W4:Y:S04]  /*46580*/  LDL.LU R45, [R1+0x8ec] ;  /* 0x0008ec00012d7983 */ /* 0x002f280000300800 */
[----:B------:R0:W-:Y:S04]  /*46590*/  STS.U16 [R10+0x6c80], R46 ;  /* 0x006c802e0a007388 */ /* 0x0001e80000000400 */
        /* <DEDUP_REMOVED lines=8> */
[----:B0-----:R-:W4:Y:S04]  /*46620*/  LDL.LU R20, [R1+0x860] ;  /* 0x0008600001147983 */ /* 0x001f280000300800 */
[----:B------:R0:W-:Y:S04]  /*46630*/  STS.U16 [R10+0x10080], R15 ;  /* 0x0100800f0a007388 */ /* 0x0001e80000000400 */
[----:B0-----:R-:W4:Y:S04]  /*46640*/  LDL.LU R15, [R1+0x844] ;  /* 0x00084400010f7983 */ /* 0x001f280000300800 */
        /* <DEDUP_REMOVED lines=14> */
[----:B------:R-:W-:Y:S04]  /*46730*/  STL [R1+0x1ff0], R10 ;  /* 0x001ff00a01007387 */ /* 0x000fe80000100800 */
[----:B---3--:R0:W-:Y:S04]  /*46740*/  STS.U16 [R9+0x7900], R57 ;  /* 0x0079003909007388 */ /* 0x0081e80000000400 */
[----:B------:R1:W-:Y:S04]  /*46750*/  STS.U16 [R9+0x7d00], R106 ;  /* 0x007d006a09007388 */ /* 0x0003e80000000400 */
[----:B------:R3:W-:Y:S04]  /*46760*/  STS.U16 [R9+0x10100], R85 ;  /* 0x0101005509007388 */ /* 0x0007e80000000400 */
[----:B------:R3:W-:Y:S04]  /*46770*/  STS.U16 [R9+0x10500], R118 ;  /* 0x0105007609007388 */ /* 0x0007e80000000400 */
[----:B------:R3:W-:Y:S04]  /*46780*/  STS.U16 [R9+0x10900], R83 ;  /* 0x0109005309007388 */ /* 0x0007e80000000400 */
[----:B------:R3:W-:Y:S04]  /*46790*/  STS.U16 [R9+0x10d00], R58 ;  /* 0x010d003a09007388 */ /* 0x0007e80000000400 */
[----:B0-----:R-:W4:Y:S04]  /*467a0*/  LDL.LU R57, [R1+0x2634] ;  /* 0x0026340001397983 */ /* 0x001f280000300800 */
[----:B-1----:R-:W4:Y:S04]  /*467b0*/  LDL.LU R106, [R1+0x2630] ;  /* 0x00263000016a7983 */ /* 0x002f280000300800 */
[----:B---3--:R-:W3:Y:S04]  /*467c0*/  LDL.LU R85, [R1+0x262c] ;  /* 0x00262c0001557983 */ /* 0x008ee80000300800 */
[----:B------:R-:W3:Y:S04]  /*467d0*/  LDL.LU R118, [R1+0x2628] ;  /* 0x0026280001767983 */ /* 0x000ee80000300800 */
[----:B------:R-:W3:Y:S04]  /*467e0*/  LDL.LU R83, [R1+0x2624] ;  /* 0x0026240001537983 */ /* 0x000ee80000300800 */
[----:B------:R-:W3:Y:S04]  /*467f0*/  LDL.LU R58, [R1+0x2620] ;  /* 0x00262000013a7983 */ /* 0x000ee80000300800 */
[----:B------:R0:W-:Y:S04]  /*46800*/  STS.U16 [R9+0x11100], R107 ;  /* 0x0111006b09007388 */ /* 0x0001e80000000400 */
[----:B------:R1:W-:Y:S04]  /*46810*/  STS.U16 [R9+0x11500], R133 ;  /* 0x0115008509007388 */ /* 0x0003e80000000400 */
[----:B------:R1:W-:Y:S04]  /*46820*/  STS.U16 [R9+0x11900], R69 ;  /* 0x0119004509007388 */ /* 0x0003e80000000400 */
[----:B------:R1:W-:Y:S04]  /*46830*/  STS.U16 [R9+0x11d00], R110 ;  /* 0x011d006e09007388 */ /* 0x0003e80000000400 */
[----:B------:R1:W-:Y:S04]  /*46840*/  STS.U16 [R9+0x12100], R59 ;  /* 0x0121003b09007388 */ /* 0x0003e80000000400 */
[----:B------:R1:W-:Y:S04]  /*46850*/  STS.U16 [R9+0x12500], R108 ;  /* 0x0125006c09007388 */ /* 0x0003e80000000400 */
[----:B0-----:R-:W3:Y:S04]  /*46860*/  LDL.LU R107, [R1+0x261c] ;  /* 0x00261c00016b7983 */ /* 0x001ee80000300800 */
[----:B-1----:R-:W3:Y:S04]  /*46870*/  LDL.LU R133, [R1+0x2618] ;  /* 0x0026180001857983 */ /* 0x002ee80000300800 */
[----:B------:R-:W3:Y:S04]  /*46880*/  LDL.LU R69, [R1+0x2614] ;  /* 0x0026140001457983 */ /* 0x000ee80000300800 */
        /* <DEDUP_REMOVED lines=17> */
[----:B0-----:R-:W3:Y:S04]  /*469a0*/  LDL.LU R117, [R1+0x25ec] ;  /* 0x0025ec0001757983 */ /* 0x001ee80000300800 */
[----:B-1----:R-:W3:Y:S04]  /*469b0*/  LDL.LU R8, [R1+0x25e8] ;  /* 0x0025e80001087983 */ /* 0x002ee80000300800 */
[----:B--2---:R0:W-:Y:S04]  /*469c0*/  STS.U16 [R9+0xd00], R25 ;  /* 0x000d001909007388 */ /* 0x0041e80000000400 */
[----:B------:R1:W-:Y:S04]  /*469d0*/  STS.U16 [R9+0x1100], R26 ;  /* 0x0011001a09007388 */ /* 0x0003e80000000400 */
[----:B------:R2:W-:Y:S04]  /*469e0*/  STS.U16 [R9+0x1500], R27 ;  /* 0x0015001b09007388 */ /* 0x0005e80000000400 */
[----:B------:R2:W-:Y:S04]  /*469f0*/  STS.U16 [R9+0x1900], R28 ;  /* 0x0019001c09007388 */ /* 0x0005e80000000400 */
[----:B------:R2:W-:Y:S04]  /*46a00*/  STS.U16 [R9+0x1d00], R29 ;  /* 0x001d001d09007388 */ /* 0x0005e80000000400 */
[----:B------:R2:W-:Y:S04]  /*46a10*/  STS.U16 [R9+0x2100], R30 ;  /* 0x0021001e09007388 */ /* 0x0005e80000000400 */
[----:B0-----:R-:W3:Y:S04]  /*46a20*/  LDL.LU R25, [R1+0xb58] ;  /* 0x000b580001197983 */ /* 0x001ee80000300800 */
[----:B-1----:R-:W3:Y:S04]  /*46a30*/  LDL.LU R26, [R1+0xb40] ;  /* 0x000b4000011a7983 */ /* 0x002ee80000300800 */
[----:B--2---:R-:W2:Y:S04]  /*46a40*/  LDL.LU R27, [R1+0xb28] ;  /* 0x000b2800011b7983 */ /* 0x004ea80000300800 */
        /* <DEDUP_REMOVED lines=28> */
[----:B0-----:R-:W2:Y:S04]  /*46c10*/  LDL.LU R43, [R1+0x974] ;  /* 0x00097400012b7983 */ /* 0x001ea80000300800 */
        /* <DEDUP_REMOVED lines=75> */
[----:B--2---:R2:W-:Y:S04]  /*470d0*/  STS.U16 [R8+0x1980], R31 ;  /* 0x0019801f08007388 */ /* 0x0045e80000000400 */
[----:B0-----:R-:W3:Y:S04]  /*470e0*/  LDL.LU R81, [R1+0x259c] ;  /* 0x00259c0001517983 */ /* 0x001ee80000300800 */
[----:B-1----:R-:W3:Y:S04]  /*470f0*/  LDL.LU R129, [R1+0x2598] ;  /* 0x0025980001817983 */ /* 0x002ee80000300800 */
[----:B------:R-:W3:Y:S04]  /*47100*/  LDL.LU R66, [R1+0x2594] ;  /* 0x0025940001427983 */ /* 0x000ee80000300800 */
[----:B------:R-:W3:Y:S04]  /*47110*/  LDL.LU R115, [R1+0x2590] ;  /* 0x0025900001737983 */ /* 0x000ee80000300800 */
[----:B------:R-:W3:Y:S04]  /*47120*/  LDL.LU R7, [R1+0x258c] ;  /* 0x00258c0001077983 */ /* 0x000ee80000300800 */
[----:B------:R0:W-:Y:S04]  /*47130*/  STS.U16 [R8+0x1d80], R32 ;  /* 0x001d802008007388 */ /* 0x0001e80000000400 */
[----:B--2---:R-:W3:Y:S04]  /*47140*/  LDL.LU R31, [R1+0xb54] ;  /* 0x000b5400011f7983 */ /* 0x004ee80000300800 */
        /* <DEDUP_REMOVED lines=60> */
[----:B---3--:R-:W-:Y:S04]  /*47510*/  STS.U16 [R7+0x200], R31 ;  /* 0x0002001f07007388 */ /* 0x008fe80000000400 */
[----:B------:R-:W-:Y:S04]  /*47520*/  STS.U16 [R7+0x600], R32 ;  /* 0x0006002007007388 */ /* 0x000fe80000000400 */
[----:B------:R-:W-:Y:S04]  /*47530*/  STS.U16 [R7+0xa00], R33 ;  /* 0x000a002107007388 */ /* 0x000fe80000000400 */
[----:B--2---:R-:W-:Y:S04]  /*47540*/  STS.U16 [R7+0xe00], R34 ;  /* 0x000e002207007388 */ /* 0x004fe80000000400 */
        /* <DEDUP_REMOVED lines=9> */
[----:B----4-:R-:W-:Y:S04]  /*475e0*/  STS.U16 [R7+0x3600], R44 ;  /* 0x0036002c07007388 */ /* 0x010fe80000000400 */
[----:B------:R-:W-:Y:S04]  /*475f0*/  STS.U16 [R7+0x3a00], R45 ;  /* 0x003a002d07007388 */ /* 0x000fe80000000400 */
[----:B------:R-:W-:Y:S04]  /*47600*/  STS.U16 [R7+0x3e00], R46 ;  /* 0x003e002e07007388 */ /* 0x000fe80000000400 */
[----:B------:R-:W-:Y:S04]  /*47610*/  STS.U16 [R7+0x4200], R47 ;  /* 0x0042002f07007388 */ /* 0x000fe80000000400 */
        /* <DEDUP_REMOVED lines=10> */
[----:B----4-:R-:W4:Y:S04]  /*476c0*/  LDL.LU R68, [R1+0x2578] ;  /* 0x0025780001447983 */ /* 0x010f280000300800 */
[----:B------:R-:W2:Y:S04]  /*476d0*/  LDL.LU R117, [R1+0x2574] ;  /* 0x0025740001757983 */ /* 0x000ea80000300800 */
[----:B------:R0:W-:Y:S04]  /*476e0*/  STS.U16 [R7+0x6e00], R128 ;  /* 0x006e008007007388 */ /* 0x0001e80000000400 */
[----:B------:R1:W-:Y:S04]  /*476f0*/  STS.U16 [R7+0x7200], R69 ;  /* 0x0072004507007388 */ /* 0x0003e80000000400 */
[----:B------:R1:W-:Y:S04]  /*47700*/  STS.U16 [R7+0x7600], R118 ;  /* 0x0076007607007388 */ /* 0x0003e80000000400 */
[----:B------:R1:W-:Y:S04]  /*47710*/  STS.U16 [R7+0x7a00], R79 ;  /* 0x007a004f07007388 */ /* 0x0003e80000000400 */
[----:B------:R1:W-:Y:S04]  /*47720*/  STS.U16 [R7+0x7e00], R70 ;  /* 0x007e004607007388 */ /* 0x0003e80000000400 */
[----:B------:R1:W-:Y:S04]  /*47730*/  STS.U16 [R7+0x10200], R119 ;  /* 0x0102007707007388 */ /* 0x0003e80000000400 */
[----:B0-----:R-:W3:Y:S04]  /*47740*/  LDL.LU R128, [R1+0x2570] ;  /* 0x0025700001807983 */ /* 0x001ee80000300800 */
[----:B-1----:R-:W4:Y:S04]  /*47750*/  LDL.LU R69, [R1+0x256c] ;  /* 0x00256c0001457983 */ /* 0x002f280000300800 */
[----:B------:R-:W2:Y:S04]  /*47760*/  LDL.LU R118, [R1+0x2568] ;  /* 0x0025680001767983 */ /* 0x000ea80000300800 */
[----:B------:R-:W3:Y:S04]  /*47770*/  LDL.LU R79, [R1+0x2564] ;  /* 0x00256400014f7983 */ /* 0x000ee80000300800 */
[----:B------:R-:W4:Y:S04]  /*47780*/  LDL.LU R70, [R1+0x2560] ;  /* 0x0025600001467983 */ /* 0x000f280000300800 */
        /* <DEDUP_REMOVED lines=25> */
[----:B------:R-:W4:Y:S04]  /*47920*/  LDL.LU R41, [R1+0xb50] ;  /* 0x000b500001297983 */ /* 0x000f280000300800 */
[----:B------:R-:W2:Y:S04]  /*47930*/  LDL.LU R42, [R1+0xb38] ;  /* 0x000b3800012a7983 */ /* 0x000ea80000300800 */
        /* <DEDUP_REMOVED lines=13> */
[----:B------:R-:W4:Y:S04]  /*47a10*/  LDL.LU R20, [R1+0xa68] ;  /* 0x000a680001147983 */ /* 0x000f280000300800 */
[----:B------:R-:W2:Y:S04]  /*47a20*/  LDL.LU R15, [R1+0xa4c] ;  /* 0x000a4c00010f7983 */ /* 0x000ea80000300800 */
[----:B------:R-:W3:Y:S04]  /*47a30*/  LDL.LU R125, [R1+0x2528] ;  /* 0x00252800017d7983 */ /* 0x000ee80000300800 */
[----:B------:R-:W2:Y:S04]  /*47a40*/  LDL.LU R75, [R1+0x2524] ;  /* 0x00252400014b7983 */ /* 0x000ea80000300800 */
[----:B------:R0:W-:Y:S04]  /*47a50*/  STS.U16 [R7+0x13e00], R124 ;  /* 0x013e007c07007388 */ /* 0x0001e80000000400 */
[----:B------:R1:W-:Y:S04]  /*47a60*/  STS.U16 [R7+0x14200], R76 ;  /* 0x0142004c07007388 */ /* 0x0003e80000000400 */
[----:B------:R1:W-:Y:S04]  /*47a70*/  STS.U16 [R7+0x14600], R6 ;  /* 0x0146000607007388 */ /* 0x0003e80000000400 */
[----:B0-----:R-:W2:Y:S04]  /*47a80*/  LDL.LU R124, [R1+0x2520] ;  /* 0x00252000017c7983 */ /* 0x001ea80000300800 */
[----:B-1----:R-:W4:Y:S04]  /*47a90*/  LDL.LU R76, [R1+0x251c] ;  /* 0x00251c00014c7983 */ /* 0x002f280000300800 */
[----:B------:R-:W4:Y:S04]  /*47aa0*/  LDL.LU R6, [R1+0x2518] ;  /* 0x0025180001067983 */ /* 0x000f280000300800 */
        /* <DEDUP_REMOVED lines=15> */
[----:B----4-:R0:W-:Y:S04]  /*47ba0*/  STS.U16 [R6+0x2e80], R76 ;  /* 0x002e804c06007388 */ /* 0x0101e80000000400 */
[----:B---3--:R1:W-:Y:S04]  /*47bb0*/  STS.U16 [R6+0x3280], R125 ;  /* 0x0032807d06007388 */ /* 0x0083e80000000400 */
[----:B------:R3:W-:Y:S04]  /*47bc0*/  STS.U16 [R6+0x3680], R77 ;  /* 0x0036804d06007388 */ /* 0x0007e80000000400 */
[----:B------:R4:W-:Y:S04]  /*47bd0*/  STS.U16 [R6+0x3a80], R126 ;  /* 0x003a807e06007388 */ /* 0x0009e80000000400 */
[----:B------:R2:W-:Y:S04]  /*47be0*/  STS.U16 [R6+0x3e80], R78 ;  /* 0x003e804e06007388 */ /* 0x0005e80000000400 */
[----:B------:R2:W-:Y:S04]  /*47bf0*/  STS.U16 [R6+0x4280], R127 ;  /* 0x0042807f06007388 */ /* 0x0005e80000000400 */
[----:B0-----:R-:W2:Y:S04]  /*47c00*/  LDL.LU R76, [R1+0x2514] ;  /* 0x00251400014c7983 */ /* 0x001ea80000300800 */
[----:B-1----:R-:W2:Y:S04]  /*47c10*/  LDL.LU R125, [R1+0x2510] ;  /* 0x00251000017d7983 */ /* 0x002ea80000300800 */
[----:B---3--:R-:W3:Y:S04]  /*47c20*/  LDL.LU R77, [R1+0x250c] ;  /* 0x00250c00014d7983 */ /* 0x008ee80000300800 */
[----:B----4-:R-:W4:Y:S04]  /*47c30*/  LDL.LU R126, [R1+0x2508] ;  /* 0x00250800017e7983 */ /* 0x010f280000300800 */
[----:B--2---:R-:W2:Y:S04]  /*47c40*/  LDL.LU R78, [R1+0x2504] ;  /* 0x00250400014e7983 */ /* 0x004ea80000300800 */
[----:B------:R-:W3:Y:S04]  /*47c50*/  LDL.LU R127, [R1+0x2500] ;  /* 0x00250000017f7983 */ /* 0x000ee80000300800 */
[----:B------:R0:W-:Y:S04]  /*47c60*/  STS.U16 [R6+0x4680], R79 ;  /* 0x0046804f06007388 */ /* 0x0001e80000000400 */
[----:B------:R1:W-:Y:S04]  /*47c70*/  STS.U16 [R6+0x4a80], R128 ;  /* 0x004a808006007388 */ /* 0x0003e80000000400 */
[----:B------:R1:W-:Y:S04]  /*47c80*/  STS.U16 [R6+0x4e80], R80 ;  /* 0x004e805006007388 */ /* 0x0003e80000000400 */
[----:B------:R1:W-:Y:S04]  /*47c90*/  STS.U16 [R6+0x5280], R129 ;  /* 0x0052808106007388 */ /* 0x0003e80000000400 */
[----:B------:R1:W-:Y:S04]  /*47ca0*/  STS.U16 [R6+0x5680], R81 ;  /* 0x0056805106007388 */ /* 0x0003e80000000400 */
[----:B------:R1:W-:Y:S04]  /*47cb0*/  STS.U16 [R6+0x5a80], R130 ;  /* 0x005a808206007388 */ /* 0x0003e80000000400 */
[----:B0-----:R-:W2:Y:S04]  /*47cc0*/  LDL.LU R79, [R1+0x24fc] ;  /* 0x0024fc00014f7983 */ /* 0x001ea80000300800 */
[----:B-1----:R-:W4:Y:S04]  /*47cd0*/  LDL.LU R128, [R1+0x24f8] ;  /* 0x0024f80001807983 */ /* 0x002f280000300800 */
[----:B------:R-:W2:Y:S04]  /*47ce0*/  LDL.LU R80, [R1+0x24f4] ;  /* 0x0024f40001507983 */ /* 0x000ea80000300800 */
[----:B------:R-:W3:Y:S04]  /*47cf0*/  LDL.LU R129, [R1+0x24f0] ;  /* 0x0024f00001817983 */ /* 0x000ee80000300800 */
[----:B------:R-:W2:Y:S04]  /*47d00*/  LDL.LU R81, [R1+0x24ec] ;  /* 0x0024ec0001517983 */ /* 0x000ea80000300800 */
[----:B------:R-:W4:Y:S04]  /*47d10*/  LDL.LU R130, [R1+0x24e8] ;  /* 0x0024e80001827983 */ /* 0x000f280000300800 */
[----:B------:R0:W-:Y:S04]  /*47d20*/  STS.U16 [R6+0x5e80], R82 ;  /* 0x005e805206007388 */ /* 0x0001e80000000400 */
[----:B------:R1:W-:Y:S04]  /*47d30*/  STS.U16 [R6+0x6280], R131 ;  /* 0x0062808306007388 */ /* 0x0003e80000000400 */
[----:B------:R1:W-:Y:S04]  /*47d40*/  STS.U16 [R6+0x6680], R83 ;  /* 0x0066805306007388 */ /* 0x0003e80000000400 */
[----:B------:R1:W-:Y:S04]  /*47d50*/  STS.U16 [R6+0x6a80], R132 ;  /* 0x006a808406007388 */ /* 0x0003e80000000400 */
[----:B------:R1:W-:Y:S04]  /*47d60*/  STS.U16 [R6+0x6e80], R84 ;  /* 0x006e805406007388 */ /* 0x0003e80000000400 */
[----:B------:R1:W-:Y:S04]  /*47d70*/  STS.U16 [R6+0x7280], R133 ;  /* 0x0072808506007388 */ /* 0x0003e80000000400 */
[----:B0-----:R-:W2:Y:S04]  /*47d80*/  LDL.LU R82, [R1+0x24e4] ;  /* 0x0024e40001527983 */ /* 0x001ea80000300800 */
[----:B-1----:R-:W3:Y:S04]  /*47d90*/  LDL.LU R131, [R1+0x24e0] ;  /* 0x0024e00001837983 */ /* 0x002ee80000300800 */
[----:B------:R-:W2:Y:S04]  /*47da0*/  LDL.LU R83, [R1+0x24dc] ;  /* 0x0024dc0001537983 */ /* 0x000ea80000300800 */
[----:B------:R-:W4:Y:S04]  /*47db0*/  LDL.LU R132, [R1+0x24d8] ;  /* 0x0024d80001847983 */ /* 0x000f280000300800 */
[----:B------:R-:W2:Y:S04]  /*47dc0*/  LDL.LU R84, [R1+0x24d4] ;  /* 0x0024d40001547983 */ /* 0x000ea80000300800 */
[----:B------:R-:W3:Y:S04]  /*47dd0*/  LDL.LU R133, [R1+0x24d0] ;  /* 0x0024d00001857983 */ /* 0x000ee80000300800 */
        /* <DEDUP_REMOVED lines=9> */
[----:B------:R-:W4:Y:S04]  /*47e70*/  LDL.LU R5, [R1+0x24bc] ;  /* 0x0024bc0001057983 */ /* 0x000f280000300800 */
[----:B------:R0:W-:Y:S04]  /*47e80*/  STS.U16 [R6+0x10a80], R4 ;  /* 0x010a800406007388 */ /* 0x0001e80000000400 */
[----:B0-----:R-:W2:Y:S04]  /*47e90*/  LDL.LU R4, [R1+0x24b8] ;  /* 0x0024b80001047983 */ /* 0x001ea80000300800 */
[----:B------:R-:W-:Y:S04]  /*47ea0*/  STL [R1+0x2000], R6 ;  /* 0x0020000601007387 */ /* 0x000fe80000100800 */
[----:B------:R0:W-:Y:S04]  /*47eb0*/  STS.U16 [R6+0x2680], R20 ;  /* 0x0026801406007388 */ /* 0x0001e80000000400 */
[----:B------:R1:W-:Y:S04]  /*47ec0*/  STS.U16 [R6+0x2a80], R15 ;  /* 0x002a800f06007388 */ /* 0x0003e80000000400 */
[----:B------:R3:W-:Y:S04]  /*47ed0*/  STS.U16 [R6+0x280], R41 ;  /* 0x0002802906007388 */ /* 0x0007e80000000400 */
[----:B------:R-:W-:Y:S04]  /*47ee0*/  STS.U16 [R6+0x680], R42 ;  /* 0x0006802a06007388 */ /* 0x000fe80000000400 */
[----:B------:R2:W-:Y:S04]  /*47ef0*/  STS.U16 [R6+0xa80], R43 ;  /* 0x000a802b06007388 */ /* 0x0005e80000000400 */
[----:B------:R-:W-:Y:S04]  /*47f00*/  STS.U16 [R6+0xe80], R44 ;  /* 0x000e802c06007388 */ /* 0x000fe80000000400 */
[----:B------:R2:W-:Y:S04]  /*47f10*/  STS.U16 [R6+0x1280], R45 ;  /* 0x0012802d06007388 */ /* 0x0005e80000000400 */
[----:B------:R-:W-:Y:S04]  /*47f20*/  STS.U16 [R6+0x1680], R46 ;  /* 0x0016802e06007388 */ /* 0x000fe80000000400 */
[----:B------:R2:W-:Y:S04]  /*47f30*/  STS.U16 [R6+0x1a80], R47 ;  /* 0x001a802f06007388 */ /* 0x0005e80000000400 */
        /* <DEDUP_REMOVED lines=31> */
[----:B----4-:R-:W-:Y:S04]  /*48130*/  STL [R1+0x2004], R5 ;  /* 0x0020040501007387 */ /* 0x010fe80000100800 */
        /* <DEDUP_REMOVED lines=8> */
[----:B-1----:R-:W4:Y:S04]  /*481c0*/  LDL.LU R15, [R1+0x64c] ;  /* 0x00064c00010f7983 */ /* 0x002f280000300800 */
[----:B------:R-:W4:Y:S04]  /*481d0*/  LDL.LU.64 R24, [R1+0x400] ;  /* 0x0004000001187983 */ /* 0x000f280000300a00 */
[----:B------:R-:W4:Y:S04]  /*481e0*/  LDL.LU.64 R26, [R1+0x408] ;  /* 0x00040800011a7983 */ /* 0x000f280000300a00 */
[----:B------:R-:W4:Y:S04]  /*481f0*/  LDL.LU.64 R28, [R1+0x410] ;  /* 0x00041000011c7983 */ /* 0x000f280000300a00 */
[----:B------:R-:W4:Y:S04]  /*48200*/  LDL.LU.64 R30, [R1+0x418] ;  /* 0x00041800011e7983 */ /* 0x000f280000300a00 */
[----:B------:R-:W4:Y:S04]  /*48210*/  LDL.LU.64 R32, [R1+0x420] ;  /* 0x0004200001207983 */ /* 0x000f280000300a00 */
[----:B------:R-:W4:Y:S04]  /*48220*/  LDL.LU.64 R34, [R1+0x428] ;  /* 0x0004280001227983 */ /* 0x000f280000300a00 */
[----:B------:R-:W4:Y:S04]  /*48230*/  LDL.LU.64 R36, [R1+0x430] ;  /* 0x0004300001247983 */ /* 0x000f280000300a00 */
[----:B------:R-:W4:Y:S04]  /*48240*/  LDL.LU.64 R38, [R1+0x438] ;  /* 0x0004380001267983 */ /* 0x000f280000300a00 */
[----:B---3--:R-:W-:Y:S04]  /*48250*/  STS.U16 [R5+0x300], R135 ;  /* 0x0003008705007388 */ /* 0x008fe80000000400 */
        /* <DEDUP_REMOVED lines=63> */
[----:B------:R-:W3:Y:S04]  /*48650*/  LDL.LU.64 R40, [R1+0x440] ;  /* 0x0004400001287983 */ /* 0x000ee80000300a00 */
        /* <DEDUP_REMOVED lines=26> */
[----:B------:R-:W-:Y:S04]  /*48800*/  STS.U16 [R4+0x6780], R61 ;  /* 0x0067803d04007388 */ /* 0x000fe80000000400 */
[----:B------:R-:W3:Y:S04]  /*48810*/  LDL.LU.64 R44, [R1+0x450] ;  /* 0x00045000012c7983 */ /* 0x000ee80000300a00 */
[----:B------:R0:W-:Y:S04]  /*48820*/  STS.U16 [R4+0x11780], R49 ;  /* 0x0117803104007388 */ /* 0x0001e80000000400 */
[----:B------:R-:W3:Y:S04]  /*48830*/  LDL.LU.64 R46, [R1+0x458] ;  /* 0x00045800012e7983 */ /* 0x000ee80000300a00 */
[----:B------:R-:W-:Y:S04]  /*48840*/  STS.U16 [R4+0x10f80], R51 ;  /* 0x010f803304007388 */ /* 0x000fe80000000400 */
[----:B------:R1:W-:Y:S04]  /*48850*/  STS.U16 [R4+0x11380], R50 ;  /* 0x0113803204007388 */ /* 0x0003e80000000400 */
[----:B------:R-:W-:Y:S04]  /*48860*/  STS.U16 [R4+0x10780], R53 ;  /* 0x0107803504007388 */ /* 0x000fe80000000400 */
[----:B------:R2:W-:Y:S04]  /*48870*/  STS.U16 [R4+0x10b80], R52 ;  /* 0x010b803404007388 */ /* 0x0005e80000000400 */
[----:B------:R-:W-:Y:S04]  /*48880*/  STS.U16 [R4+0x7f80], R55 ;  /* 0x007f803704007388 */ /* 0x000fe80000000400 */
[----:B------:R4:W-:Y:S04]  /*48890*/  STS.U16 [R4+0x10380], R54 ;  /* 0x0103803604007388 */ /* 0x0009e80000000400 */
[----:B0-----:R-:W3:Y:S04]  /*488a0*/  LDL.LU.64 R48, [R1+0x460] ;  /* 0x0004600001307983 */ /* 0x001ee80000300a00 */
[----:B------:R-:W-:Y:S04]  /*488b0*/  STS.U16 [R4+0x7780], R57 ;  /* 0x0077803904007388 */ /* 0x000fe80000000400 */
[----:B------:R0:W-:Y:S04]  /*488c0*/  STS.U16 [R4+0x7b80], R56 ;  /* 0x007b803804007388 */ /* 0x0001e80000000400 */
[----:B-1----:R-:W3:Y:S04]  /*488d0*/  LDL.LU.64 R50, [R1+0x468] ;  /* 0x0004680001327983 */ /* 0x002ee80000300a00 */
[----:B------:R-:W-:Y:S04]  /*488e0*/  STS.U16 [R4+0x6f80], R59 ;  /* 0x006f803b04007388 */ /* 0x000fe80000000400 */
[----:B--2---:R-:W3:Y:S04]  /*488f0*/  LDL.LU.64 R52, [R1+0x470] ;  /* 0x0004700001347983 */ /* 0x004ee80000300a00 */
[----:B------:R1:W-:Y:S04]  /*48900*/  STS.U16 [R4+0x7380], R58 ;  /* 0x0073803a04007388 */ /* 0x0003e80000000400 */
[----:B----4-:R-:W3:Y:S04]  /*48910*/  LDL.LU.64 R54, [R1+0x478] ;  /* 0x0004780001367983 */ /* 0x010ee80000300a00 */
[----:B------:R2:W-:Y:S04]  /*48920*/  STS.U16 [R4+0x6b80], R60 ;  /* 0x006b803c04007388 */ /* 0x0005e80000000400 */
[----:B0-----:R-:W3:Y:S04]  /*48930*/  LDL.LU.64 R56, [R1+0x480] ;  /* 0x0004800001387983 */ /* 0x001ee80000300a00 */
[----:B-1----:R-:W3:Y:S04]  /*48940*/  LDL.LU.64 R58, [R1+0x488] ;  /* 0x00048800013a7983 */ /* 0x002ee80000300a00 */
[----:B--2---:R-:W3:Y:S04]  /*48950*/  LDL.LU.64 R60, [R1+0x490] ;  /* 0x00049000013c7983 */ /* 0x004ee80000300a00 */
[----:B------:R-:W3:Y:S04]  /*48960*/  LDL.LU.64 R62, [R1+0x498] ;  /* 0x00049800013e7983 */ /* 0x000ee80000300a00 */
        /* <DEDUP_REMOVED lines=44> */
[----:B------:R0:W-:Y:S04]  /*48c30*/  STS.U16 [R4+0x13f80], R153 ;  /* 0x013f809904007388 */ /* 0x0001e80000000400 */
[----:B0-----:R-:W2:Y:S04]  /*48c40*/  LDL.LU R153, [R1+0x24b4] ;  /* 0x0024b40001997983 */ /* 0x001ea80000300800 */
        /* <DEDUP_REMOVED lines=14> */
[----:B------:R-:W-:Y:S01]  /*48d30*/  STS.U16 [R4+0x17b80], R156 ;  /* 0x017b809c04007388 */ /* 0x000fe20000000400 */
[----:B------:R-:W-:-:S03]  /*48d40*/  MOV R17, UR5 ;  /* 0x0000000500117c02 */ /* 0x000fc60008000f00 */
[----:B------:R-:W-:Y:S04]  /*48d50*/  STS.U16 [R4+0x11b80], R23 ;  /* 0x011b801704007388 */ /* 0x000fe80000000400 */
[----:B------:R-:W-:Y:S04]  /*48d60*/  STS.U16 [R4+0x11f80], R3 ;  /* 0x011f800304007388 */ /* 0x000fe80000000400 */
[----:B------:R-:W-:Y:S04]  /*48d70*/  STS.U16 [R4+0x12380], R16 ;  /* 0x0123801004007388 */ /* 0x000fe80000000400 */
[----:B------:R-:W-:Y:S04]  /*48d80*/  STS.U16 [R4+0x12780], R21 ;  /* 0x0127801504007388 */ /* 0x000fe80000000400 */
[----:B------:R-:W-:Y:S04]  /*48d90*/  STS.U16 [R4+0x12b80], R11 ;  /* 0x012b800b04007388 */ /* 0x000fe80000000400 */
[----:B------:R-:W-:Y:S04]  /*48da0*/  STS.U16 [R4+0x12f80], R19 ;  /* 0x012f801304007388 */ /* 0x000fe80000000400 */
[----:B------:R1:W-:Y:S04]  /*48db0*/  STS.U16 [R4+0x13380], R14 ;  /* 0x0133800e04007388 */ /* 0x0003e80000000400 */
[----:B------:R4:W-:Y:S04]  /*48dc0*/  STS.U16 [R4+0x13780], R20 ;  /* 0x0137801404007388 */ /* 0x0009e80000000400 */
[----:B------:R4:W-:Y:S04]  /*48dd0*/  STS.U16 [R4+0x13b80], R15 ;  /* 0x013b800f04007388 */ /* 0x0009e80000000400 */
[----:B--2---:R2:W-:Y:S01]  /*48de0*/  STS.U16 [R4+0x17f80], R153 ;  /* 0x017f809904007388 */ /* 0x0045e20000000400 */
[----:B------:R0:W-:Y:S06]  /*48df0*/  MEMBAR.ALL.CTA ;  /* 0x0000000000007992 */ /* 0x0001ec0000008000 */
[----:B0-----:R-:W0:Y:S01]  /*48e00*/  FENCE.VIEW.ASYNC.S ;  /* 0x00000000000073c6 */ /* 0x001e220000000000 */
[----:B------:R-:W-:Y:S01]  /*48e10*/  MOV R18, UR4 ;  /* 0x0000000400127c02 */ /* 0x000fe20008000f00 */
[----:B------:R-:W-:Y:S01]  /*48e20*/  UMOV UR8, UR32 ;  /* 0x0000002000087c82 */ /* 0x000fe20008000000 */
[----:B------:R-:W-:Y:S01]  /*48e30*/  UMOV UR9, UR33 ;  /* 0x0000002100097c82 */ /* 0x000fe20008000000 */
[----:B------:R-:W-:-:S02]  /*48e40*/  UIADD3.64 UR48, UR36, 0x100, URZ ;  /* 0x0000010024307897 */ /* 0x000fc4000fffe03f */
[----:B------:R-:W-:Y:S01]  /*48e50*/  UIADD3.64 UR50, UR38, 0x4, URZ ;  /* 0x0000000426327897 */ /* 0x000fe2000fffe03f */
[----:B------:R-:W-:Y:S02]  /*48e60*/  MOV R22, UR41 ;  /* 0x0000002900167c02 */ /* 0x000fe40008000f00 */
[----:B------:R-:W-:Y:S01]  /*48e70*/  MOV R13, UR40 ;  /* 0x00000028000d7c02 */ /* 0x000fe20008000f00 */
[----:B------:R-:W3:Y:S01]  /*48e80*/  LDL.LU R2, [R1+0x24b0] ;  /* 0x0024b00001027983 */ /* 0x000ee20000300800 */
[----:B0-----:R-:W-:Y:S06]  /*48e90*/  BAR.SYNC.DEFER_BLOCKING 0x0 ;  /* 0x0000000000007b1d */ /* 0x001fec0000010000 */
[----:B------:R-:W-:Y:S01]  /*48ea0*/  UMOV UR4, UR34 ;  /* 0x0000002200047c82 */ /* 0x000fe20008000000 */
[----:B------:R-:W-:Y:S01]  /*48eb0*/  UMOV UR5, UR35 ;  /* 0x0000002300057c82 */ /* 0x000fe20008000000 */
[----:B------:R-:W-:Y:S01]  /*48ec0*/  UMOV UR16, UR48 ;  /* 0x0000003000107c82 */ /* 0x000fe20008000000 */
[----:B------:R-:W-:Y:S01]  /*48ed0*/  UMOV UR17, UR49 ;  /* 0x0000003100117c82 */ /* 0x000fe20008000000 */
[----:B------:R-:W-:Y:S01]  /*48ee0*/  UMOV UR6, UR50 ;  /* 0x0000003200067c82 */ /* 0x000fe20008000000 */
[----:B------:R-:W-:Y:S01]  /*48ef0*/  UMOV UR7, UR51 ;  /* 0x0000003300077c82 */ /* 0x000fe20008000000 */
[----:B------:R-:W-:Y:S01]  /*48f00*/  UIADD3.64 UR40, UR36, 0x200, URZ ;  /* 0x0000020024287897 */ /* 0x000fe2000fffe03f */
[----:B-1----:R-:W3:Y:S04]  /*48f10*/  LDL.LU R14, [R1+0x1f60] ;  /* 0x001f6000010e7983 */ /* 0x002ee80000300800 */
[----:B----4-:R-:W4:Y:S04]  /*48f20*/  LDL.LU R20, [R1+0x1f5c] ;  /* 0x001f5c0001147983 */ /* 0x010f280000300800 */
[----:B------:R-:W4:Y:S04]  /*48f30*/  LDL.LU R15, [R1+0x1f68] ;  /* 0x001f6800010f7983 */ /* 0x000f280000300800 */
[----:B--2---:R-:W2:Y:S01]  /*48f40*/  LDL.LU R153, [R1+0x1f64] ;  /* 0x001f640001997983 */ /* 0x004ea20000300800 */
[----:B---3--:R-:W-:-:S06]  /*48f50*/  WARPGROUP.ARRIVE ;  /* 0x00000000000079c5 */ /* 0x008fcc0000000000 */
[----:B------:R-:W-:Y:S01]  /*48f60*/  HGMMA.64x256x16.F32.BF16 R24, gdesc[UR32].tnspA, R24, gsb0 ;  /* 0x23e00000201879f0 */ /* 0x000fe20008001818 */
[----:B------:R-:W-:Y:S02]  /*48f70*/  UIADD3.64 UR32, UR36, 0x80, URZ ;  /* 0x0000008024207897 */ /* 0x000fe4000fffe03f */
[----:B------:R-:W-:Y:S01]  /*48f80*/  UIADD3.64 UR34, UR38, 0x2, URZ ;  /* 0x0000000226227897 */ /* 0x000fe2000fffe03f */
[----:B------:R-:W-:Y:S02]  /*48f90*/  WARPGROUP.DEPBAR.LE gsb0, 0x0 ;  /* 0x00008000000079c5 */ /* 0x000fe40000010000 */
[----:B------:R-:W-:-:S15]  /*48fa0*/  WARPGROUP.ARRIVE ;  /* 0x00000000000079c5 */ /* 0x000fde0000000000 */
[----:B------:R-:W-:-:S07]  /*48fb0*/  NOP ;  /* 0x0000000000007918 */ /* 0x000fce0000000000 */
[----:B------:R-:W-:Y:S03]  /*48fc0*/  HGMMA.64x256x16.F32.BF16 R24, gdesc[UR36].tnspA, R24, gsb0 ;  /* 0x23e00000241879f0 */ /* 0x000fe60008001818 */
[----:B------:R-:W-:Y:S02]  /*48fd0*/  WARPGROUP.DEPBAR.LE gsb0, 0x0 ;  /* 0x00008000000079c5 */ /* 0x000fe40000010000 */
[----:B------:R-:W-:-:S15]  /*48fe0*/  WARPGROUP.ARRIVE ;  /* 0x00000000000079c5 */ /* 0x000fde0000000000 */
[----:B------:R-:W-:-:S08]  /*48ff0*/  NOP ;  /* 0x0000000000007918 */ /* 0x000fd00000000000 */
[----:B------:R-:W-:Y:S03]  /*49000*/  HGMMA.64x256x16.F32.BF16 R24, gdesc[UR32].tnspA, R24, gsb0 ;  /* 0x23e00000201879f0 */ /* 0x000fe60008001818 */
[----:B------:R-:W-:Y:S02]  /*49010*/  WARPGROUP.DEPBAR.LE gsb0, 0x0 ;  /* 0x00008000000079c5 */ /* 0x000fe40000010000 */
[----:B------:R-:W-:-:S15]  /*49020*/  WARPGROUP.ARRIVE ;  /* 0x00000000000079c5 */ /* 0x000fde0000000000 */
[----:B------:R-:W-:-:S08]  /*49030*/  NOP ;  /* 0x0000000000007918 */ /* 0x000fd00000000000 */
[----:B------:R-:W-:Y:S01]  /*49040*/  HGMMA.64x256x16.F32.BF16 R24, gdesc[UR48].tnspA, R24, gsb0 ;  /* 0x23e00000301879f0 */ /* 0x000fe20008001818 */
[----:B------:R-:W-:Y:S02]  /*49050*/  UIADD3.64 UR48, UR36, 0x180, URZ ;  /* 0x0000018024307897 */ /* 0x000fe4000fffe03f */
[----:B------:R-:W-:-:S07]  /*49060*/  UIADD3.64 UR50, UR38, 0x7fe, URZ ;  /* 0x000007fe26327897 */ /* 0x000fce000fffe03f */
[----:B------:R-:W-:Y:S01]  /*49070*/  UMOV UR42, UR50 ;  /* 0x00000032002a7c82 */ /* 0x000fe20008000000 */
[----:B------:R-:W-:Y:S01]  /*49080*/  UMOV UR43, UR51 ;  /* 0x00000033002b7c82 */ /* 0x000fe20008000000 */
[----:B------:R-:W-:Y:S02]  /*49090*/  MOV R23, UR42 ;  /* 0x0000002a00177c02 */ /* 0x000fe40008000f00 */
[----:B------:R-:W-:Y:S01]  /*490a0*/  MOV R155, UR43 ;  /* 0x0000002b009b7c02 */ /* 0x000fe20008000f00 */
[----:B------:R-:W-:Y:S01]  /*490b0*/  UIADD3.64 UR42, UR38, 0x800, URZ ;  /* 0x00000800262a7897 */ /* 0x000fe2000fffe03f */
[----:B------:R-:W-:Y:S02]  /*490c0*/  WARPGROUP.DEPBAR.LE gsb0, 0x0 ;  /* 0x00008000000079c5 */ /* 0x000fe40000010000 */
[----:B------:R-:W-:-:S10]  /*490d0*/  WARPGROUP.ARRIVE ;  /* 0x00000000000079c5 */ /* 0x000fd40000000000 */
[----:B------:R-:W-:Y:S01]  /*490e0*/  HGMMA.64x256x16.F32.BF16 R24, gdesc[UR48].tnspA, R24, gsb0 ;  /* 0x23e00000301879f0 */ /* 0x000fe20008001818 */
[----:B------:R-:W-:Y:S01]  /*490f0*/  UMOV UR20, UR48 ;  /* 0x0000003000147c82 */ /* 0x000fe20008000000 */
[----:B------:R-:W-:Y:S01]  /*49100*/  UMOV UR21, UR49 ;  /* 0x0000003100157c82 */ /* 0x000fe20008000000 */
[----:B------:R-:W-:Y:S02]  /*49110*/  UIADD3.64 UR48, UR36, 0x280, URZ ;  /* 0x0000028024307897 */ /* 0x000fe4000fffe03f */
[----:B------:R-:W-:Y:S01]  /*49120*/  UIADD3.64 UR50, UR38, 0x802, URZ ;  /* 0x0000080226327897 */ /* 0x000fe2000fffe03f */
[----:B------:R-:W-:Y:S02]  /*49130*/  WARPGROUP.DEPBAR.LE gsb0, 0x0 ;  /* 0x00008000000079c5 */ /* 0x000fe40000010000 */
[----:B------:R-:W-:-:S15]  /*49140*/  WARPGROUP.ARRIVE ;  /* 0x00000000000079c5 */ /* 0x000fde0000000000 */
[----:B------:R-:W-:-:S05]  /*49150*/  NOP ;  /* 0x0000000000007918 */ /* 0x000fca0000000000 */
[----:B------:R-:W-:Y:S01]  /*49160*/  HGMMA.64x256x16.F32.BF16 R24, gdesc[UR40].tnspA, R24, gsb0 ;  /* 0x23e00000281879f0 */ /* 0x000fe20008001818 */
[----:B------:R-:W-:Y:S01]  /*49170*/  UMOV UR24, UR40 ;  /* 0x0000002800187c82 */ /* 0x000fe20008000000 */
[----:B------:R-:W-:Y:S01]  /*49180*/  UMOV UR25, UR41 ;  /* 0x0000002900197c82 */ /* 0x000fe20008000000 */
[----:B------:R-:W-:Y:S01]  /*49190*/  UMOV UR46, UR42 ;  /* 0x0000002a002e7c82 */ /* 0x000fe20008000000 */
[----:B------:R-:W-:Y:S01]  /*491a0*/  UMOV UR47, UR43 ;  /* 0x0000002b002f7c82 */ /* 0x000fe20008000000 */
[----:B------:R-:W-:Y:S02]  /*491b0*/  UIADD3.64 UR40, UR36, 0x300, URZ ;  /* 0x0000030024287897 */ /* 0x000fe4000fffe03f */
[----:B------:R-:W-:Y:S01]  /*491c0*/  UIADD3.64 UR42, UR38, 0x804, URZ ;  /* 0x00000804262a7897 */ /* 0x000fe2000fffe03f */
[----:B------:R-:W-:Y:S02]  /*491d0*/  WARPGROUP.DEPBAR.LE gsb0, 0x0 ;  /* 0x00008000000079c5 */ /* 0x000fe40000010000 */
[----:B------:R-:W-:-:S15]  /*491e0*/  WARPGROUP.ARRIVE ;  /* 0x00000000000079c5 */ /* 0x000fde0000000000 */
[----:B------:R-:W-:-:S03]  /*491f0*/  NOP ;  /* 0x0000000000007918 */ /* 0x000fc60000000000 */
[----:B------:R-:W-:Y:S01]  /*49200*/  HGMMA.64x256x16.F32.BF16 R24, gdesc[UR48].tnspA, R24, gsb0 ;  /* 0x23e00000301879f0 */ /* 0x000fe20008001818 */
[----:B------:R-:W-:Y:S02]  /*49210*/  STL [R1+0x2008], R4 ;  /* 0x0020080401007387 */ /* 0x000fe40000100800 */
[----:B------:R-:W-:Y:S02]  /*49220*/  WARPGROUP.DEPBAR.LE gsb0, 0x0 ;  /* 0x00008000000079c5 */ /* 0x000fe40000010000 */
[----:B------:R-:W-:-:S15]  /*49230*/  WARPGROUP.ARRIVE ;  /* 0x00000000000079c5 */ /* 0x000fde0000000000 */
[----:B------:R-:W-:-:S08]  /*49240*/  NOP ;  /* 0x0000000000007918 */ /* 0x000fd00000000000 */
[----:B------:R-:W-:Y:S03]  /*49250*/  HGMMA.64x256x16.F32.BF16 R24, gdesc[UR40].tnspA, R24, gsb0 ;  /* 0x23e00000281879f0 */ /* 0x000fe60008001818 */
[----:B------:R-:W-:Y:S02]  /*49260*/  WARPGROUP.DEPBAR.LE gsb0, 0x0 ;  /* 0x00008000000079c5 */ /* 0x000fe40000010000 */
        /* <DEDUP_REMOVED lines=63> */
[----:B------:R0:W-:Y:S01]  /*49660*/  STL.64 [R1+0x5f8], R150 ;  /* 0x0005f89601007387 */ /* 0x0001e20000100a00 */
[----:B------:R-:W-:-:S02]  /*49670*/  IMAD.MOV.U32 R192, RZ, RZ, R48 ;  /* 0x000000ffffc07224 */ /* 0x000fc400078e0030 */
[----:B------:R-:W-:Y:S02]  /*49680*/  IMAD.MOV.U32 R201, RZ, RZ, R46 ;  /* 0x000000ffffc97224 */ /* 0x000fe400078e002e */
[----:B------:R-:W-:Y:S02]  /*49690*/  IMAD.MOV.U32 R200, RZ, RZ, R44 ;  /* 0x000000ffffc87224 */ /* 0x000fe400078e002c */
[----:B------:R-:W-:Y:S02]  /*496a0*/  IMAD.MOV.U32 R209, RZ, RZ, R42 ;  /* 0x000000ffffd17224 */ /* 0x000fe400078e002a */
[----:B------:R-:W-:Y:S02]  /*496b0*/  IMAD.MOV.U32 R208, RZ, RZ, R40 ;  /* 0x000000ffffd07224 */ /* 0x000fe400078e0028 */
[----:B------:R-:W-:Y:S01]  /*496c0*/  IMAD.MOV.U32 R217, RZ, RZ, R38 ;  /* 0x000000ffffd97224 */ /* 0x000fe200078e0026 */
[----:B0-----:R-:W3:Y:S04]  /*496d0*/  LDL.LU R151, [R1+0x24ac] ;  /* 0x0024ac0001977983 */ /* 0x001ee80000300800 */
[----:B------:R-:W3:Y:S04]  /*496e0*/  LDL.LU R48, [R1+0x24a8] ;  /* 0x0024a80001307983 */ /* 0x000ee80000300800 */
[----:B------:R-:W3:Y:S04]  /*496f0*/  LDL.LU.64 R46, [R1+0x24a0] ;  /* 0x0024a000012e7983 */ /* 0x000ee80000300a00 */
[----:B------:R-:W3:Y:S04]  /*49700*/  LDL.LU.64 R44, [R1+0x2498] ;  /* 0x00249800012c7983 */ /* 0x000ee80000300a00 */
[----:B------:R-:W3:Y:S04]  /*49710*/  LDL.LU.64 R42, [R1+0x2490] ;  /* 0x00249000012a7983 */ /* 0x000ee80000300a00 */
[----:B------:R-:W3:Y:S01]  /*49720*/  LDL.LU.64 R40, [R1+0x2488] ;  /* 0x0024880001287983 */ /* 0x000ee20000300a00 */
[----:B------:R-:W-:-:S03]  /*49730*/  IMAD.MOV.U32 R216, RZ, RZ, R36 ;  /* 0x000000ffffd87224 */ /* 0x000fc600078e0024 */
[----:B------:R-:W3:Y:S01]  /*49740*/  LDL.LU.64 R38, [R1+0x2480] ;  /* 0x0024800001267983 */ /* 0x000ee20000300a00 */
[----:B------:R-:W-:-:S03]  /*49750*/  IMAD.MOV.U32 R225, RZ, RZ, R34 ;  /* 0x000000ffffe17224 */ /* 0x000fc600078e0022 */
[----:B------:R-:W3:Y:S01]  /*49760*/  LDL.LU.64 R36, [R1+0x2478] ;  /* 0x0024780001247983 */ /* 0x000ee20000300a00 */
[----:B------:R-:W-:-:S03]  /*49770*/  IMAD.MOV.U32 R224, RZ, RZ, R32 ;  /* 0x000000ffffe07224 */ /* 0x000fc600078e0020 */
[----:B------:R-:W3:Y:S01]  /*49780*/  LDL.LU.64 R34, [R1+0x2470] ;  /* 0x0024700001227983 */ /* 0x000ee20000300a00 */
[----:B------:R-:W-:-:S03]  /*49790*/  IMAD.MOV.U32 R233, RZ, RZ, R30 ;  /* 0x000000ffffe97224 */ /* 0x000fc600078e001e */
[----:B------:R-:W3:Y:S01]  /*497a0*/  LDL.LU.64 R32, [R1+0x2468] ;  /* 0x0024680001207983 */ /* 0x000ee20000300a00 */
[----:B------:R-:W-:Y:S02]  /*497b0*/  IMAD.MOV.U32 R252, RZ, RZ, R29 ;  /* 0x000000fffffc7224 */ /* 0x000fe400078e001d */
[----:B------:R-:W-:Y:S01]  /*497c0*/  IMAD.MOV.U32 R232, RZ, RZ, R28 ;  /* 0x000000ffffe87224 */ /* 0x000fe200078e001c */
[----:B------:R-:W3:Y:S01]  /*497d0*/  LDL.LU.64 R30, [R1+0x2460] ;  /* 0x00246000011e7983 */ /* 0x000ee20000300a00 */
[----:B------:R-:W-:Y:S02]  /*497e0*/  IMAD.MOV.U32 R249, RZ, RZ, R27 ;  /* 0x000000fffff97224 */ /* 0x000fe400078e001b */
[----:B------:R-:W-:Y:S01]  /*497f0*/  IMAD.MOV.U32 R241, RZ, RZ, R26 ;  /* 0x000000fffff17224 */ /* 0x000fe200078e001a */
[----:B------:R-:W3:Y:S01]  /*49800*/  LDL.LU.64 R28, [R1+0x2458] ;  /* 0x00245800011c7983 */ /* 0x000ee20000300a00 */
[----:B------:R-:W-:Y:S02]  /*49810*/  IMAD.MOV.U32 R248, RZ, RZ, R25 ;  /* 0x000000fffff87224 */ /* 0x000fe400078e0019 */
[----:B------:R-:W-:Y:S01]  /*49820*/  IMAD.MOV.U32 R240, RZ, RZ, R24 ;  /* 0x000000fffff07224 */ /* 0x000fe200078e0018 */
[----:B------:R-:W3:Y:S04]  /*49830*/  LDL.LU.64 R26, [R1+0x2450] ;  /* 0x00245000011a7983 */ /* 0x000ee80000300a00 */
[----:B------:R-:W3:Y:S01]  /*49840*/  LDL.LU.64 R24, [R1+0x2448] ;  /* 0x0024480001187983 */ /* 0x000ee20000300a00 */
[----:B------:R-:W-:Y:S01]  /*49850*/  IMAD.MOV.U32 R250, RZ, RZ, R0 ;  /* 0x000000fffffa7224 */ /* 0x000fe200078e0000 */
[----:B------:R-:W-:Y:S01]  /*49860*/  UMOV UR60, UR34 ;  /* 0x00000022003c7c82 */ /* 0x000fe20008000000 */
[----:B------:R-:W-:Y:S01]  /*49870*/  IMAD.MOV.U32 R219, RZ, RZ, R18 ;  /* 0x000000ffffdb7224 */ /* 0x000fe200078e0012 */
[----:B----4-:R-:W-:Y:S01]  /*49880*/  R2UR UR34, R20 ;  /* 0x00000000142272ca */ /* 0x010fe200000e0000 */
[----:B------:R-:W-:Y:S01]  /*49890*/  UMOV UR28, UR48 ;  /* 0x00000030001c7c82 */ /* 0x000fe20008000000 */
[----:B------:R-:W-:Y:S01]  /*498a0*/  IMAD.MOV.U32 R163, RZ, RZ, R17 ;  /* 0x000000ffffa37224 */ /* 0x000fe200078e0011 */
[----:B------:R-:W-:Y:S01]  /*498b0*/  UMOV UR61, UR35 ;  /* 0x00000023003d7c82 */ /* 0x000fe20008000000 */
[----:B--2---:R-:W-:-:S02]  /*498c0*/  R2UR UR48, R153 ;  /* 0x00000000993072ca */ /* 0x004fc400000e0000 */
[----:B------:R-:W-:Y:S01]  /*498d0*/  R2UR UR35, R14 ;  /* 0x000000000e2372ca */ /* 0x000fe200000e0000 */
[----:B------:R-:W-:Y:S01]  /*498e0*/  IMAD.MOV.U32 R8, RZ, RZ, R12 ;  /* 0x000000ffff087224 */ /* 0x000fe200078e000c */
[----:B------:R-:W-:Y:S01]  /*498f0*/  UMOV UR29, UR49 ;  /* 0x00000031001d7c82 */ /* 0x000fe20008000000 */
[----:B------:R-:W-:Y:S01]  /*49900*/  R2UR UR49, R15 ;  /* 0x000000000f3172ca */ /* 0x000fe200000e0000 */
[----:B------:R-:W-:Y:S02]  /*49910*/  IMAD.MOV.U32 R193, RZ, RZ, R50 ;  /* 0x000000ffffc17224 */ /* 0x000fe400078e0032 */
[----:B------:R-:W-:Y:S02]  /*49920*/  IMAD.MOV.U32 R184, RZ, RZ, R52 ;  /* 0x000000ffffb87224 */ /* 0x000fe400078e0034 */
[----:B------:R-:W-:Y:S02]  /*49930*/  IMAD.MOV.U32 R185, RZ, RZ, R54 ;  /* 0x000000ffffb97224 */ /* 0x000fe400078e0036 */
[----:B------:R-:W-:-:S02]  /*49940*/  IMAD.MOV.U32 R176, RZ, RZ, R56 ;  /* 0x000000ffffb07224 */ /* 0x000fc400078e0038 */
[----:B------:R-:W-:Y:S02]  /*49950*/  IMAD.MOV.U32 R177, RZ, RZ, R58 ;  /* 0x000000ffffb17224 */ /* 0x000fe400078e003a */
[----:B------:R-:W-:Y:S02]  /*49960*/  IMAD.MOV.U32 R168, RZ, RZ, R60 ;  /* 0x000000ffffa87224 */ /* 0x000fe400078e003c */
[----:B------:R-:W-:Y:S02]  /*49970*/  IMAD.MOV.U32 R169, RZ, RZ, R62 ;  /* 0x000000ffffa97224 */ /* 0x000fe400078e003e */
[----:B------:R-:W-:Y:S02]  /*49980*/  IMAD.MOV.U32 R160, RZ, RZ, R64 ;  /* 0x000000ffffa07224 */ /* 0x000fe400078e0040 */
[----:B------:R-:W-:Y:S02]  /*49990*/  IMAD.MOV.U32 R161, RZ, RZ, R66 ;  /* 0x000000ffffa17224 */ /* 0x000fe400078e0042 */
[----:B---3--:R-:W-:-:S02]  /*499a0*/  IMAD.MOV.U32 R15, RZ, RZ, R48 ;  /* 0x000000ffff0f7224 */ /* 0x008fc400078e0030 */
[----:B------:R-:W-:Y:S02]  /*499b0*/  IMAD.MOV.U32 R226, RZ, RZ, R47 ;  /* 0x000000ffffe27224 */ /* 0x000fe400078e002f */
[----:B------:R-:W-:Y:S02]  /*499c0*/  IMAD.MOV.U32 R9, RZ, RZ, R45 ;  /* 0x000000ffff097224 */ /* 0x000fe400078e002d */
        /* <DEDUP_REMOVED lines=18> */
[----:B------:R-:W-:Y:S01]  /*49af0*/  IMAD.MOV.U32 R195, RZ, RZ, R26 ;  /* 0x000000ffffc37224 */ /* 0x000fe200078e001a */
[----:B------:R-:W2:Y:S04]  /*49b00*/  LDL.LU.64 R24, [R1] ;  /* 0x0000000001187983 */ /* 0x000ea80000300a00 */
[----:B------:R-:W3:Y:S04]  /*49b10*/  LDL.LU.64 R26, [R1+0x8] ;  /* 0x00000800011a7983 */ /* 0x000ee80000300a00 */
[----:B------:R-:W4:Y:S04]  /*49b20*/  LDL.LU.64 R28, [R1+0x10] ;  /* 0x00001000011c7983 */ /* 0x000f280000300a00 */
[----:B------:R-:W2:Y:S04]  /*49b30*/  LDL.LU.64 R30, [R1+0x18] ;  /* 0x00001800011e7983 */ /* 0x000ea80000300a00 */
[----:B------:R-:W3:Y:S04]  /*49b40*/  LDL.LU.64 R32, [R1+0x20] ;  /* 0x0000200001207983 */ /* 0x000ee80000300a00 */
[----:B------:R-:W4:Y:S04]  /*49b50*/  LDL.LU.64 R34, [R1+0x28] ;  /* 0x0000280001227983 */ /* 0x000f280000300a00 */
[----:B------:R-:W2:Y:S04]  /*49b60*/  LDL.LU.64 R36, [R1+0x30] ;  /* 0x0000300001247983 */ /* 0x000ea80000300a00 */
[----:B------:R-:W3:Y:S01]  /*49b70*/  LDL.LU.64 R38, [R1+0x38] ;  /* 0x0000380001267983 */ /* 0x000ee20000300a00 */
[----:B------:R-:W-:-:S03]  /*49b80*/  IMAD.MOV.U32 R12, RZ, RZ, R42 ;  /* 0x000000ffff0c7224 */ /* 0x000fc600078e002a */
[----:B------:R-:W4:Y:S01]  /*49b90*/  LDL.LU.64 R40, [R1+0x40] ;  /* 0x0000400001287983 */ /* 0x000f220000300a00 */
[----:B------:R-:W-:-:S03]  /*49ba0*/  IMAD.MOV.U32 R19, RZ, RZ, R44 ;  /* 0x000000ffff137224 */ /* 0x000fc600078e002c */
[----:B------:R-:W2:Y:S01]  /*49bb0*/  LDL.LU.64 R42, [R1+0x48] ;  /* 0x00004800012a7983 */ /* 0x000ea20000300a00 */
[----:B------:R-:W-:-:S03]  /*49bc0*/  IMAD.MOV.U32 R11, RZ, RZ, R46 ;  /* 0x000000ffff0b7224 */ /* 0x000fc600078e002e */
[----:B------:R-:W3:Y:S04]  /*49bd0*/  LDL.LU.64 R44, [R1+0x50] ;  /* 0x00005000012c7983 */ /* 0x000ee80000300a00 */
[----:B------:R-:W4:Y:S04]  /*49be0*/  LDL.LU.64 R46, [R1+0x58] ;  /* 0x00005800012e7983 */ /* 0x000f280000300a00 */
[----:B------:R-:W2:Y:S04]  /*49bf0*/  LDL.LU.64 R48, [R1+0x60] ;  /* 0x0000600001307983 */ /* 0x000ea80000300a00 */
        /* <DEDUP_REMOVED lines=40> */
[----:B------:R-:W4:Y:S01]  /*49e80*/  LDL.LU.64 R130, [R1+0x1a8] ;  /* 0x0001a80001827983 */ /* 0x000f220000300a00 */
[----:B------:R-:W-:-:S03]  /*49e90*/  IMAD.MOV.U32 R10, RZ, RZ, R151 ;  /* 0x000000ffff0a7224 */ /* 0x000fc600078e0097 */
[----:B----4-:R-:W-:Y:S04]  /*49ea0*/  STL.64 [R1+0x2440], R130 ;  /* 0x0024408201007387 */ /* 0x010fe80000100a00 */
[----:B---3--:R-:W-:Y:S04]  /*49eb0*/  STL.64 [R1+0x2438], R128 ;  /* 0x0024388001007387 */ /* 0x008fe80000100a00 */
[----:B--2---:R-:W-:Y:S04]  /*49ec0*/  STL.64 [R1+0x2430], R126 ;  /* 0x0024307e01007387 */ /* 0x004fe80000100a00 */
        /* <DEDUP_REMOVED lines=59> */
[----:B------:R-:W2:Y:S04]  /*4a280*/  LDL.LU.64 R4, [R1+0x200] ;  /* 0x0002000001047983 */ /* 0x000ea80000300a00 */
[----:B------:R-:W2:Y:S04]  /*4a290*/  LDL.LU.64 R6, [R1+0x208] ;  /* 0x0002080001067983 */ /* 0x000ea80000300a00 */
[----:B0-----:R-:W2:Y:S04]  /*4a2a0*/  LDL.LU.64 R8, [R1+0x210] ;  /* 0x0002100001087983 */ /* 0x001ea80000300a00 */
[----:B------:R-:W2:Y:S04]  /*4a2b0*/  LDL.LU.64 R10, [R1+0x218] ;  /* 0x00021800010a7983 */ /* 0x000ea80000300a00 */
        /* <DEDUP_REMOVED lines=59> */
[----:B------:R-:W2:Y:S01]  /*4a670*/  LDL.LU.64 R130, [R1+0x3f8] ;  /* 0x0003f80001827983 */ /* 0x000ea20000300a00 */
[----:B------:R-:W-:Y:S01]  /*4a680*/  UMOV UR56, UR8 ;  /* 0x0000000800387c82 */ /* 0x000fe20008000000 */
[----:B------:R-:W-:Y:S01]  /*4a690*/  UMOV UR57, UR9 ;  /* 0x0000000900397c82 */ /* 0x000fe20008000000 */
[----:B------:R-:W-:Y:S01]  /*4a6a0*/  UMOV UR8, UR36 ;  /* 0x0000002400087c82 */ /* 0x000fe20008000000 */
[----:B------:R-:W-:Y:S01]  /*4a6b0*/  UMOV UR9, UR37 ;  /* 0x0000002500097c82 */ /* 0x000fe20008000000 */
[----:B------:R-:W-:Y:S01]  /*4a6c0*/  UMOV UR12, UR32 ;  /* 0x00000020000c7c82 */ /* 0x000fe20008000000 */
[----:B------:R-:W-:Y:S01]  /*4a6d0*/  UMOV UR13, UR33 ;  /* 0x00000021000d7c82 */ /* 0x000fe20008000000 */
[----:B------:R-:W-:Y:S01]  /*4a6e0*/  MOV R157, UR7 ;  /* 0x00000007009d7c02 */ /* 0x000fe20008000f00 */
[----:B--2---:R-:W-:Y:S01]  /*4a6f0*/  WARPGROUP.ARRIVE ;  /* 0x00000000000079c5 */ /* 0x004fe20000000000 */
[----:B------:R-:W-:Y:S01]  /*4a700*/  MOV R156, UR6 ;  /* 0x00000006009c7c02 */ /* 0x000fe20008000f00 */
[----:B------:R-:W2:Y:S04]  /*4a710*/  LDL.LU.64 R132, [R1+0x1b0] ;  /* 0x0001b00001847983 */ /* 0x000ea80000300a00 */
[----:B------:R-:W-:Y:S01]  /*4a720*/  HGMMA.64x256x16.F32.BF16 R4, gdesc[UR56].tnspA, R4, gsb0 ;  /* 0x23e00000380479f0 */ /* 0x000fe20008001804 */
[----:B------:R-:W-:Y:S01]  /*4a730*/  UMOV UR6, UR4 ;  /* 0x0000000400067c82 */ /* 0x000fe20008000000 */
[----:B------:R-:W-:Y:S01]  /*4a740*/  UMOV UR7, UR5 ;  /* 0x0000000500077c82 */ /* 0x000fe20008000000 */
[----:B------:R-:W2:Y:S01]  /*4a750*/  LDL.LU.64 R134, [R1+0x1b8] ;  /* 0x0001b80001867983 */ /* 0x000ea20000300a00 */
[----:B------:R-:W-:-:S02]  /*4a760*/  WARPGROUP.DEPBAR.LE gsb0, 0x0 ;  /* 0x00008000000079c5 */ /* 0x000fc40000010000 */
[----:B------:R-:W-:Y:S01]  /*4a770*/  WARPGROUP.ARRIVE ;  /* 0x00000000000079c5 */ /* 0x000fe20000000000 */
[----:B------:R-:W-:Y:S01]  /*4a780*/  UMOV UR4, UR40 ;  /* 0x0000002800047c82 */ /* 0x000fe20008000000 */
[----:B------:R-:W-:Y:S01]  /*4a790*/  UMOV UR5, UR41 ;  /* 0x0000002900057c82 */ /* 0x000fe20008000000 */
[----:B------:R-:W2:-:S15]  /*4a7a0*/  LDL.LU.64 R136, [R1+0x1c0] ;  /* 0x0001c00001887983 */ /* 0x000e9e0000300a00 */
[----:B------:R-:W-:-:S04]  /*4a7b0*/  NOP ;  /* 0x0000000000007918 */ /* 0x000fc80000000000 */
[----:B------:R-:W-:Y:S01]  /*4a7c0*/  HGMMA.64x256x16.F32.BF16 R4, gdesc[UR8].tnspA, R4, gsb0 ;  /* 0x23e00000080479f0 */ /* 0x000fe20008001804 */
[----:B------:R-:W-:Y:S01]  /*4a7d0*/  UMOV UR32, UR4 ;  /* 0x0000000400207c82 */ /* 0x000fe20008000000 */
[----:B------:R-:W-:Y:S01]  /*4a7e0*/  UMOV UR33, UR5 ;  /* 0x0000000500217c82 */ /* 0x000fe20008000000 */
[----:B------:R-:W2:Y:S04]  /*4a7f0*/  LDL.LU.64 R138, [R1+0x1c8] ;  /* 0x0001c800018a7983 */ /* 0x000ea80000300a00 */
[----:B------:R-:W2:Y:S04]  /*4a800*/  LDL.LU.64 R140, [R1+0x1d0] ;  /* 0x0001d000018c7983 */ /* 0x000ea80000300a00 */
[----:B------:R-:W2:Y:S04]  /*4a810*/  LDL.LU.64 R142, [R1+0x1d8] ;  /* 0x0001d800018e7983 */ /* 0x000ea80000300a00 */
[----:B------:R-:W2:Y:S04]  /*4a820*/  LDL.LU.64 R144, [R1+0x1e0] ;  /* 0x0001e00001907983 */ /* 0x000ea80000300a00 */
[----:B------:R-:W2:Y:S04]  /*4a830*/  LDL.LU.64 R146, [R1+0x1e8] ;  /* 0x0001e80001927983 */ /* 0x000ea80000300a00 */
[----:B------:R-:W2:Y:S04]  /*4a840*/  LDL.LU.64 R148, [R1+0x1f0] ;  /* 0x0001f00001947983 */ /* 0x000ea80000300a00 */
[----:B------:R-:W2:Y:S01]  /*4a850*/  LDL.LU.64 R150, [R1+0x1f8] ;  /* 0x0001f80001967983 */ /* 0x000ea20000300a00 */
[----:B------:R-:W-:-:S02]  /*4a860*/  WARPGROUP.DEPBAR.LE gsb0, 0x0 ;  /* 0x00008000000079c5 */ /* 0x000fc40000010000 */
[----:B------:R-:W-:-:S06]  /*4a870*/  WARPGROUP.ARRIVE ;  /* 0x00000000000079c5 */ /* 0x000fcc0000000000 */
        /* <DEDUP_REMOVED lines=17> */
[----:B------:R-:W-:Y:S04]  /*4a990*/  STL [R1+0x203c], R184 ;  /* 0x00203cb801007387 */ /* 0x000fe80000100800 */
[----:B------:R-:W-:Y:S04]  /*4a9a0*/  STL [R1+0x2024], R185 ;  /* 0x002024b901007387 */ /* 0x000fe80000100800 */
[----:B------:R-:W-:Y:S04]  /*4a9b0*/  STL [R1+0x2020], R176 ;  /* 0x002020b001007387 */ /* 0x000fe80000100800 */
[----:B------:R-:W-:Y:S04]  /*4a9c0*/  STL [R1+0x201c], R177 ;  /* 0x00201cb101007387 */ /* 0x000fe80000100800 */
[----:B------:R-:W-:Y:S04]  /*4a9d0*/  STL [R1+0x2018], R168 ;  /* 0x002018a801007387 */ /* 0x000fe80000100800 */
[----:B------:R-:W-:Y:S04]  /*4a9e0*/  STL [R1+0x2014], R169 ;  /* 0x002014a901007387 */ /* 0x000fe80000100800 */
[----:B------:R-:W-:Y:S04]  /*4a9f0*/  STL [R1+0x2010], R160 ;  /* 0x002010a001007387 */ /* 0x000fe80000100800 */
[----:B------:R-:W-:Y:S01]  /*4aa00*/  STL [R1+0x200c], R161 ;  /* 0x00200ca101007387 */ /* 0x000fe20000100800 */
[----:B------:R-:W-:-:S02]  /*4aa10*/  WARPGROUP.DEPBAR.LE gsb0, 0x0 ;  /* 0x00008000000079c5 */ /* 0x000fc40000010000 */
[----:B------:R-:W-:-:S06]  /*4aa20*/  WARPGROUP.ARRIVE ;  /* 0x00000000000079c5 */ /* 0x000fcc0000000000 */
        /* <DEDUP_REMOVED lines=72> */
[----:B0-----:R-:W2:Y:S04]  /*4aeb0*/  LDL.LU.64 R130, [R1+0x2440] ;  /* 0x0024400001827983 */ /* 0x001ea80000300a00 */
[----:B------:R-:W2:Y:S04]  /*4aec0*/  LDL.LU.64 R128, [R1+0x2438] ;  /* 0x0024380001807983 */ /* 0x000ea80000300a00 */
[----:B------:R-:W2:Y:S04]  /*4aed0*/  LDL.LU.64 R126, [R1+0x2430] ;  /* 0x00243000017e7983 */ /* 0x000ea80000300a00 */
[----:B------:R-:W2:Y:S04]  /*4aee0*/  LDL.LU.64 R124, [R1+0x2428] ;  /* 0x00242800017c7983 */ /* 0x000ea80000300a00 */
[----:B------:R-:W2:Y:S04]  /*4aef0*/  LDL.LU.64 R122, [R1+0x2420] ;  /* 0x00242000017a7983 */ /* 0x000ea80000300a00 */
[----:B------:R-:W2:Y:S04]  /*4af00*/  LDL.LU.64 R120, [R1+0x2418] ;  /* 0x0024180001787983 */ /* 0x000ea80000300a00 */
[----:B------:R-:W2:Y:S01]  /*4af10*/  LDL.LU.64 R118, [R1+0x2410] ;  /* 0x0024100001767983 */ /* 0x000ea20000300a00 */
[----:B------:R-:W-:-:S02]  /*4af20*/  IMAD.MOV.U32 R237, RZ, RZ, R115 ;  /* 0x000000ffffed7224 */ /* 0x000fc400078e0073 */
[----:B------:R-:W-:Y:S01]  /*4af30*/  IMAD.MOV.U32 R236, RZ, RZ, R114 ;  /* 0x000000ffffec7224 */ /* 0x000fe200078e0072 */
[----:B------:R-:W2:Y:S01]  /*4af40*/  LDL.LU.64 R116, [R1+0x2408] ;  /* 0x0024080001747983 */ /* 0x000ea20000300a00 */
[----:B------:R-:W-:Y:S02]  /*4af50*/  IMAD.MOV.U32 R231, RZ, RZ, R113 ;  /* 0x000000ffffe77224 */ /* 0x000fe400078e0071 */
[----:B------:R-:W-:Y:S01]  /*4af60*/  IMAD.MOV.U32 R230, RZ, RZ, R112 ;  /* 0x000000ffffe67224 */ /* 0x000fe200078e0070 */
[----:B------:R-:W2:Y:S01]  /*4af70*/  LDL.LU.64 R114, [R1+0x2400] ;  /* 0x0024000001727983 */ /* 0x000ea20000300a00 */
[----:B------:R-:W-:Y:S02]  /*4af80*/  IMAD.MOV.U32 R229, RZ, RZ, R111 ;  /* 0x000000ffffe57224 */ /* 0x000fe400078e006f */
[----:B------:R-:W-:Y:S01]  /*4af90*/  IMAD.MOV.U32 R228, RZ, RZ, R110 ;  /* 0x000000ffffe47224 */ /* 0x000fe200078e006e */
        /* <DEDUP_REMOVED lines=79> */
[----:B------:R-:W-:Y:S01]  /*4b490*/  UIADD3.64 UR40, UR36, 0x380, URZ ;  /* 0x0000038024287897 */ /* 0x000fe2000fffe03f */
[----:B------:R-:W-:Y:S01]  /*4b4a0*/  UMOV UR54, UR42 ;  /* 0x0000002a00367c82 */ /* 0x000fe20008000000 */
[----:B------:R-:W-:Y:S01]  /*4b4b0*/  UMOV UR55, UR43 ;  /* 0x0000002b00377c82 */ /* 0x000fe20008000000 */
[----:B------:R-:W-:Y:S01]  /*4b4c0*/  UMOV UR42, UR6 ;  /* 0x00000006002a7c82 */ /* 0x000fe20008000000 */
[----:B------:R-:W-:Y:S01]  /*4b4d0*/  UMOV UR43, UR7 ;  /* 0x00000007002b7c82 */ /* 0x000fe20008000000 */
[----:B------:R-:W-:Y:S01]  /*4b4e0*/  UIADD3.64 UR4, UR36, 0x400, URZ ;  /* 0x0000040024047897 */ /* 0x000fe2000fffe03f */
[----:B------:R-:W-:Y:S01]  /*4b4f0*/  UMOV UR6, UR38 ;  /* 0x0000002600067c82 */ /* 0x000fe20008000000 */
[----:B------:R-:W-:Y:S01]  /*4b500*/  UMOV UR7, UR39 ;  /* 0x0000002700077c82 */ /* 0x000fe20008000000 */
[----:B--2---:R-:W-:Y:S01]  /*4b510*/  WARPGROUP.ARRIVE ;  /* 0x00000000000079c5 */ /* 0x004fe20000000000 */
[----:B------:R-:W2:Y:S01]  /*4b520*/  LDL.LU.64 R22, [R1+0x2290] ;  /* 0x0022900001167983 */ /* 0x000ea20000300a00 */
[----:B------:R-:W-:Y:S01]  /*4b530*/  UMOV UR16, UR40 ;  /* 0x0000002800107c82 */ /* 0x000fe20008000000 */
[----:B------:R-:W-:-:S02]  /*4b540*/  UMOV UR17, UR41 ;  /* 0x0000002900117c82 */ /* 0x000fc40008000000 */
[----:B------:R-:W3:Y:S04]  /*4b550*/  LDL.LU.64 R20, [R1+0x2288] ;  /* 0x0022880001147983 */ /* 0x000ee80000300a00 */
[----:B------:R-:W4:Y:S01]  /*4b560*/  LDL.LU.64 R18, [R1+0x2280] ;  /* 0x0022800001127983 */ /* 0x000f220000300a00 */
[----:B------:R-:W-:Y:S01]  /*4b570*/  HGMMA.64x256x16.F32.BF16 R24, gdesc[UR40].tnspA, R24, gsb0 ;  /* 0x23e00000281879f0 */ /* 0x000fe20008001818 */
[----:B------:R-:W-:Y:S01]  /*4b580*/  UIADD3.64 UR40, UR36, 0x480, URZ ;  /* 0x0000048024287897 */ /* 0x000fe2000fffe03f */
[----:B------:R-:W-:Y:S01]  /*4b590*/  UMOV UR42, UR60 ;  /* 0x0000003c002a7c82 */ /* 0x000fe20008000000 */
[----:B------:R-:W-:Y:S01]  /*4b5a0*/  UMOV UR43, UR61 ;  /* 0x0000003d002b7c82 */ /* 0x000fe20008000000 */
[----:B------:R-:W3:Y:S04]  /*4b5b0*/  LDL.LU.64 R16, [R1+0x2278] ;  /* 0x0022780001107983 */ /* 0x000ee80000300a00 */
[----:B------:R-:W3:Y:S04]  /*4b5c0*/  LDL.LU.64 R14, [R1+0x2270] ;  /* 0x00227000010e7983 */ /* 0x000ee80000300a00 */
[----:B------:R-:W4:Y:S01]  /*4b5d0*/  LDL.LU.64 R12, [R1+0x2268] ;  /* 0x00226800010c7983 */ /* 0x000f220000300a00 */
[----:B------:R-:W-:Y:S01]  /*4b5e0*/  UMOV UR8, UR4 ;  /* 0x0000000400087c82 */ /* 0x000fe20008000000 */
[----:B------:R-:W-:-:S02]  /*4b5f0*/  WARPGROUP.DEPBAR.LE gsb0, 0x0 ;  /* 0x00008000000079c5 */ /* 0x000fc40000010000 */
[----:B------:R-:W-:Y:S01]  /*4b600*/  WARPGROUP.ARRIVE ;  /* 0x00000000000079c5 */ /* 0x000fe20000000000 */
[----:B------:R-:W-:Y:S01]  /*4b610*/  UMOV UR9, UR5 ;  /* 0x0000000500097c82 */ /* 0x000fe20008000000 */
[----:B------:R-:W-:Y:S01]  /*4b620*/  UMOV UR12, UR40 ;  /* 0x00000028000c7c82 */ /* 0x000fe20008000000 */
[----:B------:R-:W-:Y:S01]  /*4b630*/  UMOV UR13, UR41 ;  /* 0x00000029000d7c82 */ /* 0x000fe20008000000 */
[----:B------:R-:W3:Y:S04]  /*4b640*/  LDL.LU.64 R10, [R1+0x2260] ;  /* 0x00226000010a7983 */ /* 0x000ee80000300a00 */
[----:B------:R-:W3:Y:S04]  /*4b650*/  LDL.LU.64 R8, [R1+0x2258] ;  /* 0x0022580001087983 */ /* 0x000ee80000300a00 */
[----:B------:R-:W-:Y:S01]  /*4b660*/  HGMMA.64x256x16.F32.BF16 R24, gdesc[UR4].tnspA, R24, gsb0 ;  /* 0x23e00000041879f0 */ /* 0x000fe20008001818 */
[----:B------:R-:W-:-:S02]  /*4b670*/  R2UR UR7, R157 ;  /* 0x000000009d0772ca */ /* 0x000fc400000e0000 */
[----:B------:R-:W-:Y:S01]  /*4b680*/  R2UR UR6, R156 ;  /* 0x000000009c0672ca */ /* 0x000fe200000e0000 */
[----:B------:R-:W-:Y:S01]  /*4b690*/  UIADD3.64 UR4, UR36, 0x500, URZ ;  /* 0x0000050024047897 */ /* 0x000fe2000fffe03f */
[----:B------:R-:W-:Y:S02]  /*4b6a0*/  WARPGROUP.DEPBAR.LE gsb0, 0x0 ;  /* 0x00008000000079c5 */ /* 0x000fe40000010000 */
[----:B------:R-:W-:-:S15]  /*4b6b0*/  WARPGROUP.ARRIVE ;  /* 0x00000000000079c5 */ /* 0x000fde0000000000 */
[----:B------:R-:W-:-:S06]  /*4b6c0*/  NOP ;  /* 0x0000000000007918 */ /* 0x000fcc0000000000 */
[----:B------:R-:W-:Y:S01]  /*4b6d0*/  HGMMA.64x256x16.F32.BF16 R24, gdesc[UR40].tnspA, R24, gsb0 ;  /* 0x23e00000281879f0 */ /* 0x000fe20008001818 */
[----:B------:R-:W-:Y:S02]  /*4b6e0*/  R2UR UR43, R155 ;  /* 0x000000009b2b72ca */ /* 0x000fe400000e0000 */
[----:B--2---:R-:W-:Y:S02]  /*4b6f0*/  R2UR UR42, R23 ;  /* 0x00000000172a72ca */ /* 0x004fe400000e0000 */
[----:B------:R-:W-:Y:S02]  /*4b700*/  R2UR UR41, R22 ;  /* 0x00000000162972ca */ /* 0x000fe400000e0000 */
[----:B----4-:R-:W-:Y:S01]  /*4b710*/  R2UR UR40, R13 ;  /* 0x000000000d2872ca */ /* 0x010fe200000e0000 */
[----:B------:R-:W-:Y:S02]  /*4b720*/  WARPGROUP.DEPBAR.LE gsb0, 0x0 ;  /* 0x00008000000079c5 */ /* 0x000fe40000010000 */
[----:B------:R-:W-:-:S15]  /*4b730*/  WARPGROUP.ARRIVE ;  /* 0x00000000000079c5 */ /* 0x000fde0000000000 */
[----:B------:R-:W-:-:S03]  /*4b740*/  NOP ;  /* 0x0000000000007918 */ /* 0x000fc60000000000 */
        /* <DEDUP_REMOVED lines=13> */
[----:B------:R-:W-:Y:S02]  /*4b820*/  IMAD.MOV.U32 R7, RZ, RZ, R163 ;  /* 0x000000ffff077224 */ /* 0x000fe400078e00a3 */
[----:B------:R-:W-:Y:S02]  /*4b830*/  IMAD.MOV.U32 R163, RZ, RZ, R219 ;  /* 0x000000ffffa37224 */ /* 0x000fe400078e00db */
[----:B------:R-:W-:Y:S02]  /*4b840*/  IMAD.MOV.U32 R219, RZ, RZ, R226 ;  /* 0x000000ffffdb7224 */ /* 0x000fe400078e00e2 */
[----:B---3--:R-:W-:Y:S02]  /*4b850*/  IMAD.MOV.U32 R226, RZ, RZ, R10 ;  /* 0x000000ffffe27224 */ /* 0x008fe400078e000a */
[----:B------:R-:W-:Y:S02]  /*4b860*/  IMAD.MOV.U32 R10, RZ, RZ, R154 ;  /* 0x000000ffff0a7224 */ /* 0x000fe400078e009a */
[----:B------:R-:W2:Y:S01]  /*4b870*/  LDL.LU R154, [R1+0x2250] ;  /* 0x00225000019a7983 */ /* 0x000ea20000300800 */
[----:B------:R-:W-:-:S04]  /*4b880*/  IMAD.MOV.U32 R168, RZ, RZ, R226 ;  /* 0x000000ffffa87224 */ /* 0x000fc800078e00e2 */
[----:B------:R-:W-:Y:S02]  /*4b890*/  IMAD.MOV.U32 R156, RZ, RZ, R168 ;  /* 0x000000ffff9c7224 */ /* 0x000fe400078e00a8 */
[----:B------:R-:W-:Y:S02]  /*4b8a0*/  IMAD.MOV.U32 R168, RZ, RZ, R9 ;  /* 0x000000ffffa87224 */ /* 0x000fe400078e0009 */
[----:B------:R-:W-:Y:S02]  /*4b8b0*/  IMAD.MOV.U32 R9, RZ, RZ, R19 ;  /* 0x000000ffff097224 */ /* 0x000fe400078e0013 */
[----:B------:R-:W-:Y:S02]  /*4b8c0*/  IMAD.MOV.U32 R19, RZ, RZ, R14 ;  /* 0x000000ffff137224 */ /* 0x000fe400078e000e */
[----:B------:R-:W-:Y:S02]  /*4b8d0*/  IMAD.MOV.U32 R14, RZ, RZ, R152 ;  /* 0x000000ffff0e7224 */ /* 0x000fe400078e0098 */
[----:B------:R-:W0:Y:S01]  /*4b8e0*/  LDC R152, c[0x0][0x230] ;  /* 0x00008c00ff987b82 */ /* 0x000e220000000800 */
[----:B------:R-:W-:-:S02]  /*4b8f0*/  WARPGROUP.DEPBAR.LE gsb0, 0x0 ;  /* 0x00008000000079c5 */ /* 0x000fc40000010000 */
[----:B------:R-:W-:-:S06]  /*4b900*/  WARPGROUP.ARRIVE ;  /* 0x00000000000079c5 */ /* 0x000fcc0000000000 */
[----:B------:R-:W-:Y:S01]  /*4b910*/  HGMMA.64x256x16.F32.BF16 R24, gdesc[UR52].tnspA, R24, gsb0 ;  /* 0x23e00000341879f0 */ /* 0x000fe20008001818 */
[----:B0-----:R-:W-:-:S05]  /*4b920*/  VIADD R152, R152, 0x7f ;  /* 0x0000007f98987836 */ /* 0x001fca0000000000 */
[----:B------:R-:W-:-:S04]  /*4b930*/  SHF.R.S32.HI R13, RZ, 0x1f, R152 ;  /* 0x0000001fff0d7819 */ /* 0x000fc80000011498 */
[----:B------:R-:W-:Y:S02]  /*4b940*/  LEA.HI R13, R13, R152, RZ, 0x7 ;  /* 0x000000980d0d7211 */ /* 0x000fe400078f38ff */
[----:B------:R-:W0:Y:S01]  /*4b950*/  LDC R152, c[0x0][0x238] ;  /* 0x00008e00ff987b82 */ /* 0x000e220000000800 */
[----:B------:R-:W-:Y:S01]  /*4b960*/  UMOV UR6, UR4 ;  /* 0x0000000400067c82 */ /* 0x000fe20008000000 */
[----:B------:R-:W-:Y:S01]  /*4b970*/  R2UR UR4, R163 ;  /* 0x00000000a30472ca */ /* 0x000fe200000e0000 */
[----:B------:R-:W-:Y:S02]  /*4b980*/  IMAD.MOV.U32 R184, RZ, RZ, R178 ;  /* 0x000000ffffb87224 */ /* 0x000fe400078e00b2 */
[----:B------:R-:W-:Y:S01]  /*4b990*/  IMAD.MOV.U32 R169, RZ, RZ, R187 ;  /* 0x000000ffffa97224 */ /* 0x000fe200078e00bb */
[----:B------:R-:W-:Y:S01]  /*4b9a0*/  UMOV UR7, UR5 ;  /* 0x0000000500077c82 */ /* 0x000fe20008000000 */
[----:B------:R-:W-:Y:S01]  /*4b9b0*/  IMAD.MOV.U32 R6, RZ, RZ, R186 ;  /* 0x000000ffff067224 */ /* 0x000fe200078e00ba */
[----:B------:R-:W-:Y:S01]  /*4b9c0*/  R2UR UR5, R7 ;  /* 0x00000000070572ca */ /* 0x000fe200000e0000 */
[----:B------:R-:W-:-:S02]  /*4b9d0*/  IMAD.MOV.U32 R161, RZ, RZ, R195 ;  /* 0x000000ffffa17224 */ /* 0x000fc400078e00c3 */
[----:B------:R-:W-:Y:S02]  /*4b9e0*/  IMAD.MOV.U32 R7, RZ, RZ, R194 ;  /* 0x000000ffff077224 */ /* 0x000fe400078e00c2 */
[----:B------:R-:W-:Y:S02]  /*4b9f0*/  IMAD.MOV.U32 R4, RZ, RZ, R219 ;  /* 0x000000ffff047224 */ /* 0x000fe400078e00db */
[----:B------:R-:W-:Y:S02]  /*4ba00*/  IMAD.MOV.U32 R177, RZ, RZ, R227 ;  /* 0x000000ffffb17224 */ /* 0x000fe400078e00e3 */
[----:B------:R-:W-:Y:S02]  /*4ba10*/  IMAD.MOV.U32 R160, RZ, RZ, R235 ;  /* 0x000000ffffa07224 */ /* 0x000fe400078e00eb */
[----:B------:R-:W-:Y:S01]  /*4ba20*/  IMAD.MOV.U32 R5, RZ, RZ, R234 ;  /* 0x000000ffff057224 */ /* 0x000fe200078e00ea */
[----:B------:R-:W-:Y:S01]  /*4ba30*/  SHF.R.S32.HI R13, RZ, 0x7, R13 ;  /* 0x00000007ff0d7819 */ /* 0x000fe2000001140d */
[----:B------:R-:W-:-:S02]  /*4ba40*/  VIADD R156, R156, 0x1 ;  /* 0x000000019c9c7836 */ /* 0x000fc40000000000 */
[----:B------:R-:W-:Y:S02]  /*4ba50*/  IMAD.MOV.U32 R176, RZ, RZ, R8 ;  /* 0x000000ffffb07224 */ /* 0x000fe400078e0008 */
[----:B------:R-:W-:Y:S02]  /*4ba60*/  IMAD.MOV.U32 R185, RZ, RZ, R243 ;  /* 0x000000ffffb97224 */ /* 0x000fe400078e00f3 */
[----:B0-----:R-:W-:-:S04]  /*4ba70*/  IMAD.SHL.U32 R152, R152, 0x80, RZ ;  /* 0x0000008098987824 */ /* 0x001fc800078e00ff */
[----:B------:R-:W-:Y:S02]  /*4ba80*/  IMAD.SHL.U32 R152, R152, 0x2, RZ ;  /* 0x0000000298987824 */ /* 0x000fe400078e00ff */
[----:B------:R-:W-:Y:S02]  /*4ba90*/  IMAD.MOV.U32 R157, RZ, RZ, R242 ;  /* 0x000000ffff9d7224 */ /* 0x000fe400078e00f2 */
[----:B------:R-:W-:Y:S01]  /*4baa0*/  IMAD.MOV.U32 R8, RZ, RZ, R250 ;  /* 0x000000ffff087224 */ /* 0x000fe200078e00fa */
[----:B------:R-:W-:Y:S02]  /*4bab0*/  ISETP.NE.U32.AND P0, PT, R156, R13, PT ;  /* 0x0000000d9c00720c */ /* 0x000fe40003f05070 */
[----:B------:R-:W-:Y:S01]  /*4bac0*/  IADD3 R153, P3, R153, R152, RZ ;  /* 0x0000009899997210 */ /* 0x000fe20007f7e0ff */
[----:B------:R-:W-:Y:S02]  /*4bad0*/  WARPGROUP.DEPBAR.LE gsb0, 0x0 ;  /* 0x00008000000079c5 */ /* 0x000fe40000010000 */
[----:B------:R-:W-:Y:S04]  /*4bae0*/  STL.64 [R1], R24 ;  /* 0x0000001801007387 */ /* 0x000fe80000100a00 */
        /* <DEDUP_REMOVED lines=64> */
[----:B------:R-:W-:Y:S01]  /*4bef0*/  IMAD.MOV.U32 R22, RZ, RZ, R132 ;  /* 0x000000ffff167224 */ /* 0x000fe200078e0084 */
[----:B0-----:R-:W3:Y:S04]  /*4bf00*/  LDL.LU.64 R150, [R1+0x2248] ;  /* 0x0022480001967983 */ /* 0x001ee80000300a00 */
        /* <DEDUP_REMOVED lines=37> */
[----:B------:R-:W3:Y:S01]  /*4c160*/  LDL.LU.64 R74, [R1+0x2118] ;  /* 0x00211800014a7983 */ /* 0x000ee20000300a00 */
[----:B------:R-:W-:-:S03]  /*4c170*/  IMAD.MOV.U32 R155, RZ, RZ, R70 ;  /* 0x000000ffff9b7224 */ /* 0x000fc600078e0046 */
        /* <DEDUP_REMOVED lines=47> */
[----:B------:R-:W3:Y:S04]  /*4c470*/  LDL.LU.64 R26, [R1+0x2058] ;  /* 0x00205800011a7983 */ /* 0x000ee80000300a00 */
[----:B------:R-:W3:Y:S04]  /*4c480*/  LDL.LU.64 R24, [R1+0x2050] ;  /* 0x0020500001187983 */ /* 0x000ee80000300a00 */
[----:B------:R0:W-:Y:S04]  /*4c490*/  STL [R1+0xae0], R156 ;  /* 0x000ae09c01007387 */ /* 0x0001e80000100800 */
[----:B------:R-:W4:Y:S04]  /*4c4a0*/  LDL.LU R13, [R1+0x1334] ;  /* 0x00133400010d7983 */ /* 0x000f280000300800 */
[----:B0-----:R-:W2:Y:S04]  /*4c4b0*/  LDL.LU R156, [R1+0x132c] ;  /* 0x00132c00019c7983 */ /* 0x001ea80000300800 */
[----:B------:R0:W-:Y:S04]  /*4c4c0*/  STL [R1+0x133c], R153 ;  /* 0x00133c9901007387 */ /* 0x0001e80000100800 */
[----:B0-----:R-:W3:Y:S01]  /*4c4d0*/  LDL.LU R153, [R1+0x2048] ;  /* 0x0020480001997983 */ /* 0x001ee20000300800 */
[----:B------:R-:W-:-:S02]  /*4c4e0*/  IADD3 R2, P1, R2, R152, RZ ;  /* 0x0000009802027210 */ /* 0x000fc40007f3e0ff */
[----:B----4-:R-:W-:-:S05]  /*4c4f0*/  IADD3 R13, P4, R13, R152, RZ ;  /* 0x000000980d0d7210 */ /* 0x010fca0007f9e0ff */
[----:B------:R-:W-:Y:S01]  /*4c500*/  STL [R1+0x1334], R13 ;  /* 0x0013340d01007387 */ /* 0x000fe20000100800 */
[----:B--2---:R-:W-:-:S05]  /*4c510*/  IADD3 R156, P5, R156, R152, RZ ;  /* 0x000000989c9c7210 */ /* 0x004fca0007fbe0ff */
[----:B------:R-:W-:Y:S01]  /*4c520*/  STL [R1+0x132c], R156 ;  /* 0x00132c9c01007387 */ /* 0x000fe20000100800 */
[----:B---3--:R-:W-:-:S05]  /*4c530*/  IADD3 R153, P6, R153, R152, RZ ;  /* 0x0000009899997210 */ /* 0x008fca0007fde0ff */
[----:B------:R0:W-:Y:S04]  /*4c540*/  STL [R1+0x1324], R153 ;  /* 0x0013249901007387 */ /* 0x0001e80000100800 */
[----:B0-----:R-:W2:Y:S04]  /*4c550*/  LDL.LU R153, [R1+0x2044] ;  /* 0x0020440001997983 */ /* 0x001ea80000300800 */
[----:B------:R0:W-:Y:S04]  /*4c560*/  STL [R1+0x131c], R2 ;  /* 0x00131c0201007387 */ /* 0x0001e80000100800 */
[----:B0-----:R-:W2:Y:S04]  /*4c570*/  LDL.LU R2, [R1+0x2040] ;  /* 0x0020400001027983 */ /* 0x001ea80000300800 */
[----:B------:R-:W3:Y:S04]  /*4c580*/  LDL.LU R13, [R1+0x1314] ;  /* 0x00131400010d7983 */ /* 0x000ee80000300800 */
[----:B------:R-:W4:Y:S01]  /*4c590*/  LDL.LU R156, [R1+0x1338] ;  /* 0x00133800019c7983 */ /* 0x000f220000300800 */
[----:B------:R-:W-:-:S05]  /*4c5a0*/  IADD3 R154, P2, R154, R152, RZ ;  /* 0x000000989a9a7210 */ /* 0x000fca0007f5e0ff */
[--C-:B--2---:R-:W-:Y:S01]  /*4c5b0*/  IMAD.X R153, R153, 0x1, R2.reuse, P2 ;  /* 0x0000000199997824 */ /* 0x104fe200010e0602 */
[----:B---3--:R-:W-:Y:S01]  /*4c5c0*/  IADD3 R13, P2, R13, R152, RZ ;  /* 0x000000980d0d7210 */ /* 0x008fe20007f5e0ff */
[----:B----4-:R-:W-:-:S04]  /*4c5d0*/  IMAD.X R156, R156, 0x1, R2, P3 ;  /* 0x000000019c9c7824 */ /* 0x010fc800018e0602 */
[----:B------:R0:W-:Y:S04]  /*4c5e0*/  STL [R1+0x1314], R13 ;  /* 0x0013140d01007387 */ /* 0x0001e80000100800 */
[----:B0-----:R-:W2:Y:S04]  /*4c5f0*/  LDL.LU R13, [R1+0x130c] ;  /* 0x00130c00010d7983 */ /* 0x001ea80000300800 */
[----:B------:R0:W-:Y:S04]  /*4c600*/  STL [R1+0x1338], R156 ;  /* 0x0013389c01007387 */ /* 0x0001e80000100800 */
[----:B0-----:R-:W3:Y:S01]  /*4c610*/  LDL.LU R156, [R1+0x1330] ;  /* 0x00133000019c7983 */ /* 0x001ee20000300800 */
[----:B--2---:R-:W-:-:S05]  /*4c620*/  IADD3 R13, P3, R13, R152, RZ ;  /* 0x000000980d0d7210 */ /* 0x004fca0007f7e0ff */
[----:B------:R0:W-:Y:S01]  /*4c630*/  STL [R1+0x130c], R13 ;  /* 0x00130c0d01007387 */ /* 0x0001e20000100800 */
[----:B---3--:R-:W-:-:S03]  /*4c640*/  IMAD.X R156, R156, 0x1, R2, P4 ;  /* 0x000000019c9c7824 */ /* 0x008fc600020e0602 */
        /* <DEDUP_REMOVED lines=687> */
[----:B------:R-:W-:-:S05]  /*4f140*/  IADD3 R184, P4, R184, R152, RZ ;  /* 0x00000098b8b87210 */ /* 0x000fca0007f9e0ff */
[----:B------:R0:W-:Y:S04]  /*4f150*/  STL [R1+0xf74], R184 ;  /* 0x000f74b801007387 */ /* 0x0001e80000100800 */
[----:B0-----:R0:W5:Y:S01]  /*4f160*/  LDL.LU R184, [R1+0x203c] ;  /* 0x00203c0001b87983 */ /* 0x0011620000300800 */
[----:B--2---:R-:W-:-:S05]  /*4f170*/  IMAD.X R13, R13, 0x1, R2, P5 ;  /* 0x000000010d0d7824 */ /* 0x004fca00028e0602 */
[----:B------:R1:W-:Y:S01]  /*4f180*/  STL [R1+0xf98], R13 ;  /* 0x000f980d01007387 */ /* 0x0003e20000100800 */
[----:B---3--:R-:W-:-:S03]  /*4f190*/  IADD3 R156, P5, R156, R152, RZ ;  /* 0x000000989c9c7210 */ /* 0x008fc60007fbe0ff */
[----:B-1----:R-:W2:Y:S04]  /*4f1a0*/  LDL.LU R13, [R1+0xf88] ;  /* 0x000f8800010d7983 */ /* 0x002ea80000300800 */
[----:B------:R-:W3:Y:S04]  /*4f1b0*/  LDL.LU R152, [R1+0xf90] ;  /* 0x000f900001987983 */ /* 0x000ee80000300800 */
[----:B------:R1:W-:Y:S04]  /*4f1c0*/  STL [R1+0xf6c], R156 ;  /* 0x000f6c9c01007387 */ /* 0x0003e80000100800 */
[----:B-1----:R-:W4:Y:S01]  /*4f1d0*/  LDL.LU R156, [R1+0xf5c] ;  /* 0x000f5c00019c7983 */ /* 0x002f220000300800 */
[----:B---3--:R-:W-:-:S05]  /*4f1e0*/  IMAD.X R152, R152, 0x1, R2, P6 ;  /* 0x0000000198987824 */ /* 0x008fca00030e0602 */
[----:B------:R1:W-:Y:S02]  /*4f1f0*/  STL [R1+0xf90], R152 ;  /* 0x000f909801007387 */ /* 0x0003e40000100800 */
[----:B-1----:R-:W1:Y:S01]  /*4f200*/  LDC R152, c[0x0][0x238] ;  /* 0x00008e00ff987b82 */ /* 0x002e620000000800 */
[----:B--2---:R-:W-:Y:S02]  /*4f210*/  IMAD.X R13, R13, 0x1, R2, P1 ;  /* 0x000000010d0d7824 */ /* 0x004fe400008e0602 */
[----:B-1----:R-:W-:-:S04]  /*4f220*/  IMAD.SHL.U32 R152, R152, 0x80, RZ ;  /* 0x0000008098987824 */ /* 0x002fc800078e00ff */
[----:B------:R-:W-:-:S05]  /*4f230*/  IMAD.SHL.U32 R152, R152, 0x2, RZ ;  /* 0x0000000298987824 */ /* 0x000fca00078e00ff */
[-C--:B------:R-:W-:Y:S02]  /*4f240*/  IADD3 R12, P6, R12, R152.reuse, RZ ;  /* 0x000000980c0c7210 */ /* 0x080fe40007fde0ff */
[----:B----4-:R-:W-:-:S03]  /*4f250*/  IADD3 R156, P1, R156, R152, RZ ;  /* 0x000000989c9c7210 */ /* 0x010fc60007f3e0ff */
[----:B------:R1:W-:Y:S04]  /*4f260*/  STL [R1+0xf64], R12 ;  /* 0x000f640c01007387 */ /* 0x0003e80000100800 */
[----:B-1----:R-:W2:Y:S04]  /*4f270*/  LDL.LU R12, [R1+0x2038] ;  /* 0x00203800010c7983 */ /* 0x002ea80000300800 */
[----:B------:R1:W-:Y:S04]  /*4f280*/  STL [R1+0xf88], R13 ;  /* 0x000f880d01007387 */ /* 0x0003e80000100800 */
[----:B-1----:R-:W3:Y:S04]  /*4f290*/  LDL.LU R13, [R1+0xf78] ;  /* 0x000f7800010d7983 */ /* 0x002ee80000300800 */
[----:B------:R-:W4:Y:S04]  /*4f2a0*/  LDL.LU R152, [R1+0xf80] ;  /* 0x000f800001987983 */ /* 0x000f280000300800 */
[----:B------:R1:W-:Y:S04]  /*4f2b0*/  STL [R1+0xf5c], R156 ;  /* 0x000f5c9c01007387 */ /* 0x0003e80000100800 */
[----:B-1----:R-:W3:Y:S01]  /*4f2c0*/  LDL.LU R156, [R1+0xf4c] ;  /* 0x000f4c00019c7983 */ /* 0x002ee20000300800 */
[----:B----4-:R-:W-:-:S05]  /*4f2d0*/  IMAD.X R152, R152, 0x1, R2, P2 ;  /* 0x0000000198987824 */ /* 0x010fca00010e0602 */
[----:B------:R1:W-:Y:S02]  /*4f2e0*/  STL [R1+0xf80], R152 ;  /* 0x000f809801007387 */ /* 0x0003e40000100800 */
[----:B-1----:R-:W1:Y:S02]  /*4f2f0*/  LDC R152, c[0x0][0x238] ;  /* 0x00008e00ff987b82 */ /* 0x002e640000000800 */
[----:B-1----:R-:W-:-:S04]  /*4f300*/  IMAD.SHL.U32 R152, R152, 0x80, RZ ;  /* 0x0000008098987824 */ /* 0x002fc800078e00ff */
[----:B------:R-:W-:-:S05]  /*4f310*/  IMAD.SHL.U32 R152, R152, 0x2, RZ ;  /* 0x0000000298987824 */ /* 0x000fca00078e00ff */
[----:B--2---:R-:W-:-:S05]  /*4f320*/  IADD3 R12, P2, R12, R152, RZ ;  /* 0x000000980c0c7210 */ /* 0x004fca0007f5e0ff */
[----:B------:R1:W-:Y:S04]  /*4f330*/  STL [R1+0xf54], R12 ;  /* 0x000f540c01007387 */ /* 0x0003e80000100800 */
[----:B-1----:R-:W2:Y:S01]  /*4f340*/  LDL.LU R12, [R1+0x2034] ;  /* 0x00203400010c7983 */ /* 0x002ea20000300800 */
[----:B---3--:R-:W-:Y:S01]  /*4f350*/  IMAD.X R13, R13, 0x1, R2, P3 ;  /* 0x000000010d0d7824 */ /* 0x008fe200018e0602 */
[----:B------:R-:W-:-:S04]  /*4f360*/  IADD3 R156, P3, R156, R152, RZ ;  /* 0x000000989c9c7210 */ /* 0x000fc80007f7e0ff */
[----:B------:R1:W-:Y:S04]  /*4f370*/  STL [R1+0xf78], R13 ;  /* 0x000f780d01007387 */ /* 0x0003e80000100800 */
[----:B-1----:R-:W3:Y:S04]  /*4f380*/  LDL.LU R13, [R1+0xf68] ;  /* 0x000f6800010d7983 */ /* 0x002ee80000300800 */
[----:B------:R-:W4:Y:S01]  /*4f390*/  LDL.LU R152, [R1+0x1f58] ;  /* 0x001f580001987983 */ /* 0x000f220000300800 */
[----:B--2---:R-:W-:-:S05]  /*4f3a0*/  IMAD.X R12, R12, 0x1, R2, P4 ;  /* 0x000000010c0c7824 */ /* 0x004fca00020e0602 */
[----:B------:R1:W-:Y:S04]  /*4f3b0*/  STL [R1+0xf70], R12 ;  /* 0x000f700c01007387 */ /* 0x0003e80000100800 */
[----:B------:R2:W-:Y:S01]  /*4f3c0*/  STL [R1+0xf4c], R156 ;  /* 0x000f4c9c01007387 */ /* 0x0005e20000100800 */
[----:B-1----:R-:W1:Y:S03]  /*4f3d0*/  LDC R12, c[0x0][0x23c] ;  /* 0x00008f00ff0c7b82 */ /* 0x002e660000000800 */
[----:B--2---:R-:W2:Y:S01]  /*4f3e0*/  LDL.LU R156, [R1+0x1350] ;  /* 0x00135000019c7983 */ /* 0x004ea20000300800 */
[----:B---3--:R-:W-:Y:S02]  /*4f3f0*/  IMAD.X R13, R13, 0x1, R2, P5 ;  /* 0x000000010d0d7824 */ /* 0x008fe400028e0602 */
[----:B-1----:R-:W-:-:S04]  /*4f400*/  IMAD.SHL.U32 R12, R12, 0x80, RZ ;  /* 0x000000800c0c7824 */ /* 0x002fc800078e00ff */
[----:B------:R-:W-:-:S05]  /*4f410*/  IMAD.SHL.U32 R12, R12, 0x2, RZ ;  /* 0x000000020c0c7824 */ /* 0x000fca00078e00ff */
[----:B----4-:R-:W-:-:S05]  /*4f420*/  IADD3 R152, P4, R152, R12, RZ ;  /* 0x0000000c98987210 */ /* 0x010fca0007f9e0ff */
[----:B------:R1:W-:Y:S04]  /*4f430*/  STL [R1+0x1f58], R152 ;  /* 0x001f589801007387 */ /* 0x0003e80000100800 */
[----:B------:R3:W-:Y:S04]  /*4f440*/  STL [R1+0xf68], R13 ;  /* 0x000f680d01007387 */ /* 0x0007e80000100800 */
[----:B-1----:R-:W4:Y:S04]  /*4f450*/  LDL.LU R152, [R1+0xf58] ;  /* 0x000f580001987983 */ /* 0x002f280000300800 */
[----:B---3--:R-:W3:Y:S01]  /*4f460*/  LDL.LU R13, [R1+0x1f50] ;  /* 0x001f5000010d7983 */ /* 0x008ee20000300800 */
[----:B--2---:R-:W-:-:S03]  /*4f470*/  IADD3 R156, P5, R156, R12, RZ ;  /* 0x0000000c9c9c7210 */ /* 0x004fc60007fbe0ff */
[----:B------:R-:W2:Y:S04]  /*4f480*/  LDL.LU R12, [R1+0xf60] ;  /* 0x000f6000010c7983 */ /* 0x000ea80000300800 */
[----:B------:R1:W-:Y:S04]  /*4f490*/  STL [R1+0x1350], R156 ;  /* 0x0013509c01007387 */ /* 0x0003e80000100800 */
[----:B-1----:R-:W3:Y:S01]  /*4f4a0*/  LDL.LU R156, [R1+0xf50] ;  /* 0x000f5000019c7983 */ /* 0x002ee20000300800 */
[----:B--2---:R-:W-:-:S05]  /*4f4b0*/  IMAD.X R12, R12, 0x1, R2, P6 ;  /* 0x000000010c0c7824 */ /* 0x004fca00030e0602 */
[----:B------:R1:W-:Y:S02]  /*4f4c0*/  STL [R1+0xf60], R12 ;  /* 0x000f600c01007387 */ /* 0x0003e40000100800 */
[----:B-1----:R-:W1:Y:S02]  /*4f4d0*/  LDC R12, c[0x0][0x23c] ;  /* 0x00008f00ff0c7b82 */ /* 0x002e640000000800 */
[----:B-1----:R-:W-:-:S04]  /*4f4e0*/  IMAD.SHL.U32 R12, R12, 0x80, RZ ;  /* 0x000000800c0c7824 */ /* 0x002fc800078e00ff */
[----:B------:R-:W-:-:S05]  /*4f4f0*/  IMAD.SHL.U32 R12, R12, 0x2, RZ ;  /* 0x000000020c0c7824 */ /* 0x000fca00078e00ff */
[----:B------:R-:W-:-:S05]  /*4f500*/  IADD3 R0, P6, R0, R12, RZ ;  /* 0x0000000c00007210 */ /* 0x000fca0007fde0ff */
[----:B------:R1:W-:Y:S04]  /*4f510*/  STL [R1+0x1f54], R0 ;  /* 0x001f540001007387 */ /* 0x0003e80000100800 */
[----:B-1----:R-:W2:Y:S01]  /*4f520*/  LDL.LU R0, [R1+0x2030] ;  /* 0x0020300001007983 */ /* 0x002ea20000300800 */
[--C-:B----4-:R-:W-:Y:S01]  /*4f530*/  IMAD.X R152, R152, 0x1, R2.reuse, P1 ;  /* 0x0000000198987824 */ /* 0x110fe200008e0602 */
[----:B---3--:R-:W-:Y:S01]  /*4f540*/  IADD3 R13, P1, R13, R12, RZ ;  /* 0x0000000c0d0d7210 */ /* 0x008fe20007f3e0ff */
[----:B------:R-:W-:-:S03]  /*4f550*/  IMAD.X R156, R156, 0x1, R2, P2 ;  /* 0x000000019c9c7824 */ /* 0x000fc600010e0602 */
[----:B------:R1:W-:Y:S04]  /*4f560*/  STL [R1+0xf58], R152 ;  /* 0x000f589801007387 */ /* 0x0003e80000100800 */
[----:B------:R-:W-:Y:S04]  /*4f570*/  STL [R1+0x1f50], R13 ;  /* 0x001f500d01007387 */ /* 0x000fe80000100800 */
[----:B-1----:R-:W3:Y:S04]  /*4f580*/  LDL.LU R152, [R1+0x1f48] ;  /* 0x001f480001987983 */ /* 0x002ee80000300800 */
[----:B------:R-:W-:Y:S01]  /*4f590*/  STL [R1+0xf50], R156 ;  /* 0x000f509c01007387 */ /* 0x000fe20000100800 */
[----:B--2---:R-:W-:-:S05]  /*4f5a0*/  IADD3 R0, P2, R0, R12, RZ ;  /* 0x0000000c00007210 */ /* 0x004fca0007f5e0ff */
[----:B------:R1:W-:Y:S04]  /*4f5b0*/  STL [R1+0x1f4c], R0 ;  /* 0x001f4c0001007387 */ /* 0x0003e80000100800 */
[----:B-1----:R-:W2:Y:S04]  /*4f5c0*/  LDL.LU R0, [R1+0x202c] ;  /* 0x00202c0001007983 */ /* 0x002ea80000300800 */
[----:B------:R-:W4:Y:S01]  /*4f5d0*/  LDL.LU R13, [R1+0x1f44] ;  /* 0x001f4400010d7983 */ /* 0x000f220000300800 */
[----:B--2---:R-:W-:Y:S01]  /*4f5e0*/  IMAD.X R0, R0, 0x1, R2, P3 ;  /* 0x0000000100007824 */ /* 0x004fe200018e0602 */
[----:B---3--:R-:W-:-:S04]  /*4f5f0*/  IADD3 R152, P3, R152, R12, RZ ;  /* 0x0000000c98987210 */ /* 0x008fc80007f7e0ff */
[----:B------:R1:W-:Y:S04]  /*4f600*/  STL [R1+0xf48], R0 ;  /* 0x000f480001007387 */ /* 0x0003e80000100800 */
[----:B-1----:R-:W2:Y:S04]  /*4f610*/  LDL.LU R0, [R1+0x2028] ;  /* 0x0020280001007983 */ /* 0x002ea80000300800 */
[----:B------:R-:W3:Y:S04]  /*4f620*/  LDL.LU R156, [R1+0xf44] ;  /* 0x000f4400019c7983 */ /* 0x000ee80000300800 */
[----:B------:R-:W2:Y:S04]  /*4f630*/  LDL.LU R12, [R1+0x1354] ;  /* 0x00135400010c7983 */ /* 0x000ea80000300800 */
[----:B------:R1:W-:Y:S04]  /*4f640*/  STL [R1+0x1f48], R152 ;  /* 0x001f489801007387 */ /* 0x0003e80000100800 */
[----:B-1----:R-:W4:Y:S01]  /*4f650*/  LDL.LU R152, [R1+0x1f40] ;  /* 0x001f400001987983 */ /* 0x002f220000300800 */
[----:B--2---:R-:W-:-:S05]  /*4f660*/  IMAD.X R12, R12, 0x1, R0, P4 ;  /* 0x000000010c0c7824 */ /* 0x004fca00020e0600 */
[----:B------:R1:W-:Y:S02]  /*4f670*/  STL [R1+0x1354], R12 ;  /* 0x0013540c01007387 */ /* 0x0003e40000100800 */
[----:B-1----:R-:W1:Y:S01]  /*4f680*/  LDC R12, c[0x0][0x23c] ;  /* 0x00008f00ff0c7b82 */ /* 0x002e620000000800 */
[----:B---3--:R-:W-:Y:S02]  /*4f690*/  IMAD.X R156, R156, 0x1, R0, P5 ;  /* 0x000000019c9c7824 */ /* 0x008fe400028e0600 */
[----:B-1----:R-:W-:-:S04]  /*4f6a0*/  IMAD.SHL.U32 R12, R12, 0x80, RZ ;  /* 0x000000800c0c7824 */ /* 0x002fc800078e00ff */
[----:B------:R-:W-:-:S05]  /*4f6b0*/  IMAD.SHL.U32 R12, R12, 0x2, RZ ;  /* 0x000000020c0c7824 */ /* 0x000fca00078e00ff */
[-C--:B----4-:R-:W-:Y:S02]  /*4f6c0*/  IADD3 R13, P4, R13, R12.reuse, RZ ;  /* 0x0000000c0d0d7210 */ /* 0x090fe40007f9e0ff */
[----:B------:R-:W-:-:S03]  /*4f6d0*/  IADD3 R152, P5, R152, R12, RZ ;  /* 0x0000000c98987210 */ /* 0x000fc60007fbe0ff */
[----:B------:R1:W-:Y:S04]  /*4f6e0*/  STL [R1+0x1f44], R13 ;  /* 0x001f440d01007387 */ /* 0x0003e80000100800 */
[----:B-1----:R-:W2:Y:S04]  /*4f6f0*/  LDL.LU R13, [R1+0x1f38] ;  /* 0x001f3800010d7983 */ /* 0x002ea80000300800 */
[----:B------:R1:W-:Y:S04]  /*4f700*/  STL [R1+0xf44], R156 ;  /* 0x000f449c01007387 */ /* 0x0003e80000100800 */
[----:B-1----:R-:W3:Y:S04]  /*4f710*/  LDL.LU R156, [R1+0x1348] ;  /* 0x00134800019c7983 */ /* 0x002ee80000300800 */
[----:B------:R-:W4:Y:S04]  /*4f720*/  LDL.LU R12, [R1+0x134c] ;  /* 0x00134c00010c7983 */ /* 0x000f280000300800 */
[----:B------:R1:W-:Y:S04]  /*4f730*/  STL [R1+0x1f40], R152 ;  /* 0x001f409801007387 */ /* 0x0003e80000100800 */
[----:B-1----:R-:W2:Y:S01]  /*4f740*/  LDL.LU R152, [R1+0x1f30] ;  /* 0x001f300001987983 */ /* 0x002ea20000300800 */
[----:B----4-:R-:W-:-:S05]  /*4f750*/  IMAD.X R12, R12, 0x1, R0, P6 ;  /* 0x000000010c0c7824 */ /* 0x010fca00030e0600 */
[----:B------:R1:W-:Y:S02]  /*4f760*/  STL [R1+0x134c], R12 ;  /* 0x00134c0c01007387 */ /* 0x0003e40000100800 */
[----:B-1----:R-:W1:Y:S01]  /*4f770*/  LDC R12, c[0x0][0x23c] ;  /* 0x00008f00ff0c7b82 */ /* 0x002e620000000800 */
[----:B---3--:R-:W-:Y:S02]  /*4f780*/  IMAD.X R156, R156, 0x1, R0, P1 ;  /* 0x000000019c9c7824 */ /* 0x008fe400008e0600 */
[----:B-1----:R-:W-:-:S04]  /*4f790*/  IMAD.SHL.U32 R12, R12, 0x80, RZ ;  /* 0x000000800c0c7824 */ /* 0x002fc800078e00ff */
[----:B------:R-:W-:-:S05]  /*4f7a0*/  IMAD.SHL.U32 R12, R12, 0x2, RZ ;  /* 0x000000020c0c7824 */ /* 0x000fca00078e00ff */
[-C--:B--2---:R-:W-:Y:S02]  /*4f7b0*/  IADD3 R13, P6, R13, R12.reuse, RZ ;  /* 0x0000000c0d0d7210 */ /* 0x084fe40007fde0ff */
        /* <DEDUP_REMOVED lines=3393> */
[----:B------:R1:W-:Y:S02]  /*5cbd0*/  STL [R1+0xd24], R156 ;  /* 0x000d249c01007387 */ /* 0x0003e40000100800 */
[----:B-1----:R-:W-:-:S02]  /*5cbe0*/  IMAD.MOV.U32 R156, RZ, RZ, R157 ;  /* 0x000000ffff9c7224 */ /* 0x002fc400078e009d */
[----:B------:R-:W3:Y:S04]  /*5cbf0*/  LDL.LU R157, [R1+0xd14] ;  /* 0x000d1400019d7983 */ /* 0x000ee80000300800 */
        /* <DEDUP_REMOVED lines=24> */
[----:B--2---:R-:W-:-:S05]  /*5cd80*/  IADD3 R13, P6, R13, R12, RZ ;  /* 0x0000000c0d0d7210 */ /* 0x004fca0007fde0ff */
[----:B------:R1:W-:Y:S01]  /*5cd90*/  STL [R1+0xce0], R13 ;  /* 0x000ce00d01007387 */ /* 0x0003e20000100800 */
[----:B------:R-:W-:Y:S01]  /*5cda0*/  IADD3 R152, P1, R152, R12, RZ ;  /* 0x0000000c98987210 */ /* 0x000fe20007f3e0ff */
[----:B-1----:R-:W-:Y:S02]  /*5cdb0*/  IMAD.MOV.U32 R13, RZ, RZ, R156 ;  /* 0x000000ffff0d7224 */ /* 0x002fe400078e009c */
[----:B------:R-:W-:Y:S02]  /*5cdc0*/  IMAD.MOV.U32 R156, RZ, RZ, R161 ;  /* 0x000000ffff9c7224 */ /* 0x000fe400078e00a1 */
[----:B------:R-:W-:Y:S02]  /*5cdd0*/  IMAD.MOV.U32 R161, RZ, RZ, R185 ;  /* 0x000000ffffa17224 */ /* 0x000fe400078e00b9 */
[----:B------:R-:W2:Y:S04]  /*5cde0*/  LDL.LU R185, [R1+0xcd0] ;  /* 0x000cd00001b97983 */ /* 0x000ea80000300800 */
        /* <DEDUP_REMOVED lines=13> */
[--C-:B---3--:R-:W-:Y:S01]  /*5cec0*/  IMAD.X R157, R157, 0x1, R0.reuse, P3 ;  /* 0x000000019d9d7824 */ /* 0x108fe200018e0600 */
[----:B------:R-:W-:Y:S01]  /*5ced0*/  IADD3 R152, P3, R152, R12, RZ ;  /* 0x0000000c98987210 */ /* 0x000fe20007f7e0ff */
[----:B------:R-:W-:-:S03]  /*5cee0*/  IMAD.X R13, R13, 0x1, R0, P4 ;  /* 0x000000010d0d7824 */ /* 0x000fc600020e0600 */
[----:B------:R1:W-:Y:S02]  /*5cef0*/  STL [R1+0xcf4], R157 ;  /* 0x000cf49d01007387 */ /* 0x0003e40000100800 */
[----:B-1----:R-:W-:Y:S02]  /*5cf00*/  IMAD.MOV.U32 R157, RZ, RZ, R168 ;  /* 0x000000ffff9d7224 */ /* 0x002fe400078e00a8 */
[----:B------:R-:W3:Y:S04]  /*5cf10*/  LDL.LU R168, [R1+0xcb8] ;  /* 0x000cb80001a87983 */ /* 0x000ee80000300800 */
[----:B------:R1:W-:Y:S04]  /*5cf20*/  STL [R1+0xcc8], R152 ;  /* 0x000cc89801007387 */ /* 0x0003e80000100800 */
[----:B-1----:R-:W4:Y:S04]  /*5cf30*/  LDL.LU R152, [R1+0xcdc] ;  /* 0x000cdc0001987983 */ /* 0x002f280000300800 */
[----:B------:R1:W-:Y:S02]  /*5cf40*/  STL [R1+0xcec], R13 ;  /* 0x000cec0d01007387 */ /* 0x0003e40000100800 */
[----:B-1----:R-:W-:-:S02]  /*5cf50*/  IMAD.MOV.U32 R13, RZ, RZ, R156 ;  /* 0x000000ffff0d7224 */ /* 0x002fc400078e009c */
[----:B------:R-:W3:Y:S01]  /*5cf60*/  LDL.LU R156, [R1+0xcb0] ;  /* 0x000cb000019c7983 */ /* 0x000ee20000300800 */
[----:B--2---:R-:W-:-:S05]  /*5cf70*/  IADD3 R185, P4, R185, R12, RZ ;  /* 0x0000000cb9b97210 */ /* 0x004fca0007f9e0ff */
[----:B------:R1:W-:Y:S04]  /*5cf80*/  STL [R1+0xcc0], R185 ;  /* 0x000cc0b901007387 */ /* 0x0003e80000100800 */
[----:B-1----:R0:W5:Y:S04]  /*5cf90*/  LDL.LU R185, [R1+0x2024] ;  /* 0x0020240001b97983 */ /* 0x0021680000300800 */
[----:B------:R-:W2:Y:S01]  /*5cfa0*/  LDL.LU R12, [R1+0xce4] ;  /* 0x000ce400010c7983 */ /* 0x000ea20000300800 */
[--C-:B------:R-:W-:Y:S02]  /*5cfb0*/  IMAD.X R10, R10, 0x1, R0.reuse, P1 ;  /* 0x000000010a0a7824 */ /* 0x100fe400008e0600 */
[----:B----4-:R-:W-:-:S02]  /*5cfc0*/  IMAD.X R152, R152, 0x1, R0, P6 ;  /* 0x0000000198987824 */ /* 0x010fc400030e0600 */
[----:B--2---:R-:W-:-:S05]  /*5cfd0*/  IMAD.X R12, R12, 0x1, R0, P5 ;  /* 0x000000010c0c7824 */ /* 0x004fca00028e0600 */
[----:B------:R1:W-:Y:S02]  /*5cfe0*/  STL [R1+0xce4], R12 ;  /* 0x000ce40c01007387 */ /* 0x0003e40000100800 */
[----:B-1----:R-:W1:Y:S02]  /*5cff0*/  LDC R12, c[0x0][0x23c] ;  /* 0x00008f00ff0c7b82 */ /* 0x002e640000000800 */
[----:B-1----:R-:W-:-:S04]  /*5d000*/  IMAD.SHL.U32 R12, R12, 0x80, RZ ;  /* 0x000000800c0c7824 */ /* 0x002fc800078e00ff */
[----:B------:R-:W-:-:S05]  /*5d010*/  IMAD.SHL.U32 R12, R12, 0x2, RZ ;  /* 0x000000020c0c7824 */ /* 0x000fca00078e00ff */
[-C--:B---3--:R-:W-:Y:S02]  /*5d020*/  IADD3 R168, P5, R168, R12.reuse, RZ ;  /* 0x0000000ca8a87210 */ /* 0x088fe40007fbe0ff */
[----:B------:R-:W-:-:S03]  /*5d030*/  IADD3 R156, P6, R156, R12, RZ ;  /* 0x0000000c9c9c7210 */ /* 0x000fc60007fde0ff */
[----:B------:R1:W-:Y:S01]  /*5d040*/  STL [R1+0xcb8], R168 ;  /* 0x000cb8a801007387 */ /* 0x0003e20000100800 */
[----:B------:R-:W-:Y:S01]  /*5d050*/  IADD3 R176, P1, R176, R12, RZ ;  /* 0x0000000cb0b07210 */ /* 0x000fe20007f3e0ff */
[----:B-1----:R-:W-:Y:S02]  /*5d060*/  IMAD.MOV.U32 R168, RZ, RZ, R177 ;  /* 0x000000ffffa87224 */ /* 0x002fe400078e00b1 */
[----:B------:R-:W2:Y:S04]  /*5d070*/  LDL.LU R177, [R1+0xca0] ;  /* 0x000ca00001b17983 */ /* 0x000ea80000300800 */
[----:B------:R1:W-:Y:S04]  /*5d080*/  STL [R1+0xcdc], R152 ;  /* 0x000cdc9801007387 */ /* 0x0003e80000100800 */
[----:B-1----:R-:W3:Y:S04]  /*5d090*/  LDL.LU R152, [R1+0xc98] ;  /* 0x000c980001987983 */ /* 0x002ee80000300800 */
[----:B------:R1:W-:Y:S04]  /*5d0a0*/  STL [R1+0xcb0], R156 ;  /* 0x000cb09c01007387 */ /* 0x0003e80000100800 */
[----:B-1----:R-:W4:Y:S04]  /*5d0b0*/  LDL.LU R156, [R1+0xcbc] ;  /* 0x000cbc00019c7983 */ /* 0x002f280000300800 */
[----:B------:R1:W-:Y:S04]  /*5d0c0*/  STL [R1+0xcd4], R10 ;  /* 0x000cd40a01007387 */ /* 0x0003e80000100800 */
[----:B-1----:R-:W3:Y:S04]  /*5d0d0*/  LDL.LU R10, [R1+0xc90] ;  /* 0x000c9000010a7983 */ /* 0x002ee80000300800 */
[----:B------:R1:W-:Y:S04]  /*5d0e0*/  STL [R1+0xca8], R176 ;  /* 0x000ca8b001007387 */ /* 0x0003e80000100800 */
[----:B-1----:R0:W5:Y:S04]  /*5d0f0*/  LDL.LU R176, [R1+0x2020] ;  /* 0x0020200001b07983 */ /* 0x0021680000300800 */
[----:B------:R-:W2:Y:S02]  /*5d100*/  LDL.LU R12, [R1+0xccc] ;  /* 0x000ccc00010c7983 */ /* 0x000ea40000300800 */
[----:B--2---:R-:W-:-:S05]  /*5d110*/  IMAD.X R12, R12, 0x1, R0, P2 ;  /* 0x000000010c0c7824 */ /* 0x004fca00010e0600 */
[----:B------:R1:W-:Y:S02]  /*5d120*/  STL [R1+0xccc], R12 ;  /* 0x000ccc0c01007387 */ /* 0x0003e40000100800 */
[----:B-1----:R-:W1:Y:S02]  /*5d130*/  LDC R12, c[0x0][0x23c] ;  /* 0x00008f00ff0c7b82 */ /* 0x002e640000000800 */
[----:B-1----:R-:W-:-:S04]  /*5d140*/  IMAD.SHL.U32 R12, R12, 0x80, RZ ;  /* 0x000000800c0c7824 */ /* 0x002fc800078e00ff */
[----:B------:R-:W-:-:S05]  /*5d150*/  IMAD.SHL.U32 R12, R12, 0x2, RZ ;  /* 0x000000020c0c7824 */ /* 0x000fca00078e00ff */
[----:B------:R-:W-:-:S05]  /*5d160*/  IADD3 R177, P2, R177, R12, RZ ;  /* 0x0000000cb1b17210 */ /* 0x000fca0007f5e0ff */
[----:B------:R1:W-:Y:S04]  /*5d170*/  STL [R1+0xca0], R177 ;  /* 0x000ca0b101007387 */ /* 0x0003e80000100800 */
[----:B-1----:R0:W5:Y:S04]  /*5d180*/  LDL.LU R177, [R1+0x201c] ;  /* 0x00201c0001b17983 */ /* 0x0021680000300800 */
[----:B------:R-:W2:Y:S01]  /*5d190*/  LDL.LU R12, [R1+0xcc4] ;  /* 0x000cc400010c7983 */ /* 0x000ea20000300800 */
[--C-:B----4-:R-:W-:Y:S02]  /*5d1a0*/  IMAD.X R156, R156, 0x1, R0.reuse, P4 ;  /* 0x000000019c9c7824 */ /* 0x110fe400020e0600 */
[----:B--2---:R-:W-:-:S05]  /*5d1b0*/  IMAD.X R12, R12, 0x1, R0, P3 ;  /* 0x000000010c0c7824 */ /* 0x004fca00018e0600 */
[----:B------:R1:W-:Y:S02]  /*5d1c0*/  STL [R1+0xcc4], R12 ;  /* 0x000cc40c01007387 */ /* 0x0003e40000100800 */
[----:B-1----:R-:W1:Y:S02]  /*5d1d0*/  LDC R12, c[0x0][0x23c] ;  /* 0x00008f00ff0c7b82 */ /* 0x002e640000000800 */
[----:B-1----:R-:W-:-:S04]  /*5d1e0*/  IMAD.SHL.U32 R12, R12, 0x80, RZ ;  /* 0x000000800c0c7824 */ /* 0x002fc800078e00ff */
[----:B------:R-:W-:-:S05]  /*5d1f0*/  IMAD.SHL.U32 R12, R12, 0x2, RZ ;  /* 0x000000020c0c7824 */ /* 0x000fca00078e00ff */
[----:B---3--:R-:W-:-:S05]  /*5d200*/  IADD3 R152, P3, R152, R12, RZ ;  /* 0x0000000c98987210 */ /* 0x008fca0007f7e0ff */
[----:B------:R1:W-:Y:S01]  /*5d210*/  STL [R1+0xc98], R152 ;  /* 0x000c989801007387 */ /* 0x0003e20000100800 */
[----:B------:R-:W-:Y:S01]  /*5d220*/  IADD3 R10, P4, R10, R12, RZ ;  /* 0x0000000c0a0a7210 */ /* 0x000fe20007f9e0ff */
[----:B-1----:R-:W-:Y:S02]  /*5d230*/  IMAD.MOV.U32 R152, RZ, RZ, R13 ;  /* 0x000000ffff987224 */ /* 0x002fe400078e000d */
[----:B------:R-:W-:Y:S02]  /*5d240*/  IMAD.MOV.U32 R13, RZ, RZ, R161 ;  /* 0x000000ffff0d7224 */ /* 0x000fe400078e00a1 */
[----:B------:R-:W2:Y:S04]  /*5d250*/  LDL.LU R161, [R1+0xc70] ;  /* 0x000c700001a17983 */ /* 0x000ea80000300800 */
[----:B------:R1:W-:Y:S02]  /*5d260*/  STL [R1+0xcbc], R156 ;  /* 0x000cbc9c01007387 */ /* 0x0003e40000100800 */
[----:B-1----:R-:W-:-:S02]  /*5d270*/  IMAD.MOV.U32 R156, RZ, RZ, R157 ;  /* 0x000000ffff9c7224 */ /* 0x002fc400078e009d */
[----:B------:R-:W-:Y:S02]  /*5d280*/  IMAD.MOV.U32 R157, RZ, RZ, R4 ;  /* 0x000000ffff9d7224 */ /* 0x000fe400078e0004 */
[----:B------:R-:W3:Y:S04]  /*5d290*/  LDL.LU R4, [R1+0xc68] ;  /* 0x000c680001047983 */ /* 0x000ee80000300800 */
[----:B------:R-:W4:Y:S04]  /*5d2a0*/  LDL.LU R12, [R1+0xcb4] ;  /* 0x000cb400010c7983 */ /* 0x000f280000300800 */
[----:B------:R1:W-:Y:S02]  /*5d2b0*/  STL [R1+0xc90], R10 ;  /* 0x000c900a01007387 */ /* 0x0003e40000100800 */
[----:B-1----:R-:W-:-:S02]  /*5d2c0*/  IMAD.MOV.U32 R10, RZ, RZ, R17 ;  /* 0x000000ffff0a7224 */ /* 0x002fc400078e0011 */
[----:B------:R-:W3:Y:S01]  /*5d2d0*/  LDL.LU R17, [R1+0xc60] ;  /* 0x000c600001117983 */ /* 0x000ee20000300800 */
[--C-:B------:R-:W-:Y:S02]  /*5d2e0*/  IMAD.X R6, R6, 0x1, R0.reuse, P6 ;  /* 0x0000000106067824 */ /* 0x100fe400030e0600 */
[----:B----4-:R-:W-:-:S05]  /*5d2f0*/  IMAD.X R12, R12, 0x1, R0, P5 ;  /* 0x000000010c0c7824 */ /* 0x010fca00028e0600 */
[----:B------:R1:W-:Y:S02]  /*5d300*/  STL [R1+0xcb4], R12 ;  /* 0x000cb40c01007387 */ /* 0x0003e40000100800 */
[----:B-1----:R-:W1:Y:S02]  /*5d310*/  LDC R12, c[0x0][0x23c] ;  /* 0x00008f00ff0c7b82 */ /* 0x002e640000000800 */
[----:B-1----:R-:W-:-:S04]  /*5d320*/  IMAD.SHL.U32 R12, R12, 0x80, RZ ;  /* 0x000000800c0c7824 */ /* 0x002fc800078e00ff */
[----:B------:R-:W-:-:S05]  /*5d330*/  IMAD.SHL.U32 R12, R12, 0x2, RZ ;  /* 0x000000020c0c7824 */ /* 0x000fca00078e00ff */
[-C--:B------:R-:W-:Y:S02]  /*5d340*/  IADD3 R168, P5, R168, R12.reuse, RZ ;  /* 0x0000000ca8a87210 */ /* 0x080fe40007fbe0ff */
[----:B------:R-:W-:Y:S01]  /*5d350*/  IADD3 R169, P6, R169, R12, RZ ;  /* 0x0000000ca9a97210 */ /* 0x000fe20007fde0ff */
[----:B------:R-:W-:Y:S02]  /*5d360*/  IMAD.MOV.U32 R12, RZ, RZ, R7 ;  /* 0x000000ffff0c7224 */ /* 0x000fe400078e0007 */
[----:B------:R1:W-:Y:S02]  /*5d370*/  STL [R1+0xc88], R168 ;  /* 0x000c88a801007387 */ /* 0x0003e40000100800 */
[----:B------:R-:W-:Y:S02]  /*5d380*/  IMAD.X R12, R12, 0x1, R0, P1 ;  /* 0x000000010c0c7824 */ /* 0x000fe400008e0600 */
[----:B------:R-:W-:Y:S01]  /*5d390*/  IMAD.MOV.U32 R7, RZ, RZ, R3 ;  /* 0x000000ffff077224 */ /* 0x000fe200078e0003 */
[----:B-1----:R0:W5:Y:S04]  /*5d3a0*/  LDL.LU R168, [R1+0x2018] ;  /* 0x0020180001a87983 */ /* 0x0021680000300800 */
[----:B------:R1:W-:Y:S04]  /*5d3b0*/  STL [R1+0xcac], R6 ;  /* 0x000cac0601007387 */ /* 0x0003e80000100800 */
[----:B-1----:R-:W4:Y:S04]  /*5d3c0*/  LDL.LU R6, [R1+0xc50] ;  /* 0x000c500001067983 */ /* 0x002f280000300800 */
[----:B------:R1:W-:Y:S04]  /*5d3d0*/  STL [R1+0xc80], R169 ;  /* 0x000c80a901007387 */ /* 0x0003e80000100800 */
[----:B-1----:R0:W5:Y:S04]  /*5d3e0*/  LDL.LU R169, [R1+0x2014] ;  /* 0x0020140001a97983 */ /* 0x0021680000300800 */
[----:B------:R-:W4:Y:S04]  /*5d3f0*/  LDL.LU R3, [R1+0xc6c] ;  /* 0x000c6c0001037983 */ /* 0x000f280000300800 */
[----:B------:R1:W-:Y:S02]  /*5d400*/  STL [R1+0xca4], R12 ;  /* 0x000ca40c01007387 */ /* 0x0003e40000100800 */
[----:B-1----:R-:W1:Y:S02]  /*5d410*/  LDC R12, c[0x0][0x23c] ;  /* 0x00008f00ff0c7b82 */ /* 0x002e640000000800 */
[----:B-1----:R-:W-:-:S04]  /*5d420*/  IMAD.SHL.U32 R12, R12, 0x80, RZ ;  /* 0x000000800c0c7824 */ /* 0x002fc800078e00ff */
[----:B------:R-:W-:-:S05]  /*5d430*/  IMAD.SHL.U32 R12, R12, 0x2, RZ ;  /* 0x000000020c0c7824 */ /* 0x000fca00078e00ff */
[----:B------:R-:W-:-:S05]  /*5d440*/  IADD3 R160, P1, R160, R12, RZ ;  /* 0x0000000ca0a07210 */ /* 0x000fca0007f3e0ff */
        /* <DEDUP_REMOVED lines=17> */
[----:B---3--:R-:W-:-:S05]  /*5d560*/  IADD3 R4, P3, R4, R12, RZ ;  /* 0x0000000c04047210 */ /* 0x008fca0007f7e0ff */
[----:B------:R1:W-:Y:S04]  /*5d570*/  STL [R1+0xc68], R4 ;  /* 0x000c680401007387 */ /* 0x0003e80000100800 */
[----:B-1----:R0:W5:Y:S04]  /*5d580*/  LDL.LU R4, [R1+0x2008] ;  /* 0x0020080001047983 */ /* 0x0021680000300800 */
[----:B------:R-:W2:Y:S01]  /*5d590*/  LDL.LU R12, [R1+0xc8c] ;  /* 0x000c8c00010c7983 */ /* 0x000ea20000300800 */
[--C-:B------:R-:W-:Y:S02]  /*5d5a0*/  IMAD.X R18, R18, 0x1, R0.reuse, P5 ;  /* 0x0000000112127824 */ /* 0x100fe400028e0600 */
[----:B--2---:R-:W-:-:S05]  /*5d5b0*/  IMAD.X R12, R12, 0x1, R0, P4 ;  /* 0x000000010c0c7824 */ /* 0x004fca00020e0600 */
[----:B------:R1:W-:Y:S02]  /*5d5c0*/  STL [R1+0xc8c], R12 ;  /* 0x000c8c0c01007387 */ /* 0x0003e40000100800 */
[----:B-1----:R-:W1:Y:S02]  /*5d5d0*/  LDC R12, c[0x0][0x23c] ;  /* 0x00008f00ff0c7b82 */ /* 0x002e640000000800 */
[----:B-1----:R-:W-:-:S04]  /*5d5e0*/  IMAD.SHL.U32 R12, R12, 0x80, RZ ;  /* 0x000000800c0c7824 */ /* 0x002fc800078e00ff */
[----:B------:R-:W-:-:S05]  /*5d5f0*/  IMAD.SHL.U32 R12, R12, 0x2, RZ ;  /* 0x000000020c0c7824 */ /* 0x000fca00078e00ff */
[-C--:B------:R-:W-:Y:S02]  /*5d600*/  IADD3 R17, P4, R17, R12.reuse, RZ ;  /* 0x0000000c11117210 */ /* 0x080fe40007f9e0ff */
[----:B------:R-:W-:-:S03]  /*5d610*/  IADD3 R5, P5, R5, R12, RZ ;  /* 0x0000000c05057210 */ /* 0x000fc60007fbe0ff */
[----:B------:R1:W-:Y:S04]  /*5d620*/  STL [R1+0xc60], R17 ;  /* 0x000c601101007387 */ /* 0x0003e80000100800 */
[----:B-1----:R-:W2:Y:S04]  /*5d630*/  LDL.LU R17, [R1+0xc18] ;  /* 0x000c180001117983 */ /* 0x002ea80000300800 */
[----:B------:R1:W-:Y:S04]  /*5d640*/  STL [R1+0xc84], R18 ;  /* 0x000c841201007387 */ /* 0x0003e80000100800 */
[----:B-1----:R-:W3:Y:S04]  /*5d650*/  LDL.LU R18, [R1+0xc10] ;  /* 0x000c100001127983 */ /* 0x002ee80000300800 */
[----:B------:R1:W-:Y:S04]  /*5d660*/  STL [R1+0xc58], R5 ;  /* 0x000c580501007387 */ /* 0x0003e80000100800 */
[----:B-1----:R0:W5:Y:S04]  /*5d670*/  LDL.LU R5, [R1+0x2004] ;  /* 0x0020040001057983 */ /* 0x0021680000300800 */
[----:B------:R-:W4:Y:S02]  /*5d680*/  LDL.LU R12, [R1+0xc7c] ;  /* 0x000c7c00010c7983 */ /* 0x000f240000300800 */
[----:B----4-:R-:W-:-:S05]  /*5d690*/  IMAD.X R12, R12, 0x1, R0, P6 ;  /* 0x000000010c0c7824 */ /* 0x010fca00030e0600 */
[----:B------:R1:W-:Y:S02]  /*5d6a0*/  STL [R1+0xc7c], R12 ;  /* 0x000c7c0c01007387 */ /* 0x0003e40000100800 */
[----:B-1----:R-:W1:Y:S02]  /*5d6b0*/  LDC R12, c[0x0][0x23c] ;  /* 0x00008f00ff0c7b82 */ /* 0x002e640000000800 */
[----:B-1----:R-:W-:-:S04]  /*5d6c0*/  IMAD.SHL.U32 R12, R12, 0x80, RZ ;  /* 0x000000800c0c7824 */ /* 0x002fc800078e00ff */
[----:B------:R-:W-:-:S05]  /*5d6d0*/  IMAD.SHL.U32 R12, R12, 0x2, RZ ;  /* 0x000000020c0c7824 */ /* 0x000fca00078e00ff */
[----:B------:R-:W-:-:S05]  /*5d6e0*/  IADD3 R6, P6, R6, R12, RZ ;  /* 0x0000000c06067210 */ /* 0x000fca0007fde0ff */
[----:B------:R1:W-:Y:S04]  /*5d6f0*/  STL [R1+0xc50], R6 ;  /* 0x000c500601007387 */ /* 0x0003e80000100800 */
[----:B-1----:R0:W5:Y:S04]  /*5d700*/  LDL.LU R6, [R1+0x2000] ;  /* 0x0020000001067983 */ /* 0x0021680000300800 */
[----:B------:R-:W4:Y:S01]  /*5d710*/  LDL.LU R12, [R1+0xc74] ;  /* 0x000c7400010c7983 */ /* 0x000f220000300800 */
[--C-:B------:R-:W-:Y:S02]  /*5d720*/  IMAD.X R3, R3, 0x1, R0.reuse, P2 ;  /* 0x0000000103037824 */ /* 0x100fe400010e0600 */
[----:B------:R-:W-:-:S02]  /*5d730*/  IMAD.X R152, R152, 0x1, R0, P3 ;  /* 0x0000000198987824 */ /* 0x000fc400018e0600 */
[----:B----4-:R-:W-:-:S05]  /*5d740*/  IMAD.X R12, R12, 0x1, R0, P1 ;  /* 0x000000010c0c7824 */ /* 0x010fca00008e0600 */
[----:B------:R1:W-:Y:S02]  /*5d750*/  STL [R1+0xc74], R12 ;  /* 0x000c740c01007387 */ /* 0x0003e40000100800 */
[----:B-1----:R-:W1:Y:S02]  /*5d760*/  LDC R12, c[0x0][0x23c] ;  /* 0x00008f00ff0c7b82 */ /* 0x002e640000000800 */
[----:B-1----:R-:W-:-:S04]  /*5d770*/  IMAD.SHL.U32 R12, R12, 0x80, RZ ;  /* 0x000000800c0c7824 */ /* 0x002fc800078e00ff */
[----:B------:R-:W-:-:S05]  /*5d780*/  IMAD.SHL.U32 R12, R12, 0x2, RZ ;  /* 0x000000020c0c7824 */ /* 0x000fca00078e00ff */
[-C--:B------:R-:W-:Y:S02]  /*5d790*/  IADD3 R7, P1, R7, R12.reuse, RZ ;  /* 0x0000000c07077210 */ /* 0x080fe40007f3e0ff */
[-C--:B------:R-:W-:Y:S02]  /*5d7a0*/  IADD3 R21, P2, R21, R12.reuse, RZ ;  /* 0x0000000c15157210 */ /* 0x080fe40007f5e0ff */
[----:B------:R-:W-:Y:S01]  /*5d7b0*/  IADD3 R8, P3, R8, R12, RZ ;  /* 0x0000000c08087210 */ /* 0x000fe20007f7e0ff */
[----:B------:R1:W-:Y:S04]  /*5d7c0*/  STL [R1+0xc48], R7 ;  /* 0x000c480701007387 */ /* 0x0003e80000100800 */
[----:B-1----:R0:W5:Y:S04]  /*5d7d0*/  LDL.LU R7, [R1+0x1ffc] ;  /* 0x001ffc0001077983 */ /* 0x0021680000300800 */
[----:B------:R1:W-:Y:S04]  /*5d7e0*/  STL [R1+0xc6c], R3 ;  /* 0x000c6c0301007387 */ /* 0x0003e80000100800 */
[----:B-1----:R-:W4:Y:S04]  /*5d7f0*/  LDL.LU R3, [R1+0xbf8] ;  /* 0x000bf80001037983 */ /* 0x002f280000300800 */
[----:B------:R1:W-:Y:S04]  /*5d800*/  STL [R1+0xc40], R21 ;  /* 0x000c401501007387 */ /* 0x0003e80000100800 */
[----:B-1----:R-:W4:Y:S04]  /*5d810*/  LDL.LU R21, [R1+0xbf0] ;  /* 0x000bf00001157983 */ /* 0x002f280000300800 */
[----:B------:R1:W-:Y:S04]  /*5d820*/  STL [R1+0xc64], R152 ;  /* 0x000c649801007387 */ /* 0x0003e80000100800 */
[----:B-1----:R-:W4:Y:S04]  /*5d830*/  LDL.LU R152, [R1+0xbe8] ;  /* 0x000be80001987983 */ /* 0x002f280000300800 */
[----:B------:R1:W-:Y:S04]  /*5d840*/  STL [R1+0xc38], R8 ;  /* 0x000c380801007387 */ /* 0x0003e80000100800 */
[----:B-1----:R0:W5:Y:S04]  /*5d850*/  LDL.LU R8, [R1+0x1ff8] ;  /* 0x001ff80001087983 */ /* 0x0021680000300800 */
[----:B------:R-:W2:Y:S01]  /*5d860*/  LDL.LU R12, [R1+0xc5c] ;  /* 0x000c5c00010c7983 */ /* 0x000ea20000300800 */
[----:B------:R-:W-:-:S02]  /*5d870*/  IMAD.X R14, R14, 0x1, R0, P5 ;  /* 0x000000010e0e7824 */ /* 0x000fc400028e0600 */
        /* <DEDUP_REMOVED lines=8> */
[----:B------:R1:W-:Y:S01]  /*5d900*/  STL [R1+0xc30], R9 ;  /* 0x000c300901007387 */ /* 0x0003e20000100800 */
[----:B------:R-:W-:-:S03]  /*5d910*/  IADD3 R10, P6, R10, R12, RZ ;  /* 0x0000000c0a0a7210 */ /* 0x000fc60007fde0ff */
[----:B-1----:R0:W5:Y:S04]  /*5d920*/  LDL.LU R9, [R1+0x1ff4] ;  /* 0x001ff40001097983 */ /* 0x0021680000300800 */
[----:B------:R1:W-:Y:S04]  /*5d930*/  STL [R1+0xc54], R14 ;  /* 0x000c540e01007387 */ /* 0x0003e80000100800 */
[----:B-1----:R-:W2:Y:S04]  /*5d940*/  LDL.LU R14, [R1+0xbd0] ;  /* 0x000bd000010e7983 */ /* 0x002ea80000300800 */
[----:B------:R1:W-:Y:S02]  /*5d950*/  STL [R1+0xc28], R157 ;  /* 0x000c289d01007387 */ /* 0x0003e40000100800 */
[----:B-1----:R-:W-:-:S02]  /*5d960*/  IMAD.MOV.U32 R157, RZ, RZ, R15 ;  /* 0x000000ffff9d7224 */ /* 0x002fc400078e000f */
[----:B------:R-:W2:Y:S04]  /*5d970*/  LDL.LU R15, [R1+0xbc8] ;  /* 0x000bc800010f7983 */ /* 0x000ea80000300800 */
[----:B------:R1:W-:Y:S04]  /*5d980*/  STL [R1+0xc4c], R20 ;  /* 0x000c4c1401007387 */ /* 0x0003e80000100800 */
[----:B-1----:R-:W2:Y:S04]  /*5d990*/  LDL.LU R20, [R1+0xbc0] ;  /* 0x000bc00001147983 */ /* 0x002ea80000300800 */
[----:B------:R1:W-:Y:S04]  /*5d9a0*/  STL [R1+0xc20], R10 ;  /* 0x000c200a01007387 */ /* 0x0003e80000100800 */
[----:B-1----:R0:W5:Y:S04]  /*5d9b0*/  LDL.LU R10, [R1+0x1ff0] ;  /* 0x001ff000010a7983 */ /* 0x0021680000300800 */
[----:B------:R-:W3:Y:S02]  /*5d9c0*/  LDL.LU R12, [R1+0xc44] ;  /* 0x000c4400010c7983 */ /* 0x000ee40000300800 */
[----:B---3--:R-:W-:-:S05]  /*5d9d0*/  IMAD.X R12, R12, 0x1, R0, P1 ;  /* 0x000000010c0c7824 */ /* 0x008fca00008e0600 */
[----:B------:R1:W-:Y:S02]  /*5d9e0*/  STL [R1+0xc44], R12 ;  /* 0x000c440c01007387 */ /* 0x0003e40000100800 */
[----:B-1----:R-:W1:Y:S02]  /*5d9f0*/  LDC R12, c[0x0][0x23c] ;  /* 0x00008f00ff0c7b82 */ /* 0x002e640000000800 */
[----:B-1----:R-:W-:-:S04]  /*5da00*/  IMAD.SHL.U32 R12, R12, 0x80, RZ ;  /* 0x000000800c0c7824 */ /* 0x002fc800078e00ff */
[----:B------:R-:W-:-:S05]  /*5da10*/  IMAD.SHL.U32 R12, R12, 0x2, RZ ;  /* 0x000000020c0c7824 */ /* 0x000fca00078e00ff */
[----:B------:R-:W-:-:S05]  /*5da20*/  IADD3 R17, P1, R17, R12, RZ ;  /* 0x0000000c11117210 */ /* 0x000fca0007f3e0ff */
[----:B------:R1:W-:Y:S04]  /*5da30*/  STL [R1+0xc18], R17 ;  /* 0x000c181101007387 */ /* 0x0003e80000100800 */
[----:B-1----:R-:W3:Y:S04]  /*5da40*/  LDL.LU R17, [R1+0x1fec] ;  /* 0x001fec0001117983 */ /* 0x002ee80000300800 */
        /* <DEDUP_REMOVED lines=8> */
[----:B-1----:R-:W4:Y:S04]  /*5dad0*/  LDL.LU R18, [R1+0x1fe8] ;  /* 0x001fe80001127983 */ /* 0x002f280000300800 */
[----:B------:R-:W2:Y:S01]  /*5dae0*/  LDL.LU R12, [R1+0xc34] ;  /* 0x000c3400010c7983 */ /* 0x000ea20000300800 */
[--C-:B---3--:R-:W-:Y:S02]  /*5daf0*/  IMAD.X R17, R17, 0x1, R0.reuse, P4 ;  /* 0x0000000111117824 */ /* 0x108fe400020e0600 */
[----:B--2---:R-:W-:-:S05]  /*5db00*/  IMAD.X R12, R12, 0x1, R0, P3 ;  /* 0x000000010c0c7824 */ /* 0x004fca00018e0600 */
[----:B------:R1:W-:Y:S02]  /*5db10*/  STL [R1+0xc34], R12 ;  /* 0x000c340c01007387 */ /* 0x0003e40000100800 */
[----:B-1----:R-:W1:Y:S02]  /*5db20*/  LDC R12, c[0x0][0x23c] ;  /* 0x00008f00ff0c7b82 */ /* 0x002e640000000800 */
        /* <DEDUP_REMOVED lines=8> */
[----:B------:R1:W-:Y:S04]  /*5dbb0*/  STL [R1+0xc00], R16 ;  /* 0x000c001001007387 */ /* 0x0003e80000100800 */
[----:B-1----:R-:W4:Y:S04]  /*5dbc0*/  LDL.LU R16, [R1+0x1fe4] ;  /* 0x001fe40001107983 */ /* 0x002f280000300800 */
        /* <DEDUP_REMOVED lines=8> */
[----:B-1----:R-:W2:Y:S04]  /*5dc50*/  LDL.LU R3, [R1+0x1fe0] ;  /* 0x001fe00001037983 */ /* 0x002ea80000300800 */
        /* <DEDUP_REMOVED lines=15> */
[----:B------:R-:W-:Y:S01]  /*5dd50*/  IADD3 R152, P1, R152, R12, RZ ;  /* 0x0000000c98987210 */ /* 0x000fe20007f3e0ff */
[----:B------:R-:W-:-:S04]  /*5dd60*/  IMAD.MOV.U32 R12, RZ, RZ, R13 ;  /* 0x000000ffff0c7224 */ /* 0x000fc800078e000d */
[----:B------:R-:W-:Y:S01]  /*5dd70*/  IMAD.X R12, R12, 0x1, R0, P2 ;  /* 0x000000010c0c7824 */ /* 0x000fe200010e0600 */
[----:B------:R1:W-:Y:S04]  /*5dd80*/  STL [R1+0xbe8], R152 ;  /* 0x000be89801007387 */ /* 0x0003e80000100800 */
[----:B-1----:R-:W4:Y:S04]  /*5dd90*/  LDL.LU R152, [R1+0xb78] ;  /* 0x000b780001987983 */ /* 0x002f280000300800 */
[----:B------:R-:W2:Y:S04]  /*5dda0*/  LDL.LU R13, [R1+0xb9c] ;  /* 0x000b9c00010d7983 */ /* 0x000ea80000300800 */
        /* <DEDUP_REMOVED lines=8> */
[----:B-1----:R-:W3:Y:S04]  /*5de30*/  LDL.LU R11, [R1+0x1fd8] ;  /* 0x001fd800010b7983 */ /* 0x002ee80000300800 */
[----:B------:R-:W4:Y:S04]  /*5de40*/  LDL.LU R156, [R1+0xb68] ;  /* 0x000b6800019c7983 */ /* 0x000f280000300800 */
        /* <DEDUP_REMOVED lines=70> */
[----:B------:R-:W4:Y:S01]  /*5e2b0*/  LDL.LU R12, [R1+0xbc4] ;  /* 0x000bc400010c7983 */ /* 0x000f220000300800 */
[----:B------:R-:W-:Y:S01]  /*5e2c0*/  WARPGROUP.ARRIVE ;  /* 0x00000000000079c5 */ /* 0x000fe20000000000 */
[----:B------:R-:W-:Y:S01]  /*5e2d0*/  UMOV UR56, UR16 ;  /* 0x0000001000387c82 */ /* 0x000fe20008000000 */
[----:B------:R-:W-:-:S04]  /*5e2e0*/  UMOV UR57, UR17 ;  /* 0x0000001100397c82 */ /* 0x000fc80008000000 */
[----:B------:R-:W-:Y:S01]  /*5e2f0*/  HGMMA.64x256x16.F32.BF16 R24, gdesc[UR56].tnspA, R24, gsb0 ;  /* 0x23e00000381879f0 */ /* 0x000fe20008001818 */
        /* <DEDUP_REMOVED lines=9> */
[----:B------:R-:W-:Y:S02]  /*5e390*/  WARPGROUP.DEPBAR.LE gsb0, 0x0 ;  /* 0x00008000000079c5 */ /* 0x000fe40000010000 */
[----:B------:R-:W-:-:S06]  /*5e3a0*/  WARPGROUP.ARRIVE ;  /* 0x00000000000079c5 */ /* 0x000fcc0000000000 */
[----:B------:R-:W-:Y:S01]  /*5e3b0*/  HGMMA.64x256x16.F32.BF16 R24, gdesc[UR8].tnspA, R24, gsb0 ;  /* 0x23e00000081879f0 */ /* 0x000fe20008001818 */
[----:B------:R-:W-:Y:S01]  /*5e3c0*/  UMOV UR16, UR6 ;  /* 0x0000000600107c82 */ /* 0x000fe20008000000 */
[----:B------:R-:W-:Y:S01]  /*5e3d0*/  UMOV UR17, UR7 ;  /* 0x0000000700117c82 */ /* 0x000fe20008000000 */
[----:B--2---:R-:W-:-:S05]  /*5e3e0*/  IMAD.X R12, R12, 0x1, R0, P6 ;  /* 0x000000010c0c7824 */ /* 0x004fca00030e0600 */
[----:B------:R1:W-:Y:S02]  /*5e3f0*/  STL [R1+0xbbc], R12 ;  /* 0x000bbc0c01007387 */ /* 0x0003e40000100800 */
[----:B-1----:R-:W1:Y:S01]  /*5e400*/  LDC R12, c[0x0][0x23c] ;  /* 0x00008f00ff0c7b82 */ /* 0x002e620000000800 */
[----:B------:R-:W-:Y:S02]  /*5e410*/  WARPGROUP.DEPBAR.LE gsb0, 0x0 ;  /* 0x00008000000079c5 */ /* 0x000fe40000010000 */
[----:B------:R-:W-:-:S15]  /*5e420*/  WARPGROUP.ARRIVE ;  /* 0x00000000000079c5 */ /* 0x000fde0000000000 */
[----:B------:R-:W-:Y:S01]  /*5e430*/  HGMMA.64x256x16.F32.BF16 R24, gdesc[UR12].tnspA, R24, gsb0 ;  /* 0x23e000000c1879f0 */ /* 0x000fe20008001818 */
[----:B-1----:R-:W-:-:S04]  /*5e440*/  IMAD.SHL.U32 R12, R12, 0x80, RZ ;  /* 0x000000800c0c7824 */ /* 0x002fc800078e00ff */
[----:B------:R-:W-:-:S05]  /*5e450*/  IMAD.SHL.U32 R12, R12, 0x2, RZ ;  /* 0x000000020c0c7824 */ /* 0x000fca00078e00ff */
[----:B------:R-:W-:-:S05]  /*5e460*/  IADD3 R11, P6, R11, R12, RZ ;  /* 0x0000000c0b0b7210 */ /* 0x000fca0007fde0ff */
[----:B------:R1:W-:Y:S04]  /*5e470*/  STL [R1+0xb90], R11 ;  /* 0x000b900b01007387 */ /* 0x0003e80000100800 */
[----:B-1----:R0:W5:Y:S04]  /*5e480*/  LDL.LU R11, [R1+0x1fb0] ;  /* 0x001fb000010b7983 */ /* 0x0021680000300800 */
[----:B------:R-:W2:Y:S01]  /*5e490*/  LDL.LU R12, [R1+0xbb4] ;  /* 0x000bb400010c7983 */ /* 0x000ea20000300800 */
[----:B------:R-:W-:Y:S01]  /*5e4a0*/  UMOV UR20, UR40 ;  /* 0x0000002800147c82 */ /* 0x000fe20008000000 */
[----:B------:R-:W-:Y:S01]  /*5e4b0*/  UMOV UR21, UR41 ;  /* 0x0000002900157c82 */ /* 0x000fe20008000000 */
[----:B------:R-:W-:-:S02]  /*5e4c0*/  WARPGROUP.DEPBAR.LE gsb0, 0x0 ;  /* 0x00008000000079c5 */ /* 0x000fc40000010000 */
[----:B------:R-:W-:-:S06]  /*5e4d0*/  WARPGROUP.ARRIVE ;  /* 0x00000000000079c5 */ /* 0x000fcc0000000000 */
[----:B------:R-:W-:Y:S01]  /*5e4e0*/  HGMMA.64x256x16.F32.BF16 R24, gdesc[UR16].tnspA, R24, gsb0 ;  /* 0x23e00000101879f0 */ /* 0x000fe20008001818 */
        /* <DEDUP_REMOVED lines=9> */
[----:B------:R-:W-:Y:S02]  /*5e580*/  WARPGROUP.DEPBAR.LE gsb0, 0x0 ;  /* 0x00008000000079c5 */ /* 0x000fe40000010000 */
[----:B------:R-:W-:-:S06]  /*5e590*/  WARPGROUP.ARRIVE ;  /* 0x00000000000079c5 */ /* 0x000fcc0000000000 */
[----:B------:R-:W-:Y:S01]  /*5e5a0*/  HGMMA.64x256x16.F32.BF16 R24, gdesc[UR20].tnspA, R24, gsb0 ;  /* 0x23e00000141879f0 */ /* 0x000fe20008001818 */
[----:B------:R-:W-:Y:S01]  /*5e5b0*/  UMOV UR24, UR44 ;  /* 0x0000002c00187c82 */ /* 0x000fe20008000000 */
[----:B------:R-:W-:Y:S01]  /*5e5c0*/  UMOV UR25, UR45 ;  /* 0x0000002d00197c82 */ /* 0x000fe20008000000 */
[----:B------:R-:W-:Y:S01]  /*5e5d0*/  UMOV UR28, UR48 ;  /* 0x00000030001c7c82 */ /* 0x000fe20008000000 */
[----:B------:R-:W-:Y:S01]  /*5e5e0*/  UMOV UR29, UR49 ;  /* 0x00000031001d7c82 */ /* 0x000fe20008000000 */
[----:B------:R-:W-:Y:S02]  /*5e5f0*/  WARPGROUP.DEPBAR.LE gsb0, 0x0 ;  /* 0x00008000000079c5 */ /* 0x000fe40000010000 */
[----:B------:R-:W-:-:S15]  /*5e600*/  WARPGROUP.ARRIVE ;  /* 0x00000000000079c5 */ /* 0x000fde0000000000 */
[----:B------:R-:W-:-:S06]  /*5e610*/  NOP ;  /* 0x0000000000007918 */ /* 0x000fcc0000000000 */
        /* <DEDUP_REMOVED lines=15> */
[--C-:B------:R-:W-:Y:S02]  /*5e710*/  IMAD.X R13, R13, 0x1, R0.reuse, P4 ;  /* 0x000000010d0d7824 */ /* 0x100fe400020e0600 */
[--C-:B----4-:R-:W-:Y:S02]  /*5e720*/  IMAD.X R17, R17, 0x1, R0.reuse, P5 ;  /* 0x0000000111117824 */ /* 0x110fe400028e0600 */
[--C-:B---3--:R-:W-:Y:S02]  /*5e730*/  IMAD.X R18, R18, 0x1, R0.reuse, P6 ;  /* 0x0000000112127824 */ /* 0x108fe400030e0600 */
[--C-:B------:R-:W-:Y:S02]  /*5e740*/  IMAD.X R19, R19, 0x1, R0.reuse, P1 ;  /* 0x0000000113137824 */ /* 0x100fe400008e0600 */
[--C-:B------:R-:W-:Y:S02]  /*5e750*/  IMAD.X R20, R20, 0x1, R0.reuse, P2 ;  /* 0x0000000114147824 */ /* 0x100fe400010e0600 */
[----:B--2---:R-:W-:-:S05]  /*5e760*/  IMAD.X R12, R12, 0x1, R0, P3 ;  /* 0x000000010c0c7824 */ /* 0x004fca00018e0600 */
[----:B------:R1:W-:Y:S02]  /*5e770*/  STL [R1+0xba4], R12 ;  /* 0x000ba40c01007387 */ /* 0x0003e40000100800 */
[----:B-1----:R-:W1:Y:S01]  /*5e780*/  LDC R12, c[0x0][0x23c] ;  /* 0x00008f00ff0c7b82 */ /* 0x002e620000000800 */
[----:B------:R-:W-:Y:S02]  /*5e790*/  WARPGROUP.DEPBAR.LE gsb0, 0x0 ;  /* 0x00008000000079c5 */ /* 0x000fe40000010000 */
[----:B------:R-:W-:-:S07]  /*5e7a0*/  WARPGROUP.ARRIVE ;  /* 0x00000000000079c5 */ /* 0x000fce0000000000 */
[----:B------:R-:W-:Y:S01]  /*5e7b0*/  HGMMA.64x256x16.F32.BF16 R24, gdesc[UR32].tnspA, R24, gsb0 ;  /* 0x23e00000201879f0 */ /* 0x000fe20008001818 */
[----:B-1----:R-:W-:-:S04]  /*5e7c0*/  IMAD.SHL.U32 R12, R12, 0x80, RZ ;  /* 0x000000800c0c7824 */ /* 0x002fc800078e00ff */
[----:B------:R-:W-:-:S05]  /*5e7d0*/  IMAD.SHL.U32 R12, R12, 0x2, RZ ;  /* 0x000000020c0c7824 */ /* 0x000fca00078e00ff */
[-C--:B------:R-:W-:Y:S02]  /*5e7e0*/  IADD3 R152, P3, R152, R12.reuse, RZ ;  /* 0x0000000c98987210 */ /* 0x080fe40007f7e0ff */
[-C--:B------:R-:W-:Y:S02]  /*5e7f0*/  IADD3 R16, P4, R16, R12.reuse, RZ ;  /* 0x0000000c10107210 */ /* 0x080fe40007f9e0ff */
[----:B------:R-:W-:Y:S01]  /*5e800*/  IADD3 R156, P5, R156, R12, RZ ;  /* 0x0000000c9c9c7210 */ /* 0x000fe20007fbe0ff */
[----:B------:R1:W-:Y:S04]  /*5e810*/  STL [R1+0xb78], R152 ;  /* 0x000b789801007387 */ /* 0x0003e80000100800 */
[----:B------:R2:W-:Y:S01]  /*5e820*/  STL [R1+0xb70], R16 ;  /* 0x000b701001007387 */ /* 0x0005e20000100800 */
[----:B------:R-:W-:-:S02]  /*5e830*/  IMAD.X R21, R21, 0x1, R0, P3 ;  /* 0x0000000115157824 */ /* 0x000fc400018e0600 */
[--C-:B------:R-:W-:Y:S02]  /*5e840*/  IMAD.X R3, R3, 0x1, R0.reuse, P4 ;  /* 0x0000000103037824 */ /* 0x100fe400020e0600 */
[----:B------:R-:W-:Y:S01]  /*5e850*/  IMAD.X R157, R157, 0x1, R0, P5 ;  /* 0x000000019d9d7824 */ /* 0x000fe200028e0600 */
[----:B-1----:R-:W1:Y:S01]  /*5e860*/  LDC R152, c[0x0][0x238] ;  /* 0x00008e00ff987b82 */ /* 0x002e620000000800 */
[----:B--2---:R0:W5:Y:S04]  /*5e870*/  LDL.LU R16, [R1+0x1fa4] ;  /* 0x001fa40001107983 */ /* 0x0041680000300800 */
[----:B------:R-:W-:Y:S04]  /*5e880*/  STL [R1+0xb9c], R13 ;  /* 0x000b9c0d01007387 */ /* 0x000fe80000100800 */
[----:B------:R2:W-:Y:S04]  /*5e890*/  STL [R1+0xb94], R17 ;  /* 0x000b941101007387 */ /* 0x0005e80000100800 */
[----:B--2---:R0:W5:Y:S04]  /*5e8a0*/  LDL.LU R17, [R1+0x1fa0] ;  /* 0x001fa00001117983 */ /* 0x0041680000300800 */
[----:B------:R2:W-:Y:S04]  /*5e8b0*/  STL [R1+0xb8c], R18 ;  /* 0x000b8c1201007387 */ /* 0x0005e80000100800 */
[----:B--2---:R0:W5:Y:S04]  /*5e8c0*/  LDL.LU R18, [R1+0x1f9c] ;  /* 0x001f9c0001127983 */ /* 0x0041680000300800 */
[----:B------:R-:W-:Y:S04]  /*5e8d0*/  STL [R1+0xb68], R156 ;  /* 0x000b689c01007387 */ /* 0x000fe80000100800 */
[----:B------:R2:W-:Y:S04]  /*5e8e0*/  STL [R1+0xb84], R19 ;  /* 0x000b841301007387 */ /* 0x0005e80000100800 */
[----:B--2---:R0:W5:Y:S04]  /*5e8f0*/  LDL.LU R19, [R1+0x1f98] ;  /* 0x001f980001137983 */ /* 0x0041680000300800 */
[----:B------:R2:W-:Y:S04]  /*5e900*/  STL [R1+0xb7c], R20 ;  /* 0x000b7c1401007387 */ /* 0x0005e80000100800 */
[----:B--2---:R0:W5:Y:S04]  /*5e910*/  LDL.LU R20, [R1+0x1f94] ;  /* 0x001f940001147983 */ /* 0x0041680000300800 */
[----:B------:R2:W-:Y:S04]  /*5e920*/  STL [R1+0xb74], R21 ;  /* 0x000b741501007387 */ /* 0x0005e80000100800 */
[----:B--2---:R0:W5:Y:S04]  /*5e930*/  LDL.LU R21, [R1+0x1f90] ;  /* 0x001f900001157983 */ /* 0x0041680000300800 */
[----:B------:R2:W-:Y:S04]  /*5e940*/  STL [R1+0xb6c], R3 ;  /* 0x000b6c0301007387 */ /* 0x0005e80000100800 */
[----:B--2---:R0:W5:Y:S04]  /*5e950*/  LDL.LU R3, [R1+0x1f8c] ;  /* 0x001f8c0001037983 */ /* 0x0041680000300800 */
[----:B------:R0:W-:Y:S01]  /*5e960*/  STL [R1+0xb64], R157 ;  /* 0x000b649d01007387 */ /* 0x0001e20000100800 */
[----:B-1----:R-:W-:-:S04]  /*5e970*/  IMAD.SHL.U32 R152, R152, 0x80, RZ ;  /* 0x0000008098987824 */ /* 0x002fc800078e00ff */
[----:B------:R-:W-:Y:S01]  /*5e980*/  IMAD.SHL.U32 R152, R152, 0x2, RZ ;  /* 0x0000000298987824 */ /* 0x000fe200078e00ff */
[----:B------:R-:W-:Y:S02]  /*5e990*/  WARPGROUP.DEPBAR.LE gsb0, 0x0 ;  /* 0x00008000000079c5 */ /* 0x000fe40000010000 */
[----:B------:R-:W-:Y:S05]  /*5e9a0*/  @P0 BRA `(.L_x_1) ;  /* 0xfffffd3400400947 */ /* 0x000fea000383ffff */
[----:B-----5:R-:W2:Y:S04]  /*5e9b0*/  LDL.LU R8, [R1+0x3f4] ;  /* 0x0003f40001087983 */ /* 0x020ea80000300800 */
[----:B------:R-:W2:Y:S04]  /*5e9c0*/  LDL.LU R7, [R1+0x3f0] ;  /* 0x0003f00001077983 */ /* 0x000ea80000300800 */
[----:B------:R-:W3:Y:S04]  /*5e9d0*/  LDL.LU R6, [R1+0x3ec] ;  /* 0x0003ec0001067983 */ /* 0x000ee80000300800 */
[----:B------:R-:W3:Y:S04]  /*5e9e0*/  LDL.LU R5, [R1+0x3e8] ;  /* 0x0003e80001057983 */ /* 0x000ee80000300800 */
[----:B------:R-:W4:Y:S04]  /*5e9f0*/  LDL.LU R4, [R1+0x3e4] ;  /* 0x0003e40001047983 */ /* 0x000f280000300800 */
[----:B------:R-:W4:Y:S04]  /*5ea00*/  LDL.LU R13, [R1+0x3e0] ;  /* 0x0003e000010d7983 */ /* 0x000f280000300800 */
[----:B------:R-:W4:Y:S04]  /*5ea10*/  LDL.LU R156, [R1+0x3dc] ;  /* 0x0003dc00019c7983 */ /* 0x000f280000300800 */
[----:B0-----:R-:W4:Y:S04]  /*5ea20*/  LDL.LU R157, [R1+0x3d8] ;  /* 0x0003d800019d7983 */ /* 0x001f280000300800 */
[----:B------:R-:W3:Y:S04]  /*5ea30*/  LDL.LU R9, [R1+0x3f8] ;  /* 0x0003f80001097983 */ /* 0x000ee80000300800 */
[----:B------:R-:W3:Y:S01]  /*5ea40*/  LDL.LU R10, [R1+0x3fc] ;  /* 0x0003fc00010a7983 */ /* 0x000ee20000300800 */
[----:B------:R-:W-:-:S03]  /*5ea50*/  F2FP.BF16.F32.PACK_AB R2, R149, R148 ;  /* 0x000000949502723e */ /* 0x000fc600000010ff */
        /* <DEDUP_REMOVED lines=52> */
[----:B------:R0:W-:Y:S02]  /*5eda0*/  STL [R1+0x1f8c], R3 ;  /* 0x001f8c0301007387 */ /* 0x0001e40000100800 */
[----:B0-----:R-:W-:-:S05]  /*5edb0*/  F2FP.BF16.F32.PACK_AB R3, R151, R150 ;  /* 0x000000969703723e */ /* 0x001fca00000010ff */
[----:B------:R-:W-:Y:S04]  /*5edc0*/  STL [R1+0x60c], R3 ;  /* 0x00060c0301007387 */ /* 0x000fe80000100800 */
[----:B------:R0:W-:Y:S02]  /*5edd0*/  STL [R1+0x608], R2 ;  /* 0x0006080201007387 */ /* 0x0001e40000100800 */
[----:B0-----:R-:W-:Y:S02]  /*5ede0*/  F2FP.BF16.F32.PACK_AB R2, R147, R146 ;  /* 0x000000929302723e */ /* 0x001fe400000010ff */
[----:B--2---:R-:W-:Y:S02]  /*5edf0*/  F2FP.BF16.F32.PACK_AB R3, R8, R7 ;  /* 0x000000070803723e */ /* 0x004fe400000010ff */
[----:B---3--:R-:W-:-:S05]  /*5ee00*/  F2FP.BF16.F32.PACK_AB R0, R10, R9 ;  /* 0x000000090a00723e */ /* 0x008fca00000010ff */
[----:B------:R0:W-:Y:S04]  /*5ee10*/  STL [R1+0x604], R0 ;  /* 0x0006040001007387 */ /* 0x0001e80000100800 */
[----:B------:R1:W-:Y:S04]  /*5ee20*/  STL [R1+0x600], R3 ;  /* 0x0006000301007387 */ /* 0x0003e80000100800 */
[----:B------:R4:W-:Y:S01]  /*5ee30*/  STL [R1+0x3fc], R2 ;  /* 0x0003fc0201007387 */ /* 0x0009e20000100800 */
[----:B0-----:R-:W-:Y:S02]  /*5ee40*/  F2FP.BF16.F32.PACK_AB R0, R145, R144 ;  /* 0x000000909100723e */ /* 0x001fe400000010ff */
[----:B-1----:R-:W-:-:S03]  /*5ee50*/  F2FP.BF16.F32.PACK_AB R3, R6, R5 ;  /* 0x000000050603723e */ /* 0x002fc600000010ff */
[----:B------:R0:W-:Y:S01]  /*5ee60*/  STL [R1+0x3f8], R0 ;  /* 0x0003f80001007387 */ /* 0x0001e20000100800 */
[----:B----4-:R-:W-:-:S03]  /*5ee70*/  F2FP.BF16.F32.PACK_AB R2, R4, R13 ;  /* 0x0000000d0402723e */ /* 0x010fc600000010ff */
[----:B------:R1:W-:Y:S04]  /*5ee80*/  STL [R1+0x3f4], R3 ;  /* 0x0003f40301007387 */ /* 0x0003e80000100800 */
[----:B------:R2:W-:Y:S01]  /*5ee90*/  STL [R1+0x3f0], R2 ;  /* 0x0003f00201007387 */ /* 0x0005e20000100800 */
[----:B0-----:R-:W-:Y:S02]  /*5eea0*/  F2FP.BF16.F32.PACK_AB R0, R143, R142 ;  /* 0x0000008e8f00723e */ /* 0x001fe400000010ff */
[----:B-1----:R-:W-:-:S03]  /*5eeb0*/  F2FP.BF16.F32.PACK_AB R3, R141, R140 ;  /* 0x0000008c8d03723e */ /* 0x002fc600000010ff */
[----:B------:R0:W-:Y:S01]  /*5eec0*/  STL [R1+0x3ec], R0 ;  /* 0x0003ec0001007387 */ /* 0x0001e20000100800 */
[----:B--2---:R-:W-:-:S03]  /*5eed0*/  F2FP.BF16.F32.PACK_AB R2, R156, R157 ;  /* 0x0000009d9c02723e */ /* 0x004fc600000010ff */
[----:B------:R-:W-:Y:S04]  /*5eee0*/  STL [R1+0x3e8], R3 ;  /* 0x0003e80301007387 */ /* 0x000fe80000100800 */
[----:B------:R-:W2:Y:S01]  /*5eef0*/  LDL.LU R242, [R1+0x31c] ;  /* 0x00031c0001f27983 */ /* 0x000ea20000300800 */
[----:B0-----:R-:W-:-:S03]  /*5ef00*/  F2FP.BF16.F32.PACK_AB R0, R247, R246 ;  /* 0x000000f6f700723e */ /* 0x001fc600000010ff */
[----:B------:R-:W-:Y:S04]  /*5ef10*/  STL [R1+0x3e4], R2 ;  /* 0x0003e40201007387 */ /* 0x000fe80000100800 */
[----:B------:R-:W2:Y:S04]  /*5ef20*/  LDL.LU R157, [R1+0x318] ;  /* 0x00031800019d7983 */ /* 0x000ea80000300800 */
[----:B------:R0:W-:Y:S04]  /*5ef30*/  STL [R1+0x3e0], R0 ;  /* 0x0003e00001007387 */ /* 0x0001e80000100800 */
[----:B------:R-:W3:Y:S04]  /*5ef40*/  LDL.LU R251, [R1+0x314] ;  /* 0x0003140001fb7983 */ /* 0x000ee80000300800 */
        /* <DEDUP_REMOVED lines=69> */
[----:B------:R-:W-:-:S02]  /*5f3a0*/  F2FP.BF16.F32.PACK_AB R247, R139, R138 ;  /* 0x0000008a8bf7723e */ /* 0x000fc400000010ff */
[----:B------:R-:W-:Y:S02]  /*5f3b0*/  F2FP.BF16.F32.PACK_AB R246, R137, R136 ;  /* 0x0000008889f6723e */ /* 0x000fe400000010ff */
[----:B------:R-:W-:Y:S02]  /*5f3c0*/  F2FP.BF16.F32.PACK_AB R245, R245, R244 ;  /* 0x000000f4f5f5723e */ /* 0x000fe400000010ff */
[----:B------:R-:W-:Y:S01]  /*5f3d0*/  F2FP.BF16.F32.PACK_AB R244, R239, R238 ;  /* 0x000000eeeff4723e */ /* 0x000fe200000010ff */
[----:B------:R-:W-:Y:S01]  /*5f3e0*/  STL [R1+0x2058], R247 ;  /* 0x002058f701007387 */ /* 0x000fe20000100800 */
[----:B------:R-:W-:Y:S02]  /*5f3f0*/  F2FP.BF16.F32.PACK_AB R239, R135, R134 ;  /* 0x0000008687ef723e */ /* 0x000fe400000010ff */
[----:B------:R-:W-:Y:S01]  /*5f400*/  F2FP.BF16.F32.PACK_AB R238, R133, R132 ;  /* 0x0000008485ee723e */ /* 0x000fe200000010ff */
[----:B------:R-:W-:Y:S01]  /*5f410*/  STL [R1+0x205c], R246 ;  /* 0x00205cf601007387 */ /* 0x000fe20000100800 */
[----:B------:R-:W-:-:S02]  /*5f420*/  F2FP.BF16.F32.PACK_AB R237, R237, R236 ;  /* 0x000000eceded723e */ /* 0x000fc400000010ff */
[----:B------:R-:W-:Y:S01]  /*5f430*/  F2FP.BF16.F32.PACK_AB R236, R231, R230 ;  /* 0x000000e6e7ec723e */ /* 0x000fe200000010ff */
[----:B------:R-:W-:Y:S01]  /*5f440*/  STL [R1+0x2060], R245 ;  /* 0x002060f501007387 */ /* 0x000fe20000100800 */
[----:B------:R-:W-:Y:S02]  /*5f450*/  F2FP.BF16.F32.PACK_AB R231, R131, R130 ;  /* 0x0000008283e7723e */ /* 0x000fe400000010ff */
[----:B------:R-:W-:Y:S01]  /*5f460*/  F2FP.BF16.F32.PACK_AB R230, R129, R128 ;  /* 0x0000008081e6723e */ /* 0x000fe200000010ff */
[----:B------:R-:W-:Y:S01]  /*5f470*/  STL [R1+0x2064], R244 ;  /* 0x002064f401007387 */ /* 0x000fe20000100800 */
[----:B------:R-:W-:-:S03]  /*5f480*/  F2FP.BF16.F32.PACK_AB R229, R229, R228 ;  /* 0x000000e4e5e5723e */ /* 0x000fc600000010ff */
        /* <DEDUP_REMOVED lines=71> */
[----:B--2---:R-:W-:-:S03]  /*5f900*/  F2FP.BF16.F32.PACK_AB R157, R242, R157 ;  /* 0x0000009df29d723e */ /* 0x004fc600000010ff */
[----:B------:R-:W-:Y:S01]  /*5f910*/  STL [R1+0x20f8], R167 ;  /* 0x0020f8a701007387 */ /* 0x000fe20000100800 */
[----:B---3--:R-:W-:-:S03]  /*5f920*/  F2FP.BF16.F32.PACK_AB R156, R251, R156 ;  /* 0x0000009cfb9c723e */ /* 0x008fc600000010ff */
[----:B------:R-:W-:Y:S01]  /*5f930*/  STL [R1+0x20fc], R166 ;  /* 0x0020fca601007387 */ /* 0x000fe20000100800 */
[----:B------:R-:W-:-:S03]  /*5f940*/  F2FP.BF16.F32.PACK_AB R151, R91, R90 ;  /* 0x0000005a5b97723e */ /* 0x000fc600000010ff */
[----:B------:R-:W-:Y:S01]  /*5f950*/  STL [R1+0x2100], R165 ;  /* 0x002100a501007387 */ /* 0x000fe20000100800 */
[----:B------:R-:W-:-:S03]  /*5f960*/  F2FP.BF16.F32.PACK_AB R150, R89, R88 ;  /* 0x000000585996723e */ /* 0x000fc600000010ff */
[----:B------:R-:W-:Y:S01]  /*5f970*/  STL [R1+0x2104], R164 ;  /* 0x002104a401007387 */ /* 0x000fe20000100800 */
[----:B----4-:R-:W-:-:S03]  /*5f980*/  F2FP.BF16.F32.PACK_AB R149, R243, R252 ;  /* 0x000000fcf395723e */ /* 0x010fc600000010ff */
        /* <DEDUP_REMOVED lines=40> */
[----:B------:R-:W-:Y:S04]  /*5fc10*/  STL [R1+0x2160], R119 ;  /* 0x0021607701007387 */ /* 0x000fe80000100800 */
[----:B------:R-:W-:Y:S01]  /*5fc20*/  STL [R1+0x2164], R118 ;  /* 0x0021647601007387 */ /* 0x000fe20000100800 */
[----:B------:R-:W-:-:S03]  /*5fc30*/  F2FP.BF16.F32.PACK_AB R36, R15, R14 ;  /* 0x0000000e0f24723e */ /* 0x000fc600000010ff */
[----:B------:R-:W-:Y:S01]  /*5fc40*/  STL [R1+0x2168], R117 ;  /* 0x0021687501007387 */ /* 0x000fe20000100800 */
[----:B------:R-:W-:-:S03]  /*5fc50*/  F2FP.BF16.F32.PACK_AB R27, R27, R26 ;  /* 0x0000001a1b1b723e */ /* 0x000fc600000010ff */
[----:B------:R0:W-:Y:S01]  /*5fc60*/  STL [R1+0x216c], R116 ;  /* 0x00216c7401007387 */ /* 0x0001e20000100800 */
[----:B------:R-:W-:Y:S02]  /*5fc70*/  F2FP.BF16.F32.PACK_AB R26, R25, R24 ;  /* 0x00000018191a723e */ /* 0x000fe400000010ff */
[----:B------:R-:W-:Y:S01]  /*5fc80*/  F2FP.BF16.F32.PACK_AB R78, R53, R52 ;  /* 0x00000034354e723e */ /* 0x000fe200000010ff */
[----:B0-----:R-:W2:Y:S04]  /*5fc90*/  LDL.LU R116, [R1+0x1fc] ;  /* 0x0001fc0001747983 */ /* 0x001ea80000300800 */
[----:B------:R-:W2:Y:S04]  /*5fca0*/  LDL.LU R15, [R1+0x1f8] ;  /* 0x0001f800010f7983 */ /* 0x000ea80000300800 */
[----:B------:R-:W3:Y:S01]  /*5fcb0*/  LDL.LU R117, [R1+0x1f4] ;  /* 0x0001f40001757983 */ /* 0x000ee20000300800 */
[----:B------:R-:W-:-:S03]  /*5fcc0*/  F2FP.BF16.F32.PACK_AB R53, R12, R2 ;  /* 0x000000020c35723e */ /* 0x000fc600000010ff */
[----:B------:R-:W3:Y:S01]  /*5fcd0*/  LDL.LU R14, [R1+0x1f0] ;  /* 0x0001f000010e7983 */ /* 0x000ee20000300800 */
[----:B------:R-:W-:-:S03]  /*5fce0*/  F2FP.BF16.F32.PACK_AB R24, R4, R13 ;  /* 0x0000000d0418723e */ /* 0x000fc600000010ff */
[----:B------:R-:W4:Y:S01]  /*5fcf0*/  LDL.LU R118, [R1+0x5fc] ;  /* 0x0005fc0001767983 */ /* 0x000f220000300800 */
[----:B------:R-:W-:-:S03]  /*5fd00*/  F2FP.BF16.F32.PACK_AB R31, R31, R30 ;  /* 0x0000001e1f1f723e */ /* 0x000fc600000010ff */
[----:B------:R-:W4:Y:S01]  /*5fd10*/  LDL.LU R13, [R1+0x5f8] ;  /* 0x0005f800010d7983 */ /* 0x000f220000300800 */
[----:B------:R-:W-:-:S03]  /*5fd20*/  F2FP.BF16.F32.PACK_AB R30, R29, R28 ;  /* 0x0000001c1d1e723e */ /* 0x000fc600000010ff */
[----:B------:R-:W4:Y:S01]  /*5fd30*/  LDL.LU R119, [R1+0x5f4] ;  /* 0x0005f40001777983 */ /* 0x000f220000300800 */
[----:B------:R-:W-:-:S03]  /*5fd40*/  F2FP.BF16.F32.PACK_AB R28, R8, R7 ;  /* 0x00000007081c723e */ /* 0x000fc600000010ff */
[----:B------:R-:W4:Y:S01]  /*5fd50*/  LDL.LU R12, [R1+0x5f0] ;  /* 0x0005f000010c7983 */ /* 0x000f220000300800 */
[----:B------:R-:W-:-:S03]  /*5fd60*/  F2FP.BF16.F32.PACK_AB R25, R6, R5 ;  /* 0x000000050619723e */ /* 0x000fc600000010ff */
[----:B------:R-:W4:Y:S04]  /*5fd70*/  LDL.LU R124, [R1+0x1ec] ;  /* 0x0001ec00017c7983 */ /* 0x000f280000300800 */
[----:B------:R-:W4:Y:S04]  /*5fd80*/  LDL.LU R7, [R1+0x1e8] ;  /* 0x0001e80001077983 */ /* 0x000f280000300800 */
[----:B------:R-:W4:Y:S04]  /*5fd90*/  LDL.LU R125, [R1+0x1e4] ;  /* 0x0001e400017d7983 */ /* 0x000f280000300800 */
[----:B------:R-:W4:Y:S01]  /*5fda0*/  LDL.LU R6, [R1+0x1e0] ;  /* 0x0001e00001067983 */ /* 0x000f220000300800 */
[----:B------:R-:W-:-:S03]  /*5fdb0*/  F2FP.BF16.F32.PACK_AB R62, R45, R44 ;  /* 0x0000002c2d3e723e */ /* 0x000fc600000010ff */
[----:B------:R-:W4:Y:S01]  /*5fdc0*/  LDL.LU R126, [R1+0x5ec] ;  /* 0x0005ec00017e7983 */ /* 0x000f220000300800 */
[----:B------:R-:W-:-:S03]  /*5fdd0*/  F2FP.BF16.F32.PACK_AB R45, R11, R20 ;  /* 0x000000140b2d723e */ /* 0x000fc600000010ff */
[----:B------:R-:W4:Y:S04]  /*5fde0*/  LDL.LU R5, [R1+0x5e8] ;  /* 0x0005e80001057983 */ /* 0x000f280000300800 */
[----:B------:R-:W4:Y:S01]  /*5fdf0*/  LDL.LU R127, [R1+0x5e4] ;  /* 0x0005e400017f7983 */ /* 0x000f220000300800 */
[----:B------:R-:W-:-:S03]  /*5fe00*/  F2FP.BF16.F32.PACK_AB R29, R10, R9 ;  /* 0x000000090a1d723e */ /* 0x000fc600000010ff */
[----:B------:R-:W4:Y:S04]  /*5fe10*/  LDL.LU R4, [R1+0x5e0] ;  /* 0x0005e00001047983 */ /* 0x000f280000300800 */
[----:B------:R-:W4:Y:S04]  /*5fe20*/  LDL.LU R132, [R1+0x1dc] ;  /* 0x0001dc0001847983 */ /* 0x000f280000300800 */
[----:B------:R-:W4:Y:S04]  /*5fe30*/  LDL.LU R11, [R1+0x1d8] ;  /* 0x0001d800010b7983 */ /* 0x000f280000300800 */
[----:B------:R-:W4:Y:S04]  /*5fe40*/  LDL.LU R133, [R1+0x1d4] ;  /* 0x0001d40001857983 */ /* 0x000f280000300800 */
[----:B------:R-:W4:Y:S04]  /*5fe50*/  LDL.LU R10, [R1+0x1d0] ;  /* 0x0001d000010a7983 */ /* 0x000f280000300800 */
        /* <DEDUP_REMOVED lines=14> */
[----:B------:R-:W4:Y:S04]  /*5ff40*/  LDL.LU R23, [R1+0x5c4] ;  /* 0x0005c40001177983 */ /* 0x000f280000300800 */
[----:B------:R-:W4:Y:S01]  /*5ff50*/  LDL.LU R16, [R1+0x5c0] ;  /* 0x0005c00001107983 */ /* 0x000f220000300800 */
[----:B------:R-:W-:-:S02]  /*5ff60*/  F2FP.BF16.F32.PACK_AB R110, R69, R68 ;  /* 0x00000044456e723e */ /* 0x000fc400000010ff */
[----:B------:R-:W-:Y:S02]  /*5ff70*/  F2FP.BF16.F32.PACK_AB R68, R155, R22 ;  /* 0x000000169b44723e */ /* 0x000fe400000010ff */
        /* <DEDUP_REMOVED lines=11> */
[----:B------:R-:W4:Y:S04]  /*60030*/  LDL.LU R35, [R1+0x1a8] ;  /* 0x0001a80001237983 */ /* 0x000f280000300800 */
[----:B------:R-:W4:Y:S04]  /*60040*/  LDL.LU R151, [R1+0x1a4] ;  /* 0x0001a40001977983 */ /* 0x000f280000300800 */
        /* <DEDUP_REMOVED lines=138> */
[----:B------:R-:W4:Y:S01]  /*608f0*/  LDL.LU R176, [R1+0x4bc] ;  /* 0x0004bc0001b07983 */ /* 0x000f220000300800 */
[----:B------:R-:W-:-:S03]  /*60900*/  F2FP.BF16.F32.PACK_AB R100, R184, R185 ;  /* 0x000000b9b864723e */ /* 0x000fc600000010ff */
        /* <DEDUP_REMOVED lines=41> */
[----:B--2---:R-:W-:-:S03]  /*60ba0*/  F2FP.BF16.F32.PACK_AB R15, R116, R15 ;  /* 0x0000000f740f723e */ /* 0x004fc600000010ff */
[----:B------:R-:W2:Y:S01]  /*60bb0*/  LDL.LU R248, [R1+0x424] ;  /* 0x0004240001f87983 */ /* 0x000ea20000300800 */
[----:B---3--:R-:W-:-:S03]  /*60bc0*/  F2FP.BF16.F32.PACK_AB R14, R117, R14 ;  /* 0x0000000e750e723e */ /* 0x008fc600000010ff */
[----:B------:R-:W3:Y:S01]  /*60bd0*/  LDL.LU R3, [R1+0x1c] ;  /* 0x00001c0001037983 */ /* 0x000ee20000300800 */
[----:B----4-:R-:W-:-:S03]  /*60be0*/  F2FP.BF16.F32.PACK_AB R13, R118, R13 ;  /* 0x0000000d760d723e */ /* 0x010fc600000010ff */
[----:B------:R-:W4:Y:S01]  /*60bf0*/  LDL.LU R0, [R1+0x14] ;  /* 0x0000140001007983 */ /* 0x000f220000300800 */
[----:B------:R-:W-:-:S03]  /*60c00*/  F2FP.BF16.F32.PACK_AB R12, R119, R12 ;  /* 0x0000000c770c723e */ /* 0x000fc600000010ff */
[----:B------:R-:W4:Y:S01]  /*60c10*/  LDL.LU R2, [R1+0x41c] ;  /* 0x00041c0001027983 */ /* 0x000f220000300800 */
[----:B------:R-:W-:-:S03]  /*60c20*/  F2FP.BF16.F32.PACK_AB R7, R124, R7 ;  /* 0x000000077c07723e */ /* 0x000fc600000010ff */
[----:B------:R0:W5:Y:S01]  /*60c30*/  LDL.LU R116, [R1+0x216c] ;  /* 0x00216c0001747983 */ /* 0x0001620000300800 */
        /* <DEDUP_REMOVED lines=21> */
[----:B------:R0:W5:Y:S04]  /*60d90*/  LDL.LU R135, [R1+0x2140] ;  /* 0x0021400001877983 */ /* 0x0001680000300800 */
[----:B------:R0:W5:Y:S04]  /*60da0*/  LDL.LU R140, [R1+0x213c] ;  /* 0x00213c00018c7983 */ /* 0x0001680000300800 */
[----:B------:R0:W5:Y:S04]  /*60db0*/  LDL.LU R141, [R1+0x2138] ;  /* 0x00213800018d7983 */ /* 0x0001680000300800 */
[----:B------:R0:W5:Y:S04]  /*60dc0*/  LDL.LU R142, [R1+0x2134] ;  /* 0x00213400018e7983 */ /* 0x0001680000300800 */
[----:B------:R-:W2:Y:S02]  /*60dd0*/  LDL.LU R23, [R1+0x2130] ;  /* 0x0021300001177983 */ /* 0x000ea40000300800 */
[----:B--2---:R-:W-:-:S02]  /*60de0*/  F2FP.BF16.F32.PACK_AB R23, R22, R23 ;  /* 0x000000171617723e */ /* 0x004fc400000010ff */
[----:B------:R-:W2:Y:S01]  /*60df0*/  LDL.LU R22, [R1+0x212c] ;  /* 0x00212c0001167983 */ /* 0x000ea20000300800 */
[----:B------:R-:W-:Y:S02]  /*60e00*/  F2FP.BF16.F32.PACK_AB R21, R148, R21 ;  /* 0x000000159415723e */ /* 0x000fe400000010ff */
[----:B------:R-:W-:Y:S02]  /*60e10*/  F2FP.BF16.F32.PACK_AB R20, R149, R20 ;  /* 0x000000149514723e */ /* 0x000fe400000010ff */
[----:B------:R-:W-:Y:S02]  /*60e20*/  F2FP.BF16.F32.PACK_AB R35, R150, R35 ;  /* 0x000000239623723e */ /* 0x000fe400000010ff */
[----:B------:R-:W-:Y:S02]  /*60e30*/  F2FP.BF16.F32.PACK_AB R34, R151, R34 ;  /* 0x000000229722723e */ /* 0x000fe400000010ff */
[----:B------:R-:W-:Y:S02]  /*60e40*/  F2FP.BF16.F32.PACK_AB R33, R156, R33 ;  /* 0x000000219c21723e */ /* 0x000fe400000010ff */
[----:B------:R-:W-:-:S02]  /*60e50*/  F2FP.BF16.F32.PACK_AB R32, R157, R32 ;  /* 0x000000209d20723e */ /* 0x000fc400000010ff */
        /* <DEDUP_REMOVED lines=47> */
[----:B--2---:R-:W-:-:S02]  /*61150*/  F2FP.BF16.F32.PACK_AB R22, R143, R22 ;  /* 0x000000168f16723e */ /* 0x004fc400000010ff */
[----:B------:R0:W5:Y:S04]  /*61160*/  LDL.LU R143, [R1+0x2128] ;  /* 0x00212800018f7983 */ /* 0x0001680000300800 */
        /* <DEDUP_REMOVED lines=52> */
[----:B------:R-:W2:Y:S01]  /*614b0*/  LDL.LU R155, [R1+0x2054] ;  /* 0x00205400019b7983 */ /* 0x000ea20000300800 */
[----:B------:R-:W-:-:S02]  /*614c0*/  F2FP.BF16.F32.PACK_AB R128, R163, R128 ;  /* 0x00000080a380723e */ /* 0x000fc400000010ff */
[----:B------:R-:W-:Y:S01]  /*614d0*/  F2FP.BF16.F32.PACK_AB R139, R162, R139 ;  /* 0x0000008ba28b723e */ /* 0x000fe200000010ff */
[----:B------:R-:W3:Y:S01]  /*614e0*/  LDL.LU R163, [R1+0x2050] ;  /* 0x0020500001a37983 */ /* 0x000ee20000300800 */
[----:B------:R-:W-:Y:S02]  /*614f0*/  F2FP.BF16.F32.PACK_AB R138, R161, R138 ;  /* 0x0000008aa18a723e */ /* 0x000fe400000010ff */
[----:B------:R-:W-:Y:S01]  /*61500*/  F2FP.BF16.F32.PACK_AB R137, R160, R137 ;  /* 0x00000089a089723e */ /* 0x000fe200000010ff */
        /* <DEDUP_REMOVED lines=12> */
[----:B------:R-:W4:Y:S01]  /*615d0*/  LDL.LU R179, [R1+0x2030] ;  /* 0x0020300001b37983 */ /* 0x000f220000300800 */
[----:B------:R-:W-:Y:S02]  /*615e0*/  F2FP.BF16.F32.PACK_AB R154, R177, R154 ;  /* 0x0000009ab19a723e */ /* 0x000fe400000010ff */
[----:B--2---:R-:W-:-:S02]  /*615f0*/  F2FP.BF16.F32.PACK_AB R155, R178, R155 ;  /* 0x0000009bb29b723e */ /* 0x004fc400000010ff */
[----:B------:R-:W2:Y:S04]  /*61600*/  LDL.LU R178, [R1+0x202c] ;  /* 0x00202c0001b27983 */ /* 0x000ea80000300800 */
[----:B------:R-:W2:Y:S01]  /*61610*/  LDL.LU R177, [R1+0x2028] ;  /* 0x0020280001b17983 */ /* 0x000ea20000300800 */
[----:B------:R-:W-:Y:S02]  /*61620*/  F2FP.BF16.F32.PACK_AB R153, R176, R153 ;  /* 0x00000099b099723e */ /* 0x000fe400000010ff */
[----:B------:R-:W-:Y:S01]  /*61630*/  F2FP.BF16.F32.PACK_AB R152, R187, R152 ;  /* 0x00000098bb98723e */ /* 0x000fe200000010ff */
[----:B------:R-:W2:Y:S01]  /*61640*/  LDL.LU R176, [R1+0x2024] ;  /* 0x0020240001b07983 */ /* 0x000ea20000300800 */
[----:B---3--:R-:W-:Y:S02]  /*61650*/  F2FP.BF16.F32.PACK_AB R163, R186, R163 ;  /* 0x000000a3baa3723e */ /* 0x008fe400000010ff */
[----:B----4-:R-:W-:Y:S01]  /*61660*/  F2FP.BF16.F32.PACK_AB R162, R185, R162 ;  /* 0x000000a2b9a2723e */ /* 0x010fe200000010ff */
        /* <DEDUP_REMOVED lines=17> */
[----:B--2---:R-:W-:-:S03]  /*61780*/  F2FP.BF16.F32.PACK_AB R178, R201, R178 ;  /* 0x000000b2c9b2723e */ /* 0x004fc600000010ff */
[----:B------:R-:W2:Y:S01]  /*61790*/  LDL.LU R201, [R1+0x1ff8] ;  /* 0x001ff80001c97983 */ /* 0x000ea20000300800 */
[----:B------:R-:W-:-:S03]  /*617a0*/  F2FP.BF16.F32.PACK_AB R177, R200, R177 ;  /* 0x000000b1c8b1723e */ /* 0x000fc600000010ff */
[----:B------:R-:W2:Y:S01]  /*617b0*/  LDL.LU R200, [R1+0x1ff4] ;  /* 0x001ff40001c87983 */ /* 0x000ea20000300800 */
[----:B------:R-:W-:-:S03]  /*617c0*/  F2FP.BF16.F32.PACK_AB R176, R211, R176 ;  /* 0x000000b0d3b0723e */ /* 0x000fc600000010ff */
        /* <DEDUP_REMOVED lines=50> */
[----:B------:R0:W5:Y:S01]  /*61af0*/  LDL.LU R3, [R1+0x1f8c] ;  /* 0x001f8c0001037983 */ /* 0x0001620000300800 */
[----:B------:R-:W-:Y:S02]  /*61b00*/  F2FP.BF16.F32.PACK_AB R234, R0, R234 ;  /* 0x000000ea00ea723e */ /* 0x000fe400000010ff */
[----:B---3--:R-:W-:Y:S02]  /*61b10*/  F2FP.BF16.F32.PACK_AB R233, R2, R233 ;  /* 0x000000e902e9723e */ /* 0x008fe400000010ff */
[----:B----4-:R-:W-:Y:S02]  /*61b20*/  F2FP.BF16.F32.PACK_AB R232, R252, R232 ;  /* 0x000000e8fce8723e */ /* 0x010fe400000010ff */
[----:B------:R-:W-:Y:S02]  /*61b30*/  F2FP.BF16.F32.PACK_AB R243, R251, R243 ;  /* 0x000000f3fbf3723e */ /* 0x000fe400000010ff */
[----:B------:R-:W-:Y:S02]  /*61b40*/  F2FP.BF16.F32.PACK_AB R242, R250, R242 ;  /* 0x000000f2faf2723e */ /* 0x000fe400000010ff */
[----:B------:R-:W-:-:S02]  /*61b50*/  F2FP.BF16.F32.PACK_AB R241, R249, R241 ;  /* 0x000000f1f9f1723e */ /* 0x000fc400000010ff */
[----:B0-2---:R-:W-:-:S07]  /*61b60*/  F2FP.BF16.F32.PACK_AB R240, R248, R240 ;  /* 0x000000f0f8f0723e */ /* 0x005fce00000010ff */
.L_x_0:
[----:B------:R-:W0:Y:S01]  /*61b70*/  S2R R0, SR_TID.X ;  /* 0x0000000000007919 */ /* 0x000e220000002100 */
[----:B------:R-:W-:Y:S01]  /*61b80*/  MOV R251, 0x400 ;  /* 0x0000040000fb7802 */ /* 0x000fe20000000f00 */
[----:B------:R-:W1:Y:S01]  /*61b90*/  S2R R252, SR_CgaCtaId ;  /* 0x0000000000fc7919 */ /* 0x000e620000008800 */
[----:B------:R-:W-:Y:S06]  /*61ba0*/  BAR.SYNC.DEFER_BLOCKING 0x0 ;  /* 0x0000000000007b1d */ /* 0x000fec0000010000 */
[----:B------:R-:W2:Y:S01]  /*61bb0*/  S2R R250, SR_TID.X ;  /* 0x0000000000fa7919 */ /* 0x000ea20000002100 */
[----:B0-----:R-:W-:-:S02]  /*61bc0*/  IMAD.SHL.U32 R2, R0, 0x10, RZ ;  /* 0x0000001000027824 */ /* 0x001fc400078e00ff */
[C---:B------:R-:W-:Y:S02]  /*61bd0*/  IMAD.SHL.U32 R249, R0.reuse, 0x40, RZ ;  /* 0x0000004000f97824 */ /* 0x040fe400078e00ff */
[----:B------:R-:W-:Y:S01]  /*61be0*/  IMAD.SHL.U32 R248, R0, 0x8, RZ ;  /* 0x0000000800f87824 */ /* 0x000fe200078e00ff */
[----:B------:R-:W-:Y:S02]  /*61bf0*/  LOP3.LUT R2, R2, 0xf0, RZ, 0xc0, !PT ;  /* 0x000000f002027812 */ /* 0x000fe400078ec0ff */
[----:B-1----:R-:W-:Y:S02]  /*61c00*/  LEA R251, R252, R251, 0x18 ;  /* 0x000000fbfcfb7211 */ /* 0x002fe400078ec0ff */
[----:B------:R-:W-:Y:S01]  /*61c10*/  LOP3.LUT R0, R249, 0x400, RZ, 0xc0, !PT ;  /* 0x00000400f9007812 */ /* 0x000fe200078ec0ff */
[----:B------:R-:W0:Y:S01]  /*61c20*/  LDC R252, c[0x0][0x248] ;  /* 0x00009200fffc7b82 */ /* 0x000e220000000800 */
[----:B------:R-:W-:Y:S02]  /*61c30*/  LOP3.LUT R248, R248, 0x300, RZ, 0xc0, !PT ;  /* 0x00000300f8f87812 */ /* 0x000fe400078ec0ff */
[----:B------:R-:W-:-:S02]  /*61c40*/  IADD3 R0, R0, R251, R2 ;  /* 0x000000fb00007210 */ /* 0x000fc40007ffe002 */
[----:B--2---:R-:W-:-:S03]  /*61c50*/  LOP3.LUT R250, R250, 0x7f, RZ, 0xc0, !PT ;  /* 0x0000007ffafa7812 */ /* 0x004fc600078ec0ff */
[----:B------:R-:W-:Y:S01]  /*61c60*/  IMAD.IADD R0, R0, 0x1, R248 ;  /* 0x0000000100007824 */ /* 0x000fe200078e02f8 */
[----:B------:R-:W1:Y:S01]  /*61c70*/  LDC R2, c[0x0][0x244] ;  /* 0x00009100ff027b82 */ /* 0x000e620000000800 */
[----:B------:R-:W-:-:S03]  /*61c80*/  IMAD R250, R250, 0x10, R251 ;  /* 0x00000010fafa7824 */ /* 0x000fc600078e02fb */
[----:B------:R-:W-:Y:S04]  /*61c90*/  STSM.16.M88.4 [R0], R240 ;  /* 0x000000f000007844 */ /* 0x000fe80000000200 */
[----:B------:R-:W-:Y:S08]  /*61ca0*/  BAR.SYNC.DEFER_BLOCKING 0x0 ;  /* 0x0000000000007b1d */ /* 0x000ff00000010000 */
[----:B------:R-:W2:Y:S01]  /*61cb0*/  LDC.64 R248, c[0x0][0x220] ;  /* 0x00008800fff87b82 */ /* 0x000ea20000000a00 */
[----:B------:R-:W-:Y:S07]  /*61cc0*/  STL [R1+0xb20], R250 ;  /* 0x000b20fa01007387 */ /* 0x000fee0000100800 */
[----:B------:R-:W3:Y:S01]  /*61cd0*/  LDC R251, c[0x0][0x248] ;  /* 0x00009200fffb7b82 */ /* 0x000ee20000000800 */
[----:B------:R-:W-:Y:S07]  /*61ce0*/  LDS.128 R240, [R250] ;  /* 0x00000000faf07984 */ /* 0x000fee0000000c00 */
[----:B------:R-:W-:Y:S06]  /*61cf0*/  BAR.SYNC.DEFER_BLOCKING 0x0 ;  /* 0x0000000000007b1d */ /* 0x000fec0000010000 */
[----:B------:R-:W-:Y:S02]  /*61d00*/  STSM.16.M88.4 [R0], R232 ;  /* 0x000000e800007844 */ /* 0x000fe40000000200 */
[----:B------:R-:W-:Y:S06]  /*61d10*/  BAR.SYNC.DEFER_BLOCKING 0x0 ;  /* 0x0000000000007b1d */ /* 0x000fec0000010000 */
[----:B------:R-:W-:Y:S02]  /*61d20*/  LDS.128 R232, [R250] ;  /* 0x00000000fae87984 */ /* 0x000fe40000000c00 */
        /* <DEDUP_REMOVED lines=59> */
[----:B------:R-:W4:Y:S02]  /*620e0*/  LDS.128 R112, [R250] ;  /* 0x00000000fa707984 */ /* 0x000f240000000c00 */
[----:B------:R-:W-:Y:S06]  /*620f0*/  BAR.SYNC.DEFER_BLOCKING 0x0 ;  /* 0x0000000000007b1d */ /* 0x000fec0000010000 */
[----:B------:R-:W-:Y:S02]  /*62100*/  STSM.16.M88.4 [R0], R104 ;  /* 0x0000006800007844 */ /* 0x000fe40000000200 */
[----:B------:R-:W-:Y:S06]  /*62110*/  BAR.SYNC.DEFER_BLOCKING 0x0 ;  /* 0x0000000000007b1d */ /* 0x000fec0000010000 */
[----:B----4-:R-:W-:Y:S04]  /*62120*/  STL.64 [R1+0x2b0], R112 ;  /* 0x0002b07001007387 */ /* 0x010fe80000100a00 */
[----:B------:R-:W-:Y:S04]  /*62130*/  STL.64 [R1+0x2b8], R114 ;  /* 0x0002b87201007387 */ /* 0x000fe80000100a00 */
[----:B------:R-:W4:Y:S01]  /*62140*/  LDS.128 R104, [R250] ;  /* 0x00000000fa687984 */ /* 0x000f220000000c00 */
        /* <DEDUP_REMOVED lines=57> */
[----:B----4-:R4:W-:Y:S04]  /*624e0*/  STL.64 [R1+0x2200], R32 ;  /* 0x0022002001007387 */ /* 0x0109e80000100a00 */
[----:B------:R0:W-:Y:S04]  /*624f0*/  STL.64 [R1+0x21f0], R34 ;  /* 0x0021f02201007387 */ /* 0x0001e80000100a00 */
[----:B----4-:R-:W4:Y:S04]  /*62500*/  LDL.LU R32, [R1+0x3f0] ;  /* 0x0003f00001207983 */ /* 0x010f280000300800 */
[----:B------:R-:W1:Y:S01]  /*62510*/  LDS.128 R20, [R250] ;  /* 0x00000000fa147984 */ /* 0x000e620000000c00 */
[----:B------:R-:W-:Y:S06]  /*62520*/  BAR.SYNC.DEFER_BLOCKING 0x0 ;  /* 0x0000000000007b1d */ /* 0x000fec0000010000 */
[----:B------:R-:W4:Y:S04]  /*62530*/  LDL.LU R33, [R1+0x3f4] ;  /* 0x0003f40001217983 */ /* 0x000f280000300800 */
[----:B0-----:R-:W4:Y:S04]  /*62540*/  LDL.LU R34, [R1+0x3f8] ;  /* 0x0003f80001227983 */ /* 0x001f280000300800 */
[----:B------:R-:W4:Y:S04]  /*62550*/  LDL.LU R35, [R1+0x3fc] ;  /* 0x0003fc0001237983 */ /* 0x000f280000300800 */
[----:B------:R-:W-:Y:S01]  /*62560*/  STSM.16.M88.4 [R0], R16 ;  /* 0x0000001000007844 */ /* 0x000fe20000000200 */
[----:B------:R-:W-:Y:S06]  /*62570*/  BAR.SYNC.DEFER_BLOCKING 0x0 ;  /* 0x0000000000007b1d */ /* 0x000fec0000010000 */
[----:B-1----:R0:W-:Y:S04]  /*62580*/  STL.64 [R1+0x21e0], R20 ;  /* 0x0021e01401007387 */ /* 0x0021e80000100a00 */
[----:B------:R1:W-:Y:S04]  /*62590*/  STL.64 [R1+0x21d0], R22 ;  /* 0x0021d01601007387 */ /* 0x0003e80000100a00 */
[----:B0-----:R-:W3:Y:S04]  /*625a0*/  LDL.LU R20, [R1+0x3e0] ;  /* 0x0003e00001147983 */ /* 0x001ee80000300800 */
[----:B------:R-:W0:Y:S01]  /*625b0*/  LDS.128 R16, [R250] ;  /* 0x00000000fa107984 */ /* 0x000e220000000c00 */
[----:B------:R-:W-:Y:S06]  /*625c0*/  BAR.SYNC.DEFER_BLOCKING 0x0 ;  /* 0x0000000000007b1d */ /* 0x000fec0000010000 */
[----:B------:R-:W3:Y:S04]  /*625d0*/  LDL.LU R21, [R1+0x3e4] ;  /* 0x0003e40001157983 */ /* 0x000ee80000300800 */
[----:B-1----:R-:W3:Y:S04]  /*625e0*/  LDL.LU R22, [R1+0x3e8] ;  /* 0x0003e80001167983 */ /* 0x002ee80000300800 */
[----:B------:R-:W3:Y:S04]  /*625f0*/  LDL.LU R23, [R1+0x3ec] ;  /* 0x0003ec0001177983 */ /* 0x000ee80000300800 */
[----:B------:R-:W2:Y:S04]  /*62600*/  LDL.LU R40, [R1+0x1f88] ;  /* 0x001f880001287983 */ /* 0x000ea80000300800 */
[----:B------:R-:W-:Y:S01]  /*62610*/  STSM.16.M88.4 [R0], R8 ;  /* 0x0000000800007844 */ /* 0x000fe20000000200 */
[----:B------:R-:W-:Y:S06]  /*62620*/  BAR.SYNC.DEFER_BLOCKING 0x0 ;  /* 0x0000000000007b1d */ /* 0x000fec0000010000 */
[----:B0-----:R0:W-:Y:S04]  /*62630*/  STL.64 [R1+0x21b8], R16 ;  /* 0x0021b81001007387 */ /* 0x0011e80000100a00 */
[----:B------:R1:W-:Y:S01]  /*62640*/  STL.64 [R1+0x21b0], R18 ;  /* 0x0021b01201007387 */ /* 0x0003e20000100a00 */
[----:B0-----:R-:W0:Y:S03]  /*62650*/  LDC R17, c[0x0][0x248] ;  /* 0x00009200ff117b82 */ /* 0x001e260000000800 */
[----:B------:R-:W0:Y:S05]  /*62660*/  LDS.128 R8, [R250] ;  /* 0x00000000fa087984 */ /* 0x000e2a0000000c00 */
[----:B------:R-:W-:Y:S08]  /*62670*/  BAR.SYNC.DEFER_BLOCKING 0x0 ;  /* 0x0000000000007b1d */ /* 0x000ff00000010000 */
[----:B------:R-:W4:Y:S08]  /*62680*/  LDC R16, c[0x0][0x248] ;  /* 0x00009200ff107b82 */ /* 0x000f300000000800 */
[----:B-1----:R-:W1:Y:S01]  /*62690*/  LDC R18, c[0x0][0x248] ;  /* 0x00009200ff127b82 */ /* 0x002e620000000800 */
[----:B------:R0:W-:Y:S07]  /*626a0*/  STSM.16.M88.4 [R0], R4 ;  /* 0x0000000400007844 */ /* 0x0001ee0000000200 */
[----:B------:R-:W-:Y:S06]  /*626b0*/  BAR.SYNC.DEFER_BLOCKING 0x0 ;  /* 0x0000000000007b1d */ /* 0x000fec0000010000 */
[----:B0-----:R0:W-:Y:S04]  /*626c0*/  STL.64 [R1+0x21a8], R8 ;  /* 0x0021a80801007387 */ /* 0x0011e80000100a00 */
[----:B------:R0:W-:Y:S01]  /*626d0*/  STL.64 [R1+0x21a0], R10 ;  /* 0x0021a00a01007387 */ /* 0x0001e20000100a00 */
[----:B------:R-:W1:Y:S08]  /*626e0*/  LDC.64 R4, c[0x0][0x228] ;  /* 0x00008a00ff047b82 */ /* 0x000e700000000a00 */
[----:B------:R-:W4:Y:S01]  /*626f0*/  LDC R7, c[0x0][0x22c] ;  /* 0x00008b00ff077b82 */ /* 0x000f220000000800 */
[----:B------:R-:W1:Y:S07]  /*62700*/  LDS.128 R48, [R250] ;  /* 0x00000000fa307984 */ /* 0x000e6e0000000c00 */
[----:B------:R-:W-:Y:S08]  /*62710*/  BAR.SYNC.DEFER_BLOCKING 0x0 ;  /* 0x0000000000007b1d */ /* 0x000ff00000010000 */
[----:B0-----:R-:W0:Y:S08]  /*62720*/  LDC R9, c[0x0][0x248] ;  /* 0x00009200ff097b82 */ /* 0x001e300000000800 */
[----:B------:R-:W0:Y:S08]  /*62730*/  LDC R11, c[0x0][0x248] ;  /* 0x00009200ff0b7b82 */ /* 0x000e300000000800 */
[----:B------:R-:W0:Y:S01]  /*62740*/  LDC R10, c[0x0][0x248] ;  /* 0x00009200ff0a7b82 */ /* 0x000e220000000800 */
[----:B------:R-:W-:Y:S07]  /*62750*/  STSM.16.M88.4 [R0], R12 ;  /* 0x0000000c00007844 */ /* 0x000fee0000000200 */
[----:B------:R-:W-:Y:S06]  /*62760*/  BAR.SYNC.DEFER_BLOCKING 0x0 ;  /* 0x0000000000007b1d */ /* 0x000fec0000010000 */
[----:B-1----:R1:W-:Y:S04]  /*62770*/  STL.64 [R1+0x2198], R48 ;  /* 0x0021983001007387 */ /* 0x0023e80000100a00 */
[----:B------:R0:W-:Y:S01]  /*62780*/  STL.64 [R1+0x2190], R50 ;  /* 0x0021903201007387 */ /* 0x0001e20000100a00 */
[----:B-1----:R-:W1:Y:S03]  /*62790*/  LDC R49, c[0x0][0x248] ;  /* 0x00009200ff317b82 */ /* 0x002e660000000800 */
[----:B------:R-:W1:Y:S05]  /*627a0*/  LDS.128 R12, [R250] ;  /* 0x00000000fa0c7984 */ /* 0x000e6a0000000c00 */
[----:B------:R-:W-:Y:S08]  /*627b0*/  BAR.SYNC.DEFER_BLOCKING 0x0 ;  /* 0x0000000000007b1d */ /* 0x000ff00000010000 */
[----:B------:R-:W3:Y:S08]  /*627c0*/  LDC R48, c[0x0][0x248] ;  /* 0x00009200ff307b82 */ /* 0x000ef00000000800 */
[----:B0-----:R-:W0:Y:S08]  /*627d0*/  LDC R51, c[0x0][0x248] ;  /* 0x00009200ff337b82 */ /* 0x001e300000000800 */
[----:B------:R-:W0:Y:S01]  /*627e0*/  LDC R50, c[0x0][0x248] ;  /* 0x00009200ff327b82 */ /* 0x000e220000000800 */
[----:B------:R-:W-:Y:S07]  /*627f0*/  STSM.16.M88.4 [R0], R24 ;  /* 0x0000001800007844 */ /* 0x000fee0000000200 */
[----:B------:R-:W-:Y:S06]  /*62800*/  BAR.SYNC.DEFER_BLOCKING 0x0 ;  /* 0x0000000000007b1d */ /* 0x000fec0000010000 */
[----:B-1----:R1:W-:Y:S04]  /*62810*/  STL.64 [R1+0x2188], R12 ;  /* 0x0021880c01007387 */ /* 0x0023e80000100a00 */
[----:B------:R0:W-:Y:S01]  /*62820*/  STL.64 [R1+0x2180], R14 ;  /* 0x0021800e01007387 */ /* 0x0001e20000100a00 */
[----:B-1----:R-:W1:Y:S03]  /*62830*/  LDC R13, c[0x0][0x248] ;  /* 0x00009200ff0d7b82 */ /* 0x002e660000000800 */
[----:B------:R-:W4:Y:S05]  /*62840*/  LDS.128 R24, [R250] ;  /* 0x00000000fa187984 */ /* 0x000f2a0000000c00 */
[----:B------:R-:W-:Y:S08]  /*62850*/  BAR.SYNC.DEFER_BLOCKING 0x0 ;  /* 0x0000000000007b1d */ /* 0x000ff00000010000 */
[----:B------:R-:W1:Y:S08]  /*62860*/  LDC R12, c[0x0][0x248] ;  /* 0x00009200ff0c7b82 */ /* 0x000e700000000800 */
[----:B0-----:R-:W0:Y:S08]  /*62870*/  LDC R15, c[0x0][0x248] ;  /* 0x00009200ff0f7b82 */ /* 0x001e300000000800 */
[----:B------:R-:W0:Y:S01]  /*62880*/  LDC R14, c[0x0][0x248] ;  /* 0x00009200ff0e7b82 */ /* 0x000e220000000800 */
[----:B------:R-:W-:Y:S07]  /*62890*/  STSM.16.M88.4 [R0], R28 ;  /* 0x0000001c00007844 */ /* 0x000fee0000000200 */
[----:B------:R-:W-:Y:S06]  /*628a0*/  BAR.SYNC.DEFER_BLOCKING 0x0 ;  /* 0x0000000000007b1d */ /* 0x000fec0000010000 */
[----:B----4-:R4:W-:Y:S04]  /*628b0*/  STL.64 [R1+0x2178], R24 ;  /* 0x0021781801007387 */ /* 0x0109e80000100a00 */
[----:B------:R1:W-:Y:S01]  /*628c0*/  STL.64 [R1+0x2170], R26 ;  /* 0x0021701a01007387 */ /* 0x0003e20000100a00 */
[----:B----4-:R-:W4:Y:S03]  /*628d0*/  LDC R25, c[0x0][0x248] ;  /* 0x00009200ff197b82 */ /* 0x010f260000000800 */
[----:B------:R-:W0:Y:S05]  /*628e0*/  LDS.128 R28, [R250] ;  /* 0x00000000fa1c7984 */ /* 0x000e2a0000000c00 */
[----:B------:R-:W-:Y:S08]  /*628f0*/  BAR.SYNC.DEFER_BLOCKING 0x0 ;  /* 0x0000000000007b1d */ /* 0x000ff00000010000 */
[----:B------:R-:W4:Y:S08]  /*62900*/  LDC R24, c[0x0][0x248] ;  /* 0x00009200ff187b82 */ /* 0x000f300000000800 */
[----:B-1----:R-:W1:Y:S08]  /*62910*/  LDC R27, c[0x0][0x248] ;  /* 0x00009200ff1b7b82 */ /* 0x002e700000000800 */
[----:B------:R-:W1:Y:S01]  /*62920*/  LDC R26, c[0x0][0x248] ;  /* 0x00009200ff1a7b82 */ /* 0x000e620000000800 */
[----:B------:R-:W-:Y:S07]  /*62930*/  STSM.16.M88.4 [R0], R36 ;  /* 0x0000002400007844 */ /* 0x000fee0000000200 */
[----:B------:R-:W-:Y:S06]  /*62940*/  BAR.SYNC.DEFER_BLOCKING 0x0 ;  /* 0x0000000000007b1d */ /* 0x000fec0000010000 */
[----:B0-----:R0:W-:Y:S04]  /*62950*/  STL.64 [R1+0x2168], R28 ;  /* 0x0021681c01007387 */ /* 0x0011e80000100a00 */
[----:B------:R3:W-:Y:S01]  /*62960*/  STL.64 [R1+0x2160], R30 ;  /* 0x0021601e01007387 */ /* 0x0007e20000100a00 */
[C---:B--2---:R-:W-:Y:S01]  /*62970*/  IMAD R6, R40.reuse, R2, RZ ;  /* 0x0000000228067224 */ /* 0x044fe200078e02ff */
[----:B------:R-:W-:-:S02]  /*62980*/  ISETP.GE.AND P0, PT, R40, R4, PT ;  /* 0x000000042800720c */ /* 0x000fc40003f06270 */
[----:B------:R-:W2:Y:S01]  /*62990*/  LDS.128 R36, [R250] ;  /* 0x00000000fa247984 */ /* 0x000ea20000000c00 */
[----:B0-----:R-:W0:Y:S08]  /*629a0*/  LDC R29, c[0x0][0x248] ;  /* 0x00009200ff1d7b82 */ /* 0x001e300000000800 */
[----:B------:R-:W-:Y:S08]  /*629b0*/  BAR.SYNC.DEFER_BLOCKING 0x0 ;  /* 0x0000000000007b1d */ /* 0x000ff00000010000 */
[----:B------:R-:W0:Y:S08]  /*629c0*/  LDC R28, c[0x0][0x248] ;  /* 0x00009200ff1c7b82 */ /* 0x000e300000000800 */
[----:B---3--:R-:W3:Y:S08]  /*629d0*/  LDC R31, c[0x0][0x248] ;  /* 0x00009200ff1f7b82 */ /* 0x008ef00000000800 */
[----:B------:R-:W3:Y:S01]  /*629e0*/  LDC R30, c[0x0][0x248] ;  /* 0x00009200ff1e7b82 */ /* 0x000ee20000000800 */
[----:B------:R-:W-:Y:S07]  /*629f0*/  STSM.16.M88.4 [R0], R44 ;  /* 0x0000002c00007844 */ /* 0x000fee0000000200 */
[----:B------:R-:W-:Y:S06]  /*62a00*/  BAR.SYNC.DEFER_BLOCKING 0x0 ;  /* 0x0000000000007b1d */ /* 0x000fec0000010000 */
[----:B--2---:R2:W-:Y:S04]  /*62a10*/  STL.64 [R1+0x2158], R36 ;  /* 0x0021582401007387 */ /* 0x0045e80000100a00 */
[----:B------:R4:W-:Y:S01]  /*62a20*/  STL.64 [R1+0x2150], R38 ;  /* 0x0021502601007387 */ /* 0x0009e20000100a00 */
[----:B------:R-:W-:-:S02]  /*62a30*/  LEA R2, P1, R6, R248, 0x1 ;  /* 0x000000f806027211 */ /* 0x000fc400078208ff */
[----:B------:R-:W1:Y:S01]  /*62a40*/  LDC R248, c[0x0][0x248] ;  /* 0x00009200fff87b82 */ /* 0x000e620000000800 */
[----:B------:R-:W0:Y:S07]  /*62a50*/  LDS.128 R44, [R250] ;  /* 0x00000000fa2c7984 */ /* 0x000e2e0000000c00 */
[----:B--2---:R-:W2:Y:S08]  /*62a60*/  LDC R37, c[0x0][0x248] ;  /* 0x00009200ff257b82 */ /* 0x004eb00000000800 */
[----:B------:R-:W-:Y:S08]  /*62a70*/  BAR.SYNC.DEFER_BLOCKING 0x0 ;  /* 0x0000000000007b1d */ /* 0x000ff00000010000 */
[----:B------:R-:W2:Y:S08]  /*62a80*/  LDC R36, c[0x0][0x248] ;  /* 0x00009200ff247b82 */ /* 0x000eb00000000800 */
[----:B----4-:R-:W4:Y:S08]  /*62a90*/  LDC R39, c[0x0][0x248] ;  /* 0x00009200ff277b82 */ /* 0x010f300000000800 */
[----:B------:R-:W4:Y:S01]  /*62aa0*/  LDC R38, c[0x0][0x248] ;  /* 0x00009200ff267b82 */ /* 0x000f220000000800 */
[----:B------:R-:W-:Y:S07]  /*62ab0*/  STSM.16.M88.4 [R0], R52 ;  /* 0x0000003400007844 */ /* 0x000fee0000000200 */
[----:B------:R-:W-:Y:S06]  /*62ac0*/  BAR.SYNC.DEFER_BLOCKING 0x0 ;  /* 0x0000000000007b1d */ /* 0x000fec0000010000 */
[----:B0-----:R0:W-:Y:S04]  /*62ad0*/  STL.64 [R1+0x2148], R44 ;  /* 0x0021482c01007387 */ /* 0x0011e80000100a00 */
[----:B------:R3:W-:Y:S01]  /*62ae0*/  STL.64 [R1+0x2140], R46 ;  /* 0x0021402e01007387 */ /* 0x0007e20000100a00 */
[----:B------:R-:W-:-:S03]  /*62af0*/  LEA.HI.X.SX32 R4, R6, R249, 0x1, P1 ;  /* 0x000000f906047211 */ /* 0x000fc600008f0eff */
[----:B------:R-:W1:Y:S01]  /*62b00*/  LDS.128 R52, [R250] ;  /* 0x00000000fa347984 */ /* 0x000e620000000c00 */
[----:B------:R-:W2:Y:S08]  /*62b10*/  LDC R249, c[0x0][0x248] ;  /* 0x00009200fff97b82 */ /* 0x000eb00000000800 */
[----:B------:R-:W-:Y:S08]  /*62b20*/  BAR.SYNC.DEFER_BLOCKING 0x0 ;  /* 0x0000000000007b1d */ /* 0x000ff00000010000 */
[----:B0-----:R-:W0:Y:S08]  /*62b30*/  LDC R45, c[0x0][0x248] ;  /* 0x00009200ff2d7b82 */ /* 0x001e300000000800 */
[----:B------:R-:W0:Y:S08]  /*62b40*/  LDC R44, c[0x0][0x248] ;  /* 0x00009200ff2c7b82 */ /* 0x000e300000000800 */
[----:B---3--:R-:W3:Y:S01]  /*62b50*/  LDC R47, c[0x0][0x248] ;  /* 0x00009200ff2f7b82 */ /* 0x008ee20000000800 */
[----:B------:R-:W-:Y:S07]  /*62b60*/  STSM.16.M88.4 [R0], R60 ;  /* 0x0000003c00007844 */ /* 0x000fee0000000200 */
[----:B------:R-:W-:Y:S08]  /*62b70*/  BAR.SYNC.DEFER_BLOCKING 0x0 ;  /* 0x0000000000007b1d */ /* 0x000ff00000010000 */
[----:B------:R-:W3:Y:S01]  /*62b80*/  LDC R46, c[0x0][0x248] ;  /* 0x00009200ff2e7b82 */ /* 0x000ee20000000800 */
[----:B-1----:R1:W-:Y:S04]  /*62b90*/  STL.64 [R1+0x2138], R52 ;  /* 0x0021383401007387 */ /* 0x0023e80000100a00 */
[----:B------:R4:W-:Y:S01]  /*62ba0*/  STL.64 [R1+0x2130], R54 ;  /* 0x0021303601007387 */ /* 0x0009e20000100a00 */
[----:B-----5:R-:W-:-:S02]  /*62bb0*/  ISETP.LT.AND P1, PT, R3, R7, !P0 ;  /* 0x000000070300720c */ /* 0x020fc40004721270 */
[----:B-1----:R-:W1:Y:S01]  /*62bc0*/  LDC R53, c[0x0][0x248] ;  /* 0x00009200ff357b82 */ /* 0x002e620000000800 */
[----:B------:R-:W2:Y:S07]  /*62bd0*/  LDS.128 R56, [R250] ;  /* 0x00000000fa387984 */ /* 0x000eae0000000c00 */
[----:B------:R-:W-:Y:S08]  /*62be0*/  BAR.SYNC.DEFER_BLOCKING 0x0 ;  /* 0x0000000000007b1d */ /* 0x000ff00000010000 */
[----:B------:R-:W1:Y:S08]  /*62bf0*/  LDC R52, c[0x0][0x248] ;  /* 0x00009200ff347b82 */ /* 0x000e700000000800 */
[----:B----4-:R-:W4:Y:S08]  /*62c00*/  LDC R55, c[0x0][0x248] ;  /* 0x00009200ff377b82 */ /* 0x010f300000000800 */
[----:B------:R-:W4:Y:S01]  /*62c10*/  LDC R54, c[0x0][0x248] ;  /* 0x00009200ff367b82 */ /* 0x000f220000000800 */
[----:B------:R-:W-:Y:S07]  /*62c20*/  STSM.16.M88.4 [R0], R68 ;  /* 0x0000004400007844 */ /* 0x000fee0000000200 */
[----:B------:R-:W-:Y:S06]  /*62c30*/  BAR.SYNC.DEFER_BLOCKING 0x0 ;  /* 0x0000000000007b1d */ /* 0x000fec0000010000 */
[----:B--2---:R2:W-:Y:S04]  /*62c40*/  STL.64 [R1+0x2128], R56 ;  /* 0x0021283801007387 */ /* 0x0045e80000100a00 */
[----:B------:R0:W-:Y:S01]  /*62c50*/  STL.64 [R1+0x2120], R58 ;  /* 0x0021203a01007387 */ /* 0x0001e20000100a00 */
[----:B--2---:R-:W2:Y:S03]  /*62c60*/  LDC R57, c[0x0][0x248] ;  /* 0x00009200ff397b82 */ /* 0x004ea60000000800 */
[----:B------:R-:W3:Y:S05]  /*62c70*/  LDS.128 R60, [R250] ;  /* 0x00000000fa3c7984 */ /* 0x000eea0000000c00 */
[----:B------:R-:W-:Y:S08]  /*62c80*/  BAR.SYNC.DEFER_BLOCKING 0x0 ;  /* 0x0000000000007b1d */ /* 0x000ff00000010000 */
[----:B------:R-:W2:Y:S08]  /*62c90*/  LDC R56, c[0x0][0x248] ;  /* 0x00009200ff387b82 */ /* 0x000eb00000000800 */
[----:B0-----:R-:W0:Y:S08]  /*62ca0*/  LDC R59, c[0x0][0x248] ;  /* 0x00009200ff3b7b82 */ /* 0x001e300000000800 */
[----:B------:R-:W0:Y:S01]  /*62cb0*/  LDC R58, c[0x0][0x248] ;  /* 0x00009200ff3a7b82 */ /* 0x000e220000000800 */
[----:B------:R-:W-:Y:S07]  /*62cc0*/  STSM.16.M88.4 [R0], R76 ;  /* 0x0000004c00007844 */ /* 0x000fee0000000200 */
[----:B------:R-:W-:Y:S06]  /*62cd0*/  BAR.SYNC.DEFER_BLOCKING 0x0 ;  /* 0x0000000000007b1d */ /* 0x000fec0000010000 */
[----:B---3--:R3:W-:Y:S04]  /*62ce0*/  STL.64 [R1+0x2118], R60 ;  /* 0x0021183c01007387 */ /* 0x0087e80000100a00 */
[----:B------:R1:W-:Y:S01]  /*62cf0*/  STL.64 [R1+0x2110], R62 ;  /* 0x0021103e01007387 */ /* 0x0003e20000100a00 */
[----:B---3--:R-:W3:Y:S03]  /*62d00*/  LDC R61, c[0x0][0x248] ;  /* 0x00009200ff3d7b82 */ /* 0x008ee60000000800 */
[----:B------:R-:W4:Y:S05]  /*62d10*/  LDS.128 R64, [R250] ;  /* 0x00000000fa407984 */ /* 0x000f2a0000000c00 */
[----:B------:R-:W-:Y:S08]  /*62d20*/  BAR.SYNC.DEFER_BLOCKING 0x0 ;  /* 0x0000000000007b1d */ /* 0x000ff00000010000 */
[----:B------:R-:W3:Y:S08]  /*62d30*/  LDC R60, c[0x0][0x248] ;  /* 0x00009200ff3c7b82 */ /* 0x000ef00000000800 */
[----:B-1----:R-:W1:Y:S08]  /*62d40*/  LDC R63, c[0x0][0x248] ;  /* 0x00009200ff3f7b82 */ /* 0x002e700000000800 */
[----:B------:R-:W1:Y:S01]  /*62d50*/  LDC R62, c[0x0][0x248] ;  /* 0x00009200ff3e7b82 */ /* 0x000e620000000800 */
        /* <DEDUP_REMOVED lines=8> */
[----:B--2---:R-:W2:Y:S08]  /*62de0*/  LDC R67, c[0x0][0x248] ;  /* 0x00009200ff437b82 */ /* 0x004eb00000000800 */
[----:B------:R-:W2:Y:S01]  /*62df0*/  LDC R66, c[0x0][0x248] ;  /* 0x00009200ff427b82 */ /* 0x000ea20000000800 */
[----:B------:R-:W-:Y:S07]  /*62e00*/  STSM.16.M88.4 [R0], R92 ;  /* 0x0000005c00007844 */ /* 0x000fee0000000200 */
[----:B------:R-:W-:Y:S06]  /*62e10*/  BAR.SYNC.DEFER_BLOCKING 0x0 ;  /* 0x0000000000007b1d */ /* 0x000fec0000010000 */
[----:B0-----:R0:W-:Y:S04]  /*62e20*/  STL.64 [R1+0x20f8], R68 ;  /* 0x0020f84401007387 */ /* 0x0011e80000100a00 */
[----:B------:R3:W-:Y:S01]  /*62e30*/  STL.64 [R1+0x20f0], R70 ;  /* 0x0020f04601007387 */ /* 0x0007e20000100a00 */
[----:B0-----:R-:W0:Y:S03]  /*62e40*/  LDC R69, c[0x0][0x248] ;  /* 0x00009200ff457b82 */ /* 0x001e260000000800 */
[----:B------:R-:W1:Y:S05]  /*62e50*/  LDS.128 R72, [R250] ;  /* 0x00000000fa487984 */ /* 0x000e6a0000000c00 */
[----:B------:R-:W-:Y:S08]  /*62e60*/  BAR.SYNC.DEFER_BLOCKING 0x0 ;  /* 0x0000000000007b1d */ /* 0x000ff00000010000 */
[----:B------:R-:W0:Y:S08]  /*62e70*/  LDC R68, c[0x0][0x248] ;  /* 0x00009200ff447b82 */ /* 0x000e300000000800 */
[----:B---3--:R-:W3:Y:S08]  /*62e80*/  LDC R71, c[0x0][0x248] ;  /* 0x00009200ff477b82 */ /* 0x008ef00000000800 */
[----:B------:R-:W3:Y:S01]  /*62e90*/  LDC R70, c[0x0][0x248] ;  /* 0x00009200ff467b82 */ /* 0x000ee20000000800 */
[----:B------:R-:W-:Y:S07]  /*62ea0*/  STSM.16.M88.4 [R0], R100 ;  /* 0x0000006400007844 */ /* 0x000fee0000000200 */
[----:B------:R-:W-:Y:S06]  /*62eb0*/  BAR.SYNC.DEFER_BLOCKING 0x0 ;  /* 0x0000000000007b1d */ /* 0x000fec0000010000 */
[----:B-1----:R1:W-:Y:S04]  /*62ec0*/  STL.64 [R1+0x20e8], R72 ;  /* 0x0020e84801007387 */ /* 0x0023e80000100a00 */
[----:B------:R4:W-:Y:S01]  /*62ed0*/  STL.64 [R1+0x20e0], R74 ;  /* 0x0020e04a01007387 */ /* 0x0009e20000100a00 */
[----:B-1----:R-:W1:Y:S03]  /*62ee0*/  LDC R73, c[0x0][0x248] ;  /* 0x00009200ff497b82 */ /* 0x002e660000000800 */
[----:B------:R-:W2:Y:S05]  /*62ef0*/  LDS.128 R76, [R250] ;  /* 0x00000000fa4c7984 */ /* 0x000eaa0000000c00 */
        /* <DEDUP_REMOVED lines=111> */
[----:B0-----:R-:W0:Y:S08]  /*635f0*/  LDC R118, c[0x0][0x248] ;  /* 0x00009200ff767b82 */ /* 0x001e300000000800 */
[----:B------:R-:W2:Y:S08]  /*63600*/  LDC R116, c[0x0][0x248] ;  /* 0x00009200ff747b82 */ /* 0x000eb00000000800 */
[----:B------:R-:W2:Y:S01]  /*63610*/  LDC R119, c[0x0][0x248] ;  /* 0x00009200ff777b82 */ /* 0x000ea20000000800 */
[----:B------:R1:W-:Y:S07]  /*63620*/  STSM.16.M88.4 [R0], R196 ;  /* 0x000000c400007844 */ /* 0x0003ee0000000200 */
[----:B------:R-:W-:Y:S06]  /*63630*/  BAR.SYNC.DEFER_BLOCKING 0x0 ;  /* 0x0000000000007b1d */ /* 0x000fec0000010000 */
[----:B---3--:R3:W-:Y:S04]  /*63640*/  STL.64 [R1+0x2028], R124 ;  /* 0x0020287c01007387 */ /* 0x0087e80000100a00 */
[----:B------:R4:W-:Y:S01]  /*63650*/  STL.64 [R1+0x2020], R126 ;  /* 0x0020207e01007387 */ /* 0x0009e20000100a00 */
[----:B-1----:R-:W1:Y:S01]  /*63660*/  LDC R197, c[0x0][0x22c] ;  /* 0x00008b00ffc57b82 */ /* 0x002e620000000800 */
[----:B------:R-:W-:-:S07]  /*63670*/  VIADD R196, R3, 0x1 ;  /* 0x0000000103c47836 */ /* 0x000fce0000000000 */
[----:B---3--:R-:W3:Y:S01]  /*63680*/  LDC R125, c[0x0][0x248] ;  /* 0x00009200ff7d7b82 */ /* 0x008ee20000000800 */
[----:B------:R-:W0:Y:S07]  /*63690*/  LDS.128 R132, [R250] ;  /* 0x00000000fa847984 */ /* 0x000e2e0000000c00 */
[----:B------:R-:W-:Y:S08]  /*636a0*/  BAR.SYNC.DEFER_BLOCKING 0x0 ;  /* 0x0000000000007b1d */ /* 0x000ff00000010000 */
[----:B----4-:R-:W4:Y:S08]  /*636b0*/  LDC R126, c[0x0][0x248] ;  /* 0x00009200ff7e7b82 */ /* 0x010f300000000800 */
[----:B------:R-:W3:Y:S08]  /*636c0*/  LDC R124, c[0x0][0x248] ;  /* 0x00009200ff7c7b82 */ /* 0x000ef00000000800 */
[----:B------:R-:W3:Y:S01]  /*636d0*/  LDC R127, c[0x0][0x248] ;  /* 0x00009200ff7f7b82 */ /* 0x000ee20000000800 */
[----:B------:R2:W-:Y:S07]  /*636e0*/  STSM.16.M88.4 [R0], R204 ;  /* 0x000000cc00007844 */ /* 0x0005ee0000000200 */
[----:B------:R-:W-:Y:S06]  /*636f0*/  BAR.SYNC.DEFER_BLOCKING 0x0 ;  /* 0x0000000000007b1d */ /* 0x000fec0000010000 */
[----:B0-----:R0:W-:Y:S04]  /*63700*/  STL.64 [R1+0x2018], R132 ;  /* 0x0020188401007387 */ /* 0x0011e80000100a00 */
[----:B------:R4:W-:Y:S01]  /*63710*/  STL.64 [R1+0x2010], R134 ;  /* 0x0020108601007387 */ /* 0x0009e20000100a00 */
[----:B-1----:R-:W-:Y:S01]  /*63720*/  ISETP.LT.AND P4, PT, R196, R197, !P0 ;  /* 0x000000c5c400720c */ /* 0x002fe20004781270 */
[----:B--2---:R-:W1:Y:S08]  /*63730*/  LDC R207, c[0x0][0x22c] ;  /* 0x00008b00ffcf7b82 */ /* 0x004e700000000800 */
[----:B0-----:R-:W0:Y:S01]  /*63740*/  LDC R132, c[0x0][0x248] ;  /* 0x00009200ff847b82 */ /* 0x001e220000000800 */
[----:B------:R-:W2:Y:S07]  /*63750*/  LDS.128 R140, [R250] ;  /* 0x00000000fa8c7984 */ /* 0x000eae0000000c00 */
[----:B------:R-:W-:Y:S08]  /*63760*/  BAR.SYNC.DEFER_BLOCKING 0x0 ;  /* 0x0000000000007b1d */ /* 0x000ff00000010000 */
[----:B------:R-:W3:Y:S08]  /*63770*/  LDC R133, c[0x0][0x248] ;  /* 0x00009200ff857b82 */ /* 0x000ef00000000800 */
[----:B----4-:R-:W4:Y:S08]  /*63780*/  LDC R135, c[0x0][0x248] ;  /* 0x00009200ff877b82 */ /* 0x010f300000000800 */
[----:B------:R-:W4:Y:S01]  /*63790*/  LDC R134, c[0x0][0x248] ;  /* 0x00009200ff867b82 */ /* 0x000f220000000800 */
[----:B------:R1:W-:Y:S07]  /*637a0*/  STSM.16.M88.4 [R0], R212 ;  /* 0x000000d400007844 */ /* 0x0003ee0000000200 */
[----:B------:R-:W-:Y:S06]  /*637b0*/  BAR.SYNC.DEFER_BLOCKING 0x0 ;  /* 0x0000000000007b1d */ /* 0x000fec0000010000 */
[----:B--2---:R2:W-:Y:S04]  /*637c0*/  STL.64 [R1+0x2008], R140 ;  /* 0x0020088c01007387 */ /* 0x0045e80000100a00 */
[----:B------:R-:W-:Y:S01]  /*637d0*/  STL.64 [R1+0x2000], R142 ;  /* 0x0020008e01007387 */ /* 0x000fe20000100a00 */
[----:B-1----:R-:W1:Y:S08]  /*637e0*/  LDC R212, c[0x0][0x248] ;  /* 0x00009200ffd47b82 */ /* 0x002e700000000800 */
[----:B------:R-:W0:Y:S01]  /*637f0*/  LDC R213, c[0x0][0x22c] ;  /* 0x00008b00ffd57b82 */ /* 0x000e220000000800 */
[----:B------:R-:W3:Y:S07]  /*63800*/  LDS.128 R148, [R250] ;  /* 0x00000000fa947984 */ /* 0x000eee0000000c00 */
[----:B------:R-:W-:Y:S08]  /*63810*/  BAR.SYNC.DEFER_BLOCKING 0x0 ;  /* 0x0000000000007b1d */ /* 0x000ff00000010000 */
[----:B------:R-:W4:Y:S08]  /*63820*/  LDC R214, c[0x0][0x22c] ;  /* 0x00008b00ffd67b82 */ /* 0x000f300000000800 */
[----:B------:R-:W4:Y:S08]  /*63830*/  LDC R215, c[0x0][0x22c] ;  /* 0x00008b00ffd77b82 */ /* 0x000f300000000800 */
[----:B--2---:R-:W2:Y:S01]  /*63840*/  LDC R141, c[0x0][0x248] ;  /* 0x00009200ff8d7b82 */ /* 0x004ea20000000800 */
[----:B------:R0:W-:Y:S07]  /*63850*/  STSM.16.M88.4 [R0], R220 ;  /* 0x000000dc00007844 */ /* 0x0001ee0000000200 */
[----:B------:R-:W-:Y:S08]  /*63860*/  BAR.SYNC.DEFER_BLOCKING 0x0 ;  /* 0x0000000000007b1d */ /* 0x000ff00000010000 */
[----:B------:R-:W2:Y:S01]  /*63870*/  LDC R140, c[0x0][0x248] ;  /* 0x00009200ff8c7b82 */ /* 0x000ea20000000800 */
[----:B---3--:R-:W-:Y:S04]  /*63880*/  STL.64 [R1+0x1ff8], R148 ;  /* 0x001ff89401007387 */ /* 0x008fe80000100a00 */
[----:B------:R3:W-:Y:S01]  /*63890*/  STL.64 [R1+0x1ff0], R150 ;  /* 0x001ff09601007387 */ /* 0x0007e20000100a00 */
[----:B-1----:R-:W-:-:S02]  /*638a0*/  IMAD R7, R3, R212, RZ ;  /* 0x000000d403077224 */ /* 0x002fc400078e02ff */
[----:B0-----:R-:W0:Y:S08]  /*638b0*/  LDC R220, c[0x0][0x22c] ;  /* 0x00008b00ffdc7b82 */ /* 0x001e300000000800 */
[----:B------:R-:W1:Y:S01]  /*638c0*/  LDC R222, c[0x0][0x248] ;  /* 0x00009200ffde7b82 */ /* 0x000e620000000800 */
[----:B------:R-:W4:Y:S07]  /*638d0*/  LDS.128 R156, [R250] ;  /* 0x00000000fa9c7984 */ /* 0x000f2e0000000c00 */
[----:B------:R-:W-:Y:S08]  /*638e0*/  BAR.SYNC.DEFER_BLOCKING 0x0 ;  /* 0x0000000000007b1d */ /* 0x000ff00000010000 */
[----:B------:R-:W2:Y:S08]  /*638f0*/  LDC R221, c[0x0][0x22c] ;  /* 0x00008b00ffdd7b82 */ /* 0x000eb00000000800 */
[----:B------:R-:W2:Y:S08]  /*63900*/  LDC R223, c[0x0][0x248] ;  /* 0x00009200ffdf7b82 */ /* 0x000eb00000000800 */
[----:B------:R-:W2:Y:S01]  /*63910*/  LDC R142, c[0x0][0x248] ;  /* 0x00009200ff8e7b82 */ /* 0x000ea20000000800 */
[----:B------:R0:W-:Y:S07]  /*63920*/  STSM.16.M88.4 [R0], R228 ;  /* 0x000000e400007844 */ /* 0x0001ee0000000200 */
[----:B------:R-:W-:Y:S08]  /*63930*/  BAR.SYNC.DEFER_BLOCKING 0x0 ;  /* 0x0000000000007b1d */ /* 0x000ff00000010000 */
[----:B---3--:R-:W3:Y:S01]  /*63940*/  LDC R150, c[0x0][0x248] ;  /* 0x00009200ff967b82 */ /* 0x008ee20000000800 */
[----:B----4-:R4:W-:Y:S04]  /*63950*/  STL.64 [R1+0x1fe8], R156 ;  /* 0x001fe89c01007387 */ /* 0x0109e80000100a00 */
[----:B------:R1:W-:Y:S01]  /*63960*/  STL.64 [R1+0x1fc0], R158 ;  /* 0x001fc09e01007387 */ /* 0x0003e20000100a00 */
[C---:B------:R-:W-:Y:S01]  /*63970*/  IMAD.IADD R206, R7.reuse, 0x1, R212 ;  /* 0x0000000107ce7824 */ /* 0x040fe200078e02d4 */
[-C--:B------:R-:W-:Y:S01]  /*63980*/  LEA R6, P2, R7, R2.reuse, 0x1 ;  /* 0x0000000207067211 */ /* 0x080fe200078408ff */
[----:B0-----:R-:W0:Y:S08]  /*63990*/  LDC R230, c[0x0][0x248] ;  /* 0x00009200ffe67b82 */ /* 0x001e300000000800 */
[----:B------:R-:W3:Y:S01]  /*639a0*/  LDC R229, c[0x0][0x248] ;  /* 0x00009200ffe57b82 */ /* 0x000ee20000000800 */
[----:B------:R-:W2:Y:S07]  /*639b0*/  LDS.128 R164, [R250] ;  /* 0x00000000faa47984 */ /* 0x000eae0000000c00 */
[----:B------:R-:W-:Y:S08]  /*639c0*/  BAR.SYNC.DEFER_BLOCKING 0x0 ;  /* 0x0000000000007b1d */ /* 0x000ff00000010000 */
[----:B------:R-:W3:Y:S08]  /*639d0*/  LDC R231, c[0x0][0x248] ;  /* 0x00009200ffe77b82 */ /* 0x000ef00000000800 */
[----:B------:R-:W3:Y:S08]  /*639e0*/  LDC R228, c[0x0][0x248] ;  /* 0x00009200ffe47b82 */ /* 0x000ef00000000800 */
[----:B----4-:R-:W4:Y:S01]  /*639f0*/  LDC R156, c[0x0][0x248] ;  /* 0x00009200ff9c7b82 */ /* 0x010f220000000800 */
[----:B------:R0:W-:Y:S07]  /*63a00*/  STSM.16.M88.4 [R0], R236 ;  /* 0x000000ec00007844 */ /* 0x0001ee0000000200 */
[----:B------:R-:W-:Y:S08]  /*63a10*/  BAR.SYNC.DEFER_BLOCKING 0x0 ;  /* 0x0000000000007b1d */ /* 0x000ff00000010000 */
[----:B-1----:R-:W1:Y:S01]  /*63a20*/  LDC R158, c[0x0][0x248] ;  /* 0x00009200ff9e7b82 */ /* 0x002e620000000800 */
[----:B--2---:R2:W-:Y:S04]  /*63a30*/  STL.64 [R1+0x1fa8], R164 ;  /* 0x001fa8a401007387 */ /* 0x0045e80000100a00 */
[----:B------:R3:W-:Y:S01]  /*63a40*/  STL.64 [R1+0x1f90], R166 ;  /* 0x001f90a601007387 */ /* 0x0007e20000100a00 */
[----:B------:R-:W-:-:S02]  /*63a50*/  LEA R204, P3, R206, R2, 0x1 ;  /* 0x00000002cecc7211 */ /* 0x000fc400078608ff */
[----:B0-----:R-:W0:Y:S01]  /*63a60*/  LDC R237, c[0x0][0x248] ;  /* 0x00009200ffed7b82 */ /* 0x001e220000000800 */
[----:B------:R-:W-:-:S07]  /*63a70*/  LEA.HI.X.SX32 R7, R7, R4, 0x1, P2 ;  /* 0x0000000407077211 */ /* 0x000fce00010f0eff */
[----:B------:R-:W4:Y:S01]  /*63a80*/  LDC R238, c[0x0][0x248] ;  /* 0x00009200ffee7b82 */ /* 0x000f220000000800 */
[----:B------:R-:W1:Y:S07]  /*63a90*/  LDS.128 R172, [R250] ;  /* 0x00000000faac7984 */ /* 0x000e6e0000000c00 */
[----:B------:R-:W-:Y:S08]  /*63aa0*/  BAR.SYNC.DEFER_BLOCKING 0x0 ;  /* 0x0000000000007b1d */ /* 0x000ff00000010000 */
[----:B------:R-:W4:Y:S08]  /*63ab0*/  LDC R236, c[0x0][0x248] ;  /* 0x00009200ffec7b82 */ /* 0x000f300000000800 */
[----:B--2---:R-:W2:Y:S08]  /*63ac0*/  LDC R165, c[0x0][0x248] ;  /* 0x00009200ffa57b82 */ /* 0x004eb00000000800 */
[----:B------:R-:W2:Y:S01]  /*63ad0*/  LDC R164, c[0x0][0x248] ;  /* 0x00009200ffa47b82 */ /* 0x000ea20000000800 */
[----:B------:R0:W-:Y:S07]  /*63ae0*/  STSM.16.M88.4 [R0], R244 ;  /* 0x000000f400007844 */ /* 0x0001ee0000000200 */
[----:B------:R-:W-:Y:S08]  /*63af0*/  BAR.SYNC.DEFER_BLOCKING 0x0 ;  /* 0x0000000000007b1d */ /* 0x000ff00000010000 */
[----:B---3--:R-:W3:Y:S01]  /*63b00*/  LDC R166, c[0x0][0x248] ;  /* 0x00009200ffa67b82 */ /* 0x008ee20000000800 */
[----:B-1----:R1:W-:Y:S04]  /*63b10*/  STL.64 [R1+0x1fa0], R172 ;  /* 0x001fa0ac01007387 */ /* 0x0023e80000100a00 */
[----:B------:R-:W-:Y:S01]  /*63b20*/  STL.64 [R1+0x1f98], R174 ;  /* 0x001f98ae01007387 */ /* 0x000fe20000100a00 */
[----:B------:R-:W-:-:S02]  /*63b30*/  LEA.HI.X.SX32 R205, R206, R4, 0x1, P3 ;  /* 0x00000004cecd7211 */ /* 0x000fc400018f0eff */
[----:B0-----:R-:W0:Y:S01]  /*63b40*/  LDC R244, c[0x0][0x248] ;  /* 0x00009200fff47b82 */ /* 0x001e220000000800 */
[----:B------:R-:W4:Y:S04]  /*63b50*/  LDL.LU R40, [R1+0x600] ;  /* 0x0006000001287983 */ /* 0x000f280000300800 */
[----:B------:R-:W4:Y:S03]  /*63b60*/  LDL.LU R41, [R1+0x604] ;  /* 0x0006040001297983 */ /* 0x000f260000300800 */
[----:B------:R-:W2:Y:S01]  /*63b70*/  LDC R246, c[0x0][0x248] ;  /* 0x00009200fff67b82 */ /* 0x000ea20000000800 */
[----:B------:R-:W4:Y:S04]  /*63b80*/  LDL.LU R42, [R1+0x608] ;  /* 0x00060800012a7983 */ /* 0x000f280000300800 */
[----:B------:R-:W4:Y:S01]  /*63b90*/  LDL.LU R43, [R1+0x60c] ;  /* 0x00060c00012b7983 */ /* 0x000f220000300800 */
[----:B-1----:R-:W-:-:S02]  /*63ba0*/  PRMT R173, R123, 0x7632, R173 ;  /* 0x000076327bad7816 */ /* 0x002fc400000000ad */
[----:B------:R-:W1:Y:S01]  /*63bb0*/  LDC R245, c[0x0][0x248] ;  /* 0x00009200fff57b82 */ /* 0x000e620000000800 */
[----:B------:R-:W3:Y:S07]  /*63bc0*/  LDS.128 R180, [R250] ;  /* 0x00000000fab47984 */ /* 0x000eee0000000c00 */
[----:B------:R-:W-:Y:S08]  /*63bd0*/  BAR.SYNC.DEFER_BLOCKING 0x0 ;  /* 0x0000000000007b1d */ /* 0x000ff00000010000 */
[----:B------:R-:W1:Y:S08]  /*63be0*/  LDC R247, c[0x0][0x248] ;  /* 0x00009200fff77b82 */ /* 0x000e700000000800 */
[----:B------:R-:W1:Y:S08]  /*63bf0*/  LDC R172, c[0x0][0x248] ;  /* 0x00009200ffac7b82 */ /* 0x000e700000000800 */
[----:B------:R-:W1:Y:S01]  /*63c00*/  LDC R143, c[0x0][0x248] ;  /* 0x00009200ff8f7b82 */ /* 0x000e620000000800 */
[----:B------:R0:W-:Y:S07]  /*63c10*/  STSM.16.M88.4 [R0], R20 ;  /* 0x0000001400007844 */ /* 0x0001ee0000000200 */
[----:B------:R-:W-:Y:S08]  /*63c20*/  BAR.SYNC.DEFER_BLOCKING 0x0 ;  /* 0x0000000000007b1d */ /* 0x000ff00000010000 */
[----:B------:R-:W1:Y:S01]  /*63c30*/  LDC R149, c[0x0][0x248] ;  /* 0x00009200ff957b82 */ /* 0x000e620000000800 */
[----:B---3--:R-:W-:Y:S04]  /*63c40*/  STL.64 [R1+0x1fb8], R180 ;  /* 0x001fb8b401007387 */ /* 0x008fe80000100a00 */
[----:B------:R3:W-:Y:S03]  /*63c50*/  STL.64 [R1+0x1fb0], R182 ;  /* 0x001fb0b601007387 */ /* 0x0007e60000100a00 */
[----:B0-----:R-:W0:Y:S08]  /*63c60*/  LDC R23, c[0x0][0x248] ;  /* 0x00009200ff177b82 */ /* 0x001e300000000800 */
[----:B------:R-:W0:Y:S01]  /*63c70*/  LDC R22, c[0x0][0x248] ;  /* 0x00009200ff167b82 */ /* 0x000e220000000800 */
[----:B------:R-:W2:Y:S07]  /*63c80*/  LDS.128 R188, [R250] ;  /* 0x00000000fabc7984 */ /* 0x000eae0000000c00 */
[----:B------:R-:W-:Y:S08]  /*63c90*/  BAR.SYNC.DEFER_BLOCKING 0x0 ;  /* 0x0000000000007b1d */ /* 0x000ff00000010000 */
[----:B---3--:R-:W3:Y:S08]  /*63ca0*/  LDC R183, c[0x0][0x248] ;  /* 0x00009200ffb77b82 */ /* 0x008ef00000000800 */
[----:B------:R-:W3:Y:S08]  /*63cb0*/  LDC R182, c[0x0][0x248] ;  /* 0x00009200ffb67b82 */ /* 0x000ef00000000800 */
[----:B------:R-:W3:Y:S01]  /*63cc0*/  LDC R20, c[0x0][0x248] ;  /* 0x00009200ff147b82 */ /* 0x000ee20000000800 */
[----:B------:R1:W-:Y:S07]  /*63cd0*/  STSM.16.M88.4 [R0], R32 ;  /* 0x0000002000007844 */ /* 0x0003ee0000000200 */
[----:B------:R-:W-:Y:S08]  /*63ce0*/  BAR.SYNC.DEFER_BLOCKING 0x0 ;  /* 0x0000000000007b1d */ /* 0x000ff00000010000 */
[----:B------:R-:W3:Y:S01]  /*63cf0*/  LDC R148, c[0x0][0x248] ;  /* 0x00009200ff947b82 */ /* 0x000ee20000000800 */
[----:B--2---:R-:W-:Y:S04]  /*63d00*/  STL.64 [R1+0x1fd0], R188 ;  /* 0x001fd0bc01007387 */ /* 0x004fe80000100a00 */
[----:B------:R-:W-:Y:S03]  /*63d10*/  STL.64 [R1+0x1fc8], R190 ;  /* 0x001fc8be01007387 */ /* 0x000fe60000100a00 */
[----:B-1----:R-:W1:Y:S08]  /*63d20*/  LDC R35, c[0x0][0x248] ;  /* 0x00009200ff237b82 */ /* 0x002e700000000800 */
[----:B------:R-:W1:Y:S01]  /*63d30*/  LDC R34, c[0x0][0x248] ;  /* 0x00009200ff227b82 */ /* 0x000e620000000800 */
[----:B------:R2:W0:Y:S07]  /*63d40*/  LDS.128 R196, [R250] ;  /* 0x00000000fac47984 */ /* 0x00042e0000000c00 */
[----:B------:R-:W-:Y:S08]  /*63d50*/  BAR.SYNC.DEFER_BLOCKING 0x0 ;  /* 0x0000000000007b1d */ /* 0x000ff00000010000 */
[----:B--2---:R-:W2:Y:S08]  /*63d60*/  LDC R250, c[0x0][0x248] ;  /* 0x00009200fffa7b82 */ /* 0x004eb00000000800 */
[----:B------:R-:W3:Y:S08]  /*63d70*/  LDC R191, c[0x0][0x248] ;  /* 0x00009200ffbf7b82 */ /* 0x000ef00000000800 */
[----:B------:R-:W3:Y:S08]  /*63d80*/  LDC R189, c[0x0][0x248] ;  /* 0x00009200ffbd7b82 */ /* 0x000ef00000000800 */
[----:B------:R-:W3:Y:S01]  /*63d90*/  LDC R188, c[0x0][0x248] ;  /* 0x00009200ffbc7b82 */ /* 0x000ee20000000800 */
[----:B0-----:R0:W-:Y:S07]  /*63da0*/  STL.64 [R1+0x1fe0], R196 ;  /* 0x001fe0c401007387 */ /* 0x0011ee0000100a00 */
[----:B------:R-:W3:Y:S01]  /*63db0*/  LDC R190, c[0x0][0x248] ;  /* 0x00009200ffbe7b82 */ /* 0x000ee20000000800 */
[----:B------:R1:W-:Y:S07]  /*63dc0*/  STL.64 [R1+0x1fd8], R198 ;  /* 0x001fd8c601007387 */ /* 0x0003ee0000100a00 */
[----:B------:R-:W3:Y:S08]  /*63dd0*/  LDC R32, c[0x0][0x248] ;  /* 0x00009200ff207b82 */ /* 0x000ef00000000800 */
[----:B0-----:R-:W0:Y:S08]  /*63de0*/  LDC R197, c[0x0][0x248] ;  /* 0x00009200ffc57b82 */ /* 0x001e300000000800 */
[----:B------:R-:W3:Y:S08]  /*63df0*/  LDC R196, c[0x0][0x248] ;  /* 0x00009200ffc47b82 */ /* 0x000ef00000000800 */
[----:B-1----:R-:W1:Y:S08]  /*63e00*/  LDC R199, c[0x0][0x248] ;  /* 0x00009200ffc77b82 */ /* 0x002e700000000800 */
[----:B------:R-:W1:Y:S08]  /*63e10*/  LDC R151, c[0x0][0x248] ;  /* 0x00009200ff977b82 */ /* 0x000e700000000800 */
[----:B------:R-:W1:Y:S08]  /*63e20*/  LDC R198, c[0x0][0x248] ;  /* 0x00009200ffc67b82 */ /* 0x000e700000000800 */
[----:B------:R-:W1:Y:S08]  /*63e30*/  LDC R157, c[0x0][0x248] ;  /* 0x00009200ff9d7b82 */ /* 0x000e700000000800 */
[----:B------:R-:W1:Y:S08]  /*63e40*/  LDC R181, c[0x0][0x248] ;  /* 0x00009200ffb57b82 */ /* 0x000e700000000800 */
[----:B------:R-:W1:Y:S08]  /*63e50*/  LDC R180, c[0x0][0x248] ;  /* 0x00009200ffb47b82 */ /* 0x000e700000000800 */
[----:B------:R-:W1:Y:S08]  /*63e60*/  LDC R159, c[0x0][0x248] ;  /* 0x00009200ff9f7b82 */ /* 0x000e700000000800 */
[----:B------:R-:W1:Y:S08]  /*63e70*/  LDC R175, c[0x0][0x248] ;  /* 0x00009200ffaf7b82 */ /* 0x000e700000000800 */
[----:B------:R-:W1:Y:S01]  /*63e80*/  LDC R174, c[0x0][0x248] ;  /* 0x00009200ffae7b82 */ /* 0x000e620000000800 */
[----:B----4-:R4:W-:Y:S07]  /*63e90*/  STSM.16.M88.4 [R0], R40 ;  /* 0x0000002800007844 */ /* 0x0109ee0000000200 */
[----:B------:R-:W-:Y:S01]  /*63ea0*/  BAR.SYNC.DEFER_BLOCKING 0x0 ;  /* 0x0000000000007b1d */ /* 0x000fe20000010000 */
[----:B----4-:R-:W-:-:S07]  /*63eb0*/  PRMT R0, R240, 0x7632, R0 ;  /* 0x00007632f0007816 */ /* 0x010fce0000000000 */
[----:B------:R-:W4:Y:S08]  /*63ec0*/  LDC R41, c[0x0][0x248] ;  /* 0x00009200ff297b82 */ /* 0x000f300000000800 */
[----:B------:R-:W4:Y:S01]  /*63ed0*/  LDC R40, c[0x0][0x248] ;  /* 0x00009200ff287b82 */ /* 0x000f220000000800 */
[----:B------:R2:W-:Y:S04]  /*63ee0*/  @P1 STG.E.U16 desc[UR4][R6.64], R240 ;  /* 0x000000f006001986 */ /* 0x0005e8000c101504 */
[----:B------:R0:W-:Y:S03]  /*63ef0*/  @P4 STG.E.U16 desc[UR4][R204.64], R0 ;  /* 0x00000000cc004986 */ /* 0x0001e6000c101504 */
[----:B------:R-:W3:Y:S01]  /*63f00*/  LDC R43, c[0x0][0x248] ;  /* 0x00009200ff2b7b82 */ /* 0x000ee20000000800 */
[----:B--2---:R-:W-:-:S07]  /*63f10*/  VIADD R7, R3, 0x2 ;  /* 0x0000000203077836 */ /* 0x004fce0000000000 */
[----:B------:R-:W3:Y:S01]  /*63f20*/  LDC R42, c[0x0][0x248] ;  /* 0x00009200ff2a7b82 */ /* 0x000ee20000000800 */
[C---:B------:R-:W-:Y:S02]  /*63f30*/  VIADD R6, R3.reuse, 0x3 ;  /* 0x0000000303067836 */ /* 0x040fe40000000000 */
[----:B0-----:R-:W-:Y:S01]  /*63f40*/  VIADD R0, R3, 0x4 ;  /* 0x0000000403007836 */ /* 0x001fe20000000000 */
[----:B------:R-:W-:Y:S01]  /*63f50*/  ISETP.LT.AND P4, PT, R7, R213, !P0 ;  /* 0x000000d50700720c */ /* 0x000fe20004781270 */
[--C-:B------:R-:W-:Y:S01]  /*63f60*/  IMAD.IADD R7, R206, 0x1, R212.reuse ;  /* 0x00000001ce077824 */ /* 0x100fe200078e02d4 */
[----:B------:R-:W-:Y:S01]  /*63f70*/  ISETP.LT.AND P3, PT, R6, R207, !P0 ;  /* 0x000000cf0600720c */ /* 0x000fe20004761270 */
[----:B------:R-:W-:Y:S01]  /*63f80*/  VIADD R206, R3, 0x6f ;  /* 0x0000006f03ce7836 */ /* 0x000fe20000000000 */
[----:B------:R-:W0:Y:S01]  /*63f90*/  LDC R213, c[0x0][0x22c] ;  /* 0x00008b00ffd57b82 */ /* 0x000e220000000800 */
[----:B------:R-:W-:Y:S01]  /*63fa0*/  ISETP.LT.AND P2, PT, R0, R214, !P0 ;  /* 0x000000d60000720c */ /* 0x000fe20004741270 */
[C-C-:B------:R-:W-:Y:S01]  /*63fb0*/  IMAD.IADD R205, R7.reuse, 0x1, R212.reuse ;  /* 0x0000000107cd7824 */ /* 0x140fe200078e02d4 */
[-C--:B------:R-:W-:Y:S01]  /*63fc0*/  LEA R6, P1, R7, R2.reuse, 0x1 ;  /* 0x0000000207067211 */ /* 0x080fe200078208ff */
[----:B----4-:R2:W-:Y:S02]  /*63fd0*/  STL.64 [R1+0x2260], R40 ;  /* 0x0022602801007387 */ /* 0x0105e40000100a00 */
[C---:B------:R-:W-:Y:S01]  /*63fe0*/  IMAD.IADD R0, R205.reuse, 0x1, R212 ;  /* 0x00000001cd007824 */ /* 0x040fe200078e02d4 */
[----:B------:R-:W-:Y:S01]  /*63ff0*/  LEA R204, P5, R205, R2, 0x1 ;  /* 0x00000002cdcc7211 */ /* 0x000fe200078a08ff */
[----:B------:R-:W4:Y:S01]  /*64000*/  LDC R214, c[0x0][0x22c] ;  /* 0x00008b00ffd67b82 */ /* 0x000f220000000800 */
[----:B------:R-:W-:-:S02]  /*64010*/  LEA.HI.X.SX32 R7, R7, R4, 0x1, P1 ;  /* 0x0000000407077211 */ /* 0x000fc400008f0eff */
[----:B------:R-:W-:Y:S02]  /*64020*/  ISETP.LT.AND P1, PT, R206, R5, !P0 ;  /* 0x00000005ce00720c */ /* 0x000fe40004721270 */
[----:B------:R-:W-:Y:S01]  /*64030*/  LEA.HI.X.SX32 R205, R205, R4, 0x1, P5 ;  /* 0x00000004cdcd7211 */ /* 0x000fe200028f0eff */
[----:B------:R1:W-:Y:S01]  /*64040*/  @P4 STG.E.U16 desc[UR4][R6.64], R241 ;  /* 0x000000f106004986 */ /* 0x0003e2000c101504 */
[----:B------:R-:W-:Y:S01]  /*64050*/  PRMT R5, R241, 0x7632, R5 ;  /* 0x00007632f1057816 */ /* 0x000fe20000000005 */
[----:B------:R-:W4:Y:S01]  /*64060*/  LDC R240, c[0x0][0x248] ;  /* 0x00009200fff07b82 */ /* 0x000f220000000800 */
[C---:B------:R-:W-:Y:S01]  /*64070*/  LEA R206, P5, R0.reuse, R2, 0x1 ;  /* 0x0000000200ce7211 */ /* 0x040fe200078a08ff */
[----:B---3--:R-:W-:Y:S03]  /*64080*/  STL.64 [R1+0x2258], R42 ;  /* 0x0022582a01007387 */ /* 0x008fe60000100a00 */
[C---:B------:R-:W-:Y:S01]  /*64090*/  LEA.HI.X.SX32 R207, R0.reuse, R4, 0x1, P5 ;  /* 0x0000000400cf7211 */ /* 0x040fe200028f0eff */
[----:B------:R3:W-:Y:S01]  /*640a0*/  @P3 STG.E.U16 desc[UR4][R204.64], R5 ;  /* 0x00000005cc003986 */ /* 0x0007e2000c101504 */
[----:B------:R-:W-:Y:S01]  /*640b0*/  IMAD.IADD R0, R0, 0x1, R212 ;  /* 0x0000000100007824 */ /* 0x000fe200078e02d4 */
[----:B--2---:R-:W2:Y:S01]  /*640c0*/  LDC R41, c[0x0][0x248] ;  /* 0x00009200ff297b82 */ /* 0x004ea20000000800 */
[C---:B-1----:R-:W-:Y:S01]  /*640d0*/  VIADD R7, R3.reuse, 0x5 ;  /* 0x0000000503077836 */ /* 0x042fe20000000000 */
[----:B------:R1:W-:Y:S01]  /*640e0*/  @P2 STG.E.U16 desc[UR4][R206.64], R242 ;  /* 0x000000f2ce002986 */ /* 0x0003e2000c101504 */
[----:B------:R-:W-:-:S03]  /*640f0*/  VIADD R6, R3, 0x6 ;  /* 0x0000000603067836 */ /* 0x000fc60000000000 */
[----:B0-----:R-:W-:Y:S01]  /*64100*/  ISETP.LT.AND P5, PT, R7, R213, !P0 ;  /* 0x000000d50700720c */ /* 0x001fe200047a1270 */
[----:B------:R-:W-:Y:S01]  /*64110*/  STL.64 [R1+0x2248], R34 ;  /* 0x0022482201007387 */ /* 0x000fe20000100a00 */
[----:B------:R-:W0:Y:S01]  /*64120*/  LDC R213, c[0x0][0x22c] ;  /* 0x00008b00ffd57b82 */ /* 0x000e220000000800 */
[----:B---3--:R-:W-:Y:S01]  /*64130*/  VIADD R5, R3, 0x7 ;  /* 0x0000000703057836 */ /* 0x008fe20000000000 */
[----:B------:R-:W-:Y:S01]  /*64140*/  LEA R204, P4, R0, R2, 0x1 ;  /* 0x0000000200cc7211 */ /* 0x000fe200078808ff */
[----:B------:R-:W-:Y:S01]  /*64150*/  STL.64 [R1+0x2250], R22 ;  /* 0x0022501601007387 */ /* 0x000fe20000100a00 */
[----:B------:R-:W-:Y:S02]  /*64160*/  ISETP.LT.AND P3, PT, R6, R215, !P0 ;  /* 0x000000d70600720c */ /* 0x000fe40004761270 */
[----:B----4-:R-:W-:Y:S01]  /*64170*/  ISETP.LT.AND P2, PT, R5, R214, !P0 ;  /* 0x000000d60500720c */ /* 0x010fe20004741270 */
[----:B------:R-:W-:Y:S01]  /*64180*/  IMAD.IADD R5, R0, 0x1, R212 ;  /* 0x0000000100057824 */ /* 0x000fe200078e02d4 */
[----:B-1----:R-:W1:Y:S01]  /*64190*/  LDC R207, c[0x0][0x22c] ;  /* 0x00008b00ffcf7b82 */ /* 0x002e620000000800 */
[----:B------:R-:W-:Y:S01]  /*641a0*/  PRMT R242, R242, 0x7632, R242 ;  /* 0x00007632f2f27816 */ /* 0x000fe200000000f2 */
[----:B------:R-:W-:Y:S01]  /*641b0*/  VIADD R206, R3, 0x8 ;  /* 0x0000000803ce7836 */ /* 0x000fe20000000000 */
[----:B------:R-:W-:Y:S01]  /*641c0*/  LEA.HI.X.SX32 R205, R0, R4, 0x1, P4 ;  /* 0x0000000400cd7211 */ /* 0x000fe200020f0eff */
[C-C-:B------:R-:W-:Y:S01]  /*641d0*/  IMAD.IADD R0, R5.reuse, 0x1, R212.reuse ;  /* 0x0000000105007824 */ /* 0x140fe200078e02d4 */
[C---:B------:R-:W-:Y:S01]  /*641e0*/  LEA R6, P4, R5.reuse, R2, 0x1 ;  /* 0x0000000205067211 */ /* 0x040fe200078808ff */
[----:B------:R-:W-:Y:S02]  /*641f0*/  STL.64 [R1+0x2268], R16 ;  /* 0x0022681001007387 */ /* 0x000fe40000100a00 */
[----:B------:R-:W3:Y:S01]  /*64200*/  LDC R214, c[0x0][0x22c] ;  /* 0x00008b00ffd67b82 */ /* 0x000ee20000000800 */
[----:B------:R-:W-:Y:S01]  /*64210*/  LEA.HI.X.SX32 R7, R5, R4, 0x1, P4 ;  /* 0x0000000405077211 */ /* 0x000fe200020f0eff */
[----:B------:R4:W-:Y:S01]  /*64220*/  @P5 STG.E.U16 desc[UR4][R204.64], R242 ;  /* 0x000000f2cc005986 */ /* 0x0009e2000c101504 */
[----:B------:R-:W-:Y:S01]  /*64230*/  ISETP.LT.AND P4, PT, R206, R220, !P0 ;  /* 0x000000dcce00720c */ /* 0x000fe20004781270 */
[C---:B------:R-:W-:Y:S01]  /*64240*/  IMAD.IADD R5, R0.reuse, 0x1, R212 ;  /* 0x0000000100057824 */ /* 0x040fe200078e02d4 */
[----:B------:R-:W-:Y:S01]  /*64250*/  PRMT R206, R243, 0x7632, R206 ;  /* 0x00007632f3ce7816 */ /* 0x000fe200000000ce */
[----:B------:R2:W-:Y:S02]  /*64260*/  @P3 STG.E.U16 desc[UR4][R6.64], R243 ;  /* 0x000000f306003986 */ /* 0x0005e4000c101504 */
[----:B------:R-:W3:Y:S01]  /*64270*/  LDC R215, c[0x0][0x22c] ;  /* 0x00008b00ffd77b82 */ /* 0x000ee20000000800 */
[----:B----4-:R-:W-:-:S07]  /*64280*/  LEA R204, P5, R0, R2, 0x1 ;  /* 0x0000000200cc7211 */ /* 0x010fce00078a08ff */
[----:B------:R-:W4:Y:S01]  /*64290*/  LDC R220, c[0x0][0x22c] ;  /* 0x00008b00ffdc7b82 */ /* 0x000f220000000800 */
[----:B------:R-:W-:Y:S01]  /*642a0*/  LEA.HI.X.SX32 R205, R0, R4, 0x1, P5 ;  /* 0x0000000400cd7211 */ /* 0x000fe200028f0eff */
[----:B------:R-:W-:Y:S01]  /*642b0*/  VIADD R0, R3, 0x9 ;  /* 0x0000000903007836 */ /* 0x000fe20000000000 */
[----:B--2---:R-:W-:-:S03]  /*642c0*/  LEA R6, P3, R5, R2, 0x1 ;  /* 0x0000000205067211 */ /* 0x004fc600078608ff */
[----:B------:R2:W-:Y:S01]  /*642d0*/  @P2 STG.E.U16 desc[UR4][R204.64], R206 ;  /* 0x000000cecc002986 */ /* 0x0005e2000c101504 */
[C---:B------:R-:W-:Y:S01]  /*642e0*/  LEA.HI.X.SX32 R7, R5.reuse, R4, 0x1, P3 ;  /* 0x0000000405077211 */ /* 0x040fe200018f0eff */
[----:B------:R-:W4:Y:S01]  /*642f0*/  LDC R242, c[0x0][0x248] ;  /* 0x00009200fff27b82 */ /* 0x000f220000000800 */
[----:B-1----:R-:W-:Y:S01]  /*64300*/  ISETP.LT.AND P5, PT, R0, R207, !P0 ;  /* 0x000000cf0000720c */ /* 0x002fe200047a1270 */
[--C-:B------:R-:W-:Y:S01]  /*64310*/  IMAD.IADD R0, R5, 0x1, R212.reuse ;  /* 0x0000000105007824 */ /* 0x100fe200078e02d4 */
[----:B------:R-:W-:Y:S01]  /*64320*/  PRMT R207, R233, 0x7632, R207 ;  /* 0x00007632e9cf7816 */ /* 0x000fe200000000cf */
[----:B------:R1:W-:Y:S02]  /*64330*/  @P4 STG.E.U16 desc[UR4][R6.64], R232 ;  /* 0x000000e806004986 */ /* 0x0003e4000c101504 */
[----:B------:R-:W-:Y:S02]  /*64340*/  IMAD.IADD R5, R0, 0x1, R212 ;  /* 0x0000000100057824 */ /* 0x000fe400078e02d4 */
[----:B------:R-:W4:Y:S01]  /*64350*/  LDC R241, c[0x0][0x248] ;  /* 0x00009200fff17b82 */ /* 0x000f220000000800 */
[----:B--2---:R-:W-:-:S02]  /*64360*/  VIADD R204, R3, 0xb ;  /* 0x0000000b03cc7836 */ /* 0x004fc40000000000 */
[C---:B------:R-:W-:Y:S02]  /*64370*/  VIADD R205, R3.reuse, 0xa ;  /* 0x0000000a03cd7836 */ /* 0x040fe40000000000 */
[C---:B------:R-:W-:Y:S01]  /*64380*/  VIADD R206, R3.reuse, 0xd ;  /* 0x0000000d03ce7836 */ /* 0x040fe20000000000 */
[----:B0-----:R-:W-:Y:S01]  /*64390*/  ISETP.LT.AND P2, PT, R204, R213, !P0 ;  /* 0x000000d5cc00720c */ /* 0x001fe20004741270 */
[----:B-1----:R-:W-:Y:S01]  /*643a0*/  VIADD R7, R3, 0xc ;  /* 0x0000000c03077836 */ /* 0x002fe20000000000 */
[----:B------:R-:W0:Y:S01]  /*643b0*/  LDC R213, c[0x0][0x22c] ;  /* 0x00008b00ffd57b82 */ /* 0x000e220000000800 */
[----:B---3--:R-:W-:Y:S02]  /*643c0*/  ISETP.LT.AND P3, PT, R205, R214, !P0 ;  /* 0x000000d6cd00720c */ /* 0x008fe40004761270 */
[-C--:B------:R-:W-:Y:S02]  /*643d0*/  LEA R204, P4, R0, R2.reuse, 0x1 ;  /* 0x0000000200cc7211 */ /* 0x080fe400078808ff */
[----:B------:R-:W-:-:S02]  /*643e0*/  LEA R6, P6, R5, R2, 0x1 ;  /* 0x0000000205067211 */ /* 0x000fc400078c08ff */
[-C--:B------:R-:W-:Y:S01]  /*643f0*/  LEA.HI.X.SX32 R205, R0, R4.reuse, 0x1, P4 ;  /* 0x0000000400cd7211 */ /* 0x080fe200020f0eff */
[----:B------:R-:W1:Y:S01]  /*64400*/  LDC R214, c[0x0][0x22c] ;  /* 0x00008b00ffd67b82 */ /* 0x000e620000000800 */
[----:B------:R-:W-:Y:S01]  /*64410*/  IMAD.IADD R0, R5, 0x1, R212 ;  /* 0x0000000105007824 */ /* 0x000fe200078e02d4 */
[----:B------:R-:W-:Y:S02]  /*64420*/  PRMT R232, R232, 0x7632, R232 ;  /* 0x00007632e8e87816 */ /* 0x000fe400000000e8 */
[----:B------:R-:W-:Y:S02]  /*64430*/  ISETP.LT.AND P4, PT, R7, R215, !P0 ;  /* 0x000000d70700720c */ /* 0x000fe40004781270 */
[----:B------:R-:W-:Y:S01]  /*64440*/  LEA.HI.X.SX32 R7, R5, R4, 0x1, P6 ;  /* 0x0000000405077211 */ /* 0x000fe200030f0eff */
[C---:B------:R-:W-:Y:S01]  /*64450*/  IMAD.IADD R5, R0.reuse, 0x1, R212 ;  /* 0x0000000100057824 */ /* 0x040fe200078e02d4 */
[----:B------:R2:W-:Y:S01]  /*64460*/  @P5 STG.E.U16 desc[UR4][R204.64], R232 ;  /* 0x000000e8cc005986 */ /* 0x0005e2000c101504 */
[----:B------:R-:W3:Y:S03]  /*64470*/  LDC R215, c[0x0][0x248] ;  /* 0x00009200ffd77b82 */ /* 0x000ee60000000800 */
[----:B------:R2:W-:Y:S05]  /*64480*/  @P3 STG.E.U16 desc[UR4][R6.64], R233 ;  /* 0x000000e906003986 */ /* 0x0005ea000c101504 */
[----:B------:R-:W3:Y:S01]  /*64490*/  LDC R243, c[0x0][0x248] ;  /* 0x00009200fff37b82 */ /* 0x000ee20000000800 */
[----:B--2---:R-:W-:-:S02]  /*644a0*/  LEA R204, P5, R0, R2, 0x1 ;  /* 0x0000000200cc7211 */ /* 0x004fc400078a08ff */
[----:B------:R-:W-:-:S05]  /*644b0*/  LEA R6, P3, R5, R2, 0x1 ;  /* 0x0000000205067211 */ /* 0x000fca00078608ff */
[----:B------:R-:W2:Y:S01]  /*644c0*/  LDC R233, c[0x0][0x248] ;  /* 0x00009200ffe97b82 */ /* 0x000ea20000000800 */
[-C--:B------:R-:W-:Y:S01]  /*644d0*/  LEA.HI.X.SX32 R205, R0, R4.reuse, 0x1, P5 ;  /* 0x0000000400cd7211 */ /* 0x080fe200028f0eff */
[C-C-:B------:R-:W-:Y:S01]  /*644e0*/  IMAD.IADD R0, R5.reuse, 0x1, R212.reuse ;  /* 0x0000000105007824 */ /* 0x140fe200078e02d4 */
[----:B0-----:R-:W-:Y:S02]  /*644f0*/  ISETP.LT.AND P5, PT, R206, R213, !P0 ;  /* 0x000000d5ce00720c */ /* 0x001fe400047a1270 */
[----:B------:R-:W-:Y:S01]  /*64500*/  LEA.HI.X.SX32 R7, R5, R4, 0x1, P3 ;  /* 0x0000000405077211 */ /* 0x000fe200018f0eff */
[----:B------:R-:W-:Y:S01]  /*64510*/  VIADD R5, R3, 0xe ;  /* 0x0000000e03057836 */ /* 0x000fe20000000000 */
[----:B------:R0:W-:Y:S01]  /*64520*/  @P2 STG.E.U16 desc[UR4][R204.64], R207 ;  /* 0x000000cfcc002986 */ /* 0x0001e2000c101504 */
[----:B------:R-:W3:Y:S03]  /*64530*/  LDC R206, c[0x0][0x22c] ;  /* 0x00008b00ffce7b82 */ /* 0x000ee60000000800 */
[----:B-1----:R-:W-:Y:S01]  /*64540*/  ISETP.LT.AND P2, PT, R5, R214, !P0 ;  /* 0x000000d60500720c */ /* 0x002fe20004741270 */
[----:B------:R1:W-:Y:S01]  /*64550*/  @P4 STG.E.U16 desc[UR4][R6.64], R234 ;  /* 0x000000ea06004986 */ /* 0x0003e2000c101504 */
[----:B------:R-:W-:-:S03]  /*64560*/  IMAD.IADD R5, R0, 0x1, R212 ;  /* 0x0000000100057824 */ /* 0x000fc600078e02d4 */
[----:B------:R-:W2:Y:S01]  /*64570*/  LDC R214, c[0x0][0x22c] ;  /* 0x00008b00ffd67b82 */ /* 0x000ea20000000800 */
[C---:B0-----:R-:W-:Y:S02]  /*64580*/  LEA R204, P3, R0.reuse, R2, 0x1 ;  /* 0x0000000200cc7211 */ /* 0x041fe400078608ff */
[----:B------:R-:W-:Y:S02]  /*64590*/  PRMT R207, R235, 0x7632, R207 ;  /* 0x00007632ebcf7816 */ /* 0x000fe400000000cf */
[----:B------:R-:W-:Y:S01]  /*645a0*/  LEA.HI.X.SX32 R205, R0, R4, 0x1, P3 ;  /* 0x0000000400cd7211 */ /* 0x000fe200018f0eff */
[----:B-1----:R-:W-:Y:S01]  /*645b0*/  VIADD R7, R3, 0xf ;  /* 0x0000000f03077836 */ /* 0x002fe20000000000 */
[----:B------:R-:W-:Y:S01]  /*645c0*/  PRMT R234, R234, 0x7632, R234 ;  /* 0x00007632eaea7816 */ /* 0x000fe200000000ea */
[----:B------:R-:W0:Y:S01]  /*645d0*/  LDC R213, c[0x0][0x22c] ;  /* 0x00008b00ffd57b82 */ /* 0x000e220000000800 */
[C---:B------:R-:W-:Y:S01]  /*645e0*/  LEA R6, P4, R5.reuse, R2, 0x1 ;  /* 0x0000000205067211 */ /* 0x040fe200078808ff */
[--C-:B------:R-:W-:Y:S01]  /*645f0*/  IMAD.IADD R0, R5, 0x1, R212.reuse ;  /* 0x0000000105007824 */ /* 0x100fe200078e02d4 */
[----:B----4-:R-:W-:Y:S01]  /*64600*/  ISETP.LT.AND P3, PT, R7, R220, !P0 ;  /* 0x000000dc0700720c */ /* 0x010fe20004761270 */
[----:B------:R1:W-:Y:S01]  /*64610*/  @P5 STG.E.U16 desc[UR4][R204.64], R234 ;  /* 0x000000eacc005986 */ /* 0x0003e2000c101504 */
[----:B------:R-:W-:Y:S01]  /*64620*/  LEA.HI.X.SX32 R7, R5, R4, 0x1, P4 ;  /* 0x0000000405077211 */ /* 0x000fe200020f0eff */
[----:B------:R-:W-:-:S02]  /*64630*/  IMAD.IADD R5, R0, 0x1, R212 ;  /* 0x0000000100057824 */ /* 0x000fc400078e02d4 */
[----:B------:R-:W4:Y:S02]  /*64640*/  LDC R212, c[0x0][0x248] ;  /* 0x00009200ffd47b82 */ /* 0x000f240000000800 */
[----:B------:R3:W-:Y:S01]  /*64650*/  @P2 STG.E.U16 desc[UR4][R6.64], R235 ;  /* 0x000000eb06002986 */ /* 0x0007e2000c101504 */
[----:B-1----:R-:W-:Y:S01]  /*64660*/  VIADD R205, R3, 0x10 ;  /* 0x0000001003cd7836 */ /* 0x002fe20000000000 */
[----:B------:R-:W-:-:S04]  /*64670*/  LEA R204, P4, R0, R2, 0x1 ;  /* 0x0000000200cc7211 */ /* 0x000fc800078808ff */
[----:B------:R-:W1:Y:S01]  /*64680*/  LDC R220, c[0x0][0x248] ;  /* 0x00009200ffdc7b82 */ /* 0x000e620000000800 */
[----:B---3--:R-:W-:Y:S01]  /*64690*/  ISETP.LT.AND P5, PT, R205, R206, !P0 ;  /* 0x000000cecd00720c */ /* 0x008fe200047a1270 */
[----:B------:R-:W-:Y:S01]  /*646a0*/  VIADD R206, R3, 0x11 ;  /* 0x0000001103ce7836 */ /* 0x000fe20000000000 */
[----:B------:R-:W-:Y:S01]  /*646b0*/  LEA.HI.X.SX32 R205, R0, R4, 0x1, P4 ;  /* 0x0000000400cd7211 */ /* 0x000fe200020f0eff */
[C---:B------:R-:W-:Y:S01]  /*646c0*/  IMAD.IADD R0, R5.reuse, 0x1, R215 ;  /* 0x0000000105007824 */ /* 0x040fe200078e02d7 */
[----:B------:R-:W-:-:S03]  /*646d0*/  LEA R6, P2, R5, R2, 0x1 ;  /* 0x0000000205067211 */ /* 0x000fc600078408ff */
[----:B------:R-:W3:Y:S01]  /*646e0*/  LDC R215, c[0x0][0x248] ;  /* 0x00009200ffd77b82 */ /* 0x000ee20000000800 */
[----:B------:R-:W-:Y:S01]  /*646f0*/  @P3 STG.E.U16 desc[UR4][R204.64], R207 ;  /* 0x000000cfcc003986 */ /* 0x000fe2000c101504 */
[----:B--2---:R-:W-:Y:S01]  /*64700*/  ISETP.LT.AND P3, PT, R206, R214, !P0 ;  /* 0x000000d6ce00720c */ /* 0x004fe20004761270 */
[----:B------:R-:W-:Y:S01]  /*64710*/  VIADD R206, R3, 0x13 ;  /* 0x0000001303ce7836 */ /* 0x000fe20000000000 */
[----:B------:R-:W-:Y:S01]  /*64720*/  LEA.HI.X.SX32 R7, R5, R4, 0x1, P2 ;  /* 0x0000000405077211 */ /* 0x000fe200010f0eff */
[----:B------:R-:W-:-:S03]  /*64730*/  VIADD R5, R3, 0x12 ;  /* 0x0000001203057836 */ /* 0x000fc60000000000 */
[----:B------:R-:W2:Y:S01]  /*64740*/  LDC R214, c[0x0][0x22c] ;  /* 0x00008b00ffd67b82 */ /* 0x000ea20000000800 */
[----:B------:R4:W-:Y:S01]  /*64750*/  @P5 STG.E.U16 desc[UR4][R6.64], R224 ;  /* 0x000000e006005986 */ /* 0x0009e2000c101504 */
[----:B0-----:R-:W-:Y:S01]  /*64760*/  ISETP.LT.AND P4, PT, R5, R213, !P0 ;  /* 0x000000d50500720c */ /* 0x001fe20004781270 */
[----:B------:R-:W-:Y:S01]  /*64770*/  IMAD.IADD R5, R0, 0x1, R222 ;  /* 0x0000000100057824 */ /* 0x000fe200078e02de */
[----:B------:R-:W-:-:S04]  /*64780*/  ISETP.LT.AND P5, PT, R206, R221, !P0 ;  /* 0x000000ddce00720c */ /* 0x000fc800047a1270 */
[----:B------:R-:W0:Y:S01]  /*64790*/  LDC R213, c[0x0][0x22c] ;  /* 0x00008b00ffd57b82 */ /* 0x000e220000000800 */
[----:B----4-:R-:W-:Y:S02]  /*647a0*/  LEA R6, P2, R0, R2, 0x1 ;  /* 0x0000000200067211 */ /* 0x010fe400078408ff */
[----:B------:R-:W-:-:S05]  /*647b0*/  PRMT R224, R224, 0x7632, R224 ;  /* 0x00007632e0e07816 */ /* 0x000fca00000000e0 */
[----:B------:R-:W4:Y:S01]  /*647c0*/  LDC R206, c[0x0][0x22c] ;  /* 0x00008b00ffce7b82 */ /* 0x000f220000000800 */
[----:B------:R-:W-:Y:S01]  /*647d0*/  LEA.HI.X.SX32 R7, R0, R4, 0x1, P2 ;  /* 0x0000000400077211 */ /* 0x000fe200010f0eff */
[C---:B------:R-:W-:Y:S01]  /*647e0*/  IMAD.IADD R0, R5.reuse, 0x1, R212 ;  /* 0x0000000105007824 */ /* 0x040fe200078e02d4 */
[----:B------:R-:W-:-:S03]  /*647f0*/  LEA R204, P2, R5, R2, 0x1 ;  /* 0x0000000205cc7211 */ /* 0x000fc600078408ff */
[----:B------:R1:W-:Y:S01]  /*64800*/  @P3 STG.E.U16 desc[UR4][R6.64], R224 ;  /* 0x000000e006003986 */ /* 0x0003e2000c101504 */
[----:B------:R-:W-:Y:S01]  /*64810*/  LEA.HI.X.SX32 R205, R5, R4, 0x1, P2 ;  /* 0x0000000405cd7211 */ /* 0x000fe200010f0eff */
[----:B------:R-:W4:Y:S01]  /*64820*/  LDC R207, c[0x0][0x248] ;  /* 0x00009200ffcf7b82 */ /* 0x000f220000000800 */
[----:B------:R-:W-:-:S03]  /*64830*/  VIADD R5, R3, 0x14 ;  /* 0x0000001403057836 */ /* 0x000fc60000000000 */
[----:B------:R3:W-:Y:S02]  /*64840*/  @P4 STG.E.U16 desc[UR4][R204.64], R225 ;  /* 0x000000e1cc004986 */ /* 0x0007e4000c101504 */
[----:B--2---:R-:W-:Y:S01]  /*64850*/  ISETP.LT.AND P2, PT, R5, R214, !P0 ;  /* 0x000000d60500720c */ /* 0x004fe20004741270 */
[C---:B-1----:R-:W-:Y:S01]  /*64860*/  IMAD.IADD R5, R0.reuse, 0x1, R220 ;  /* 0x0000000100057824 */ /* 0x042fe200078e02dc */
[----:B------:R-:W1:Y:S01]  /*64870*/  LDC R212, c[0x0][0x22c] ;  /* 0x00008b00ffd47b82 */ /* 0x000e620000000800 */
[----:B------:R-:W-:-:S04]  /*64880*/  LEA R6, P3, R0, R2, 0x1 ;  /* 0x0000000200067211 */ /* 0x000fc800078608ff */
[----:B------:R-:W-:Y:S01]  /*64890*/  LEA.HI.X.SX32 R7, R0, R4, 0x1, P3 ;  /* 0x0000000400077211 */ /* 0x000fe200018f0eff */
[----:B------:R-:W-:Y:S02]  /*648a0*/  VIADD R0, R3, 0x15 ;  /* 0x0000001503007836 */ /* 0x000fe40000000000 */
[----:B------:R-:W2:Y:S01]  /*648b0*/  LDC R214, c[0x0][0x248] ;  /* 0x00009200ffd67b82 */ /* 0x000ea20000000800 */
[----:B---3--:R-:W-:Y:S02]  /*648c0*/  LEA R204, P3, R5, R2, 0x1 ;  /* 0x0000000205cc7211 */ /* 0x008fe400078608ff */
[----:B------:R-:W-:Y:S02]  /*648d0*/  PRMT R225, R225, 0x7632, R225 ;  /* 0x00007632e1e17816 */ /* 0x000fe400000000e1 */
[----:B0-----:R-:W-:Y:S01]  /*648e0*/  ISETP.LT.AND P4, PT, R0, R213, !P0 ;  /* 0x000000d50000720c */ /* 0x001fe20004781270 */
[C---:B------:R-:W-:Y:S01]  /*648f0*/  IMAD.IADD R0, R5.reuse, 0x1, R215 ;  /* 0x0000000105007824 */ /* 0x040fe200078e02d7 */
[----:B------:R-:W-:Y:S01]  /*64900*/  LEA.HI.X.SX32 R205, R5, R4, 0x1, P3 ;  /* 0x0000000405cd7211 */ /* 0x000fe200018f0eff */
[----:B------:R-:W0:Y:S01]  /*64910*/  LDC R220, c[0x0][0x248] ;  /* 0x00009200ffdc7b82 */ /* 0x000e220000000800 */
[----:B------:R-:W-:Y:S01]  /*64920*/  VIADD R5, R3, 0x16 ;  /* 0x0000001603057836 */ /* 0x000fe20000000000 */
[----:B------:R3:W-:Y:S04]  /*64930*/  @P5 STG.E.U16 desc[UR4][R6.64], R225 ;  /* 0x000000e106005986 */ /* 0x0007e8000c101504 */
[----:B------:R2:W-:Y:S01]  /*64940*/  @P2 STG.E.U16 desc[UR4][R204.64], R226 ;  /* 0x000000e2cc002986 */ /* 0x0005e2000c101504 */
[----:B----4-:R-:W-:Y:S01]  /*64950*/  ISETP.LT.AND P2, PT, R5, R206, !P0 ;  /* 0x000000ce0500720c */ /* 0x010fe20004741270 */
[----:B------:R-:W4:Y:S01]  /*64960*/  LDC R215, c[0x0][0x22c] ;  /* 0x00008b00ffd77b82 */ /* 0x000f220000000800 */
[C---:B------:R-:W-:Y:S01]  /*64970*/  IMAD.IADD R5, R0.reuse, 0x1, R207 ;  /* 0x0000000100057824 */ /* 0x040fe200078e02cf */
[----:B---3--:R-:W-:-:S06]  /*64980*/  LEA R6, P3, R0, R2, 0x1 ;  /* 0x0000000200067211 */ /* 0x008fcc00078608ff */
[----:B------:R-:W3:Y:S01]  /*64990*/  LDC R207, c[0x0][0x248] ;  /* 0x00009200ffcf7b82 */ /* 0x000ee20000000800 */
[----:B--2---:R-:W-:Y:S01]  /*649a0*/  IMAD.IADD R206, R5, 0x1, R214 ;  /* 0x0000000105ce7824 */ /* 0x004fe200078e02d6 */
[----:B------:R-:W-:Y:S01]  /*649b0*/  LEA.HI.X.SX32 R7, R0, R4, 0x1, P3 ;  /* 0x0000000400077211 */ /* 0x000fe200018f0eff */
[C---:B------:R-:W-:Y:S01]  /*649c0*/  VIADD R0, R3.reuse, 0x17 ;  /* 0x0000001703007836 */ /* 0x040fe20000000000 */
[----:B------:R-:W-:Y:S01]  /*649d0*/  PRMT R226, R226, 0x7632, R226 ;  /* 0x00007632e2e27816 */ /* 0x000fe200000000e2 */
[----:B------:R-:W-:-:S03]  /*649e0*/  VIADD R205, R3, 0x18 ;  /* 0x0000001803cd7836 */ /* 0x000fc60000000000 */
[----:B------:R-:W2:Y:S01]  /*649f0*/  LDC R213, c[0x0][0x22c] ;  /* 0x00008b00ffd57b82 */ /* 0x000ea20000000800 */
[----:B------:R0:W-:Y:S01]  /*64a00*/  @P4 STG.E.U16 desc[UR4][R6.64], R226 ;  /* 0x000000e206004986 */ /* 0x0001e2000c101504 */
[----:B-1----:R-:W-:Y:S02]  /*64a10*/  ISETP.LT.AND P3, PT, R0, R212, !P0 ;  /* 0x000000d40000720c */ /* 0x002fe40004761270 */
[----:B------:R-:W-:-:S04]  /*64a20*/  PRMT R0, R227, 0x7632, R0 ;  /* 0x00007632e3007816 */ /* 0x000fc80000000000 */
[----:B------:R-:W1:Y:S01]  /*64a30*/  LDC R212, c[0x0][0x22c] ;  /* 0x00008b00ffd47b82 */ /* 0x000e620000000800 */
[----:B----4-:R-:W-:Y:S02]  /*64a40*/  ISETP.LT.AND P5, PT, R205, R215, !P0 ;  /* 0x000000d7cd00720c */ /* 0x010fe400047a1270 */
[----:B0-----:R-:W-:-:S05]  /*64a50*/  LEA R6, P4, R5, R2, 0x1 ;  /* 0x0000000205067211 */ /* 0x001fca00078808ff */
[----:B------:R-:W0:Y:S01]  /*64a60*/  LDC R214, c[0x0][0x248] ;  /* 0x00009200ffd67b82 */ /* 0x000e220000000800 */
[----:B------:R-:W-:Y:S02]  /*64a70*/  LEA.HI.X.SX32 R7, R5, R4, 0x1, P4 ;  /* 0x0000000405077211 */ /* 0x000fe400020f0eff */
[----:B------:R-:W-:-:S03]  /*64a80*/  LEA R204, P4, R206, R2, 0x1 ;  /* 0x00000002cecc7211 */ /* 0x000fc600078808ff */
[----:B------:R4:W-:Y:S01]  /*64a90*/  @P2 STG.E.U16 desc[UR4][R6.64], R227 ;  /* 0x000000e306002986 */ /* 0x0009e2000c101504 */
[C---:B------:R-:W-:Y:S01]  /*64aa0*/  LEA.HI.X.SX32 R205, R206.reuse, R4, 0x1, P4 ;  /* 0x00000004cecd7211 */ /* 0x040fe200020f0eff */
[----:B------:R-:W0:Y:S04]  /*64ab0*/  LDC R221, c[0x0][0x22c] ;  /* 0x00008b00ffdd7b82 */ /* 0x000e280000000800 */
[----:B------:R3:W-:Y:S04]  /*64ac0*/  @P3 STG.E.U16 desc[UR4][R204.64], R0 ;  /* 0x00000000cc003986 */ /* 0x0007e8000c101504 */
[----:B------:R-:W0:Y:S01]  /*64ad0*/  LDC R215, c[0x0][0x248] ;  /* 0x00009200ffd77b82 */ /* 0x000e220000000800 */
[----:B----4-:R-:W-:-:S02]  /*64ae0*/  IMAD.IADD R7, R206, 0x1, R220 ;  /* 0x00000001ce077824 */ /* 0x010fc400078e02dc */
[----:B------:R-:W-:Y:S02]  /*64af0*/  VIADD R206, R3, 0x19 ;  /* 0x0000001903ce7836 */ /* 0x000fe40000000000 */
[C---:B---3--:R-:W-:Y:S01]  /*64b00*/  IMAD.IADD R5, R7.reuse, 0x1, R207 ;  /* 0x0000000107057824 */ /* 0x048fe200078e02cf */
[----:B------:R-:W-:Y:S02]  /*64b10*/  LEA R6, P2, R7, R2, 0x1 ;  /* 0x0000000207067211 */ /* 0x000fe400078408ff */
[----:B------:R-:W3:Y:S01]  /*64b20*/  LDC R220, c[0x0][0x248] ;  /* 0x00009200ffdc7b82 */ /* 0x000ee20000000800 */
[C---:B------:R-:W-:Y:S01]  /*64b30*/  VIADD R0, R3.reuse, 0x1a ;  /* 0x0000001a03007836 */ /* 0x040fe20000000000 */
[----:B--2---:R-:W-:Y:S01]  /*64b40*/  ISETP.LT.AND P3, PT, R206, R213, !P0 ;  /* 0x000000d5ce00720c */ /* 0x004fe20004761270 */
[----:B------:R-:W-:Y:S01]  /*64b50*/  VIADD R206, R3, 0x1b ;  /* 0x0000001b03ce7836 */ /* 0x000fe20000000000 */
[----:B------:R-:W-:Y:S02]  /*64b60*/  LEA.HI.X.SX32 R7, R7, R4, 0x1, P2 ;  /* 0x0000000407077211 */ /* 0x000fe400010f0eff */
[----:B-1----:R-:W-:Y:S01]  /*64b70*/  ISETP.LT.AND P4, PT, R0, R212, !P0 ;  /* 0x000000d40000720c */ /* 0x002fe20004781270 */
[----:B0-----:R-:W-:Y:S01]  /*64b80*/  IMAD.IADD R0, R5, 0x1, R214 ;  /* 0x0000000105007824 */ /* 0x001fe200078e02d6 */
[----:B------:R-:W0:Y:S01]  /*64b90*/  LDC R207, c[0x0][0x22c] ;  /* 0x00008b00ffcf7b82 */ /* 0x000e220000000800 */
[----:B------:R1:W-:Y:S01]  /*64ba0*/  @P5 STG.E.U16 desc[UR4][R6.64], R216 ;  /* 0x000000d806005986 */ /* 0x0003e2000c101504 */
[----:B------:R-:W-:Y:S01]  /*64bb0*/  ISETP.LT.AND P5, PT, R206, R221, !P0 ;  /* 0x000000ddce00720c */ /* 0x000fe200047a1270 */
[----:B------:R-:W-:-:S05]  /*64bc0*/  VIADD R206, R3, 0x1c ;  /* 0x0000001c03ce7836 */ /* 0x000fca0000000000 */
[----:B------:R-:W2:Y:S01]  /*64bd0*/  LDC R212, c[0x0][0x248] ;  /* 0x00009200ffd47b82 */ /* 0x000ea20000000800 */
[----:B-1----:R-:W-:Y:S02]  /*64be0*/  LEA R6, P2, R5, R2, 0x1 ;  /* 0x0000000205067211 */ /* 0x002fe400078408ff */
[----:B------:R-:W-:-:S05]  /*64bf0*/  PRMT R216, R216, 0x7632, R216 ;  /* 0x00007632d8d87816 */ /* 0x000fca00000000d8 */
[----:B------:R-:W1:Y:S01]  /*64c00*/  LDC R213, c[0x0][0x248] ;  /* 0x00009200ffd57b82 */ /* 0x000e620000000800 */
[----:B------:R-:W-:Y:S02]  /*64c10*/  LEA.HI.X.SX32 R7, R5, R4, 0x1, P2 ;  /* 0x0000000405077211 */ /* 0x000fe400010f0eff */
[----:B------:R-:W-:-:S03]  /*64c20*/  LEA R204, P2, R0, R2, 0x1 ;  /* 0x0000000200cc7211 */ /* 0x000fc600078408ff */
[----:B------:R3:W-:Y:S01]  /*64c30*/  @P3 STG.E.U16 desc[UR4][R6.64], R216 ;  /* 0x000000d806003986 */ /* 0x0007e2000c101504 */
[----:B------:R-:W-:Y:S01]  /*64c40*/  LEA.HI.X.SX32 R205, R0, R4, 0x1, P2 ;  /* 0x0000000400cd7211 */ /* 0x000fe200010f0eff */
[----:B------:R-:W4:Y:S01]  /*64c50*/  LDC R5, c[0x0][0x22c] ;  /* 0x00008b00ff057b82 */ /* 0x000f220000000800 */
[----:B0-----:R-:W-:Y:S01]  /*64c60*/  ISETP.LT.AND P2, PT, R206, R207, !P0 ;  /* 0x000000cfce00720c */ /* 0x001fe20004741270 */
[----:B------:R-:W-:Y:S02]  /*64c70*/  VIADD R207, R3, 0x1d ;  /* 0x0000001d03cf7836 */ /* 0x000fe40000000000 */
[----:B------:R0:W-:Y:S04]  /*64c80*/  @P4 STG.E.U16 desc[UR4][R204.64], R217 ;  /* 0x000000d9cc004986 */ /* 0x0001e8000c101504 */
[----:B------:R-:W1:Y:S01]  /*64c90*/  LDC R206, c[0x0][0x22c] ;  /* 0x00008b00ffce7b82 */ /* 0x000e620000000800 */
[----:B---3--:R-:W-:-:S05]  /*64ca0*/  IMAD.IADD R7, R0, 0x1, R220 ;  /* 0x0000000100077824 */ /* 0x008fca00078e02dc */
[C---:B------:R-:W-:Y:S02]  /*64cb0*/  LEA R6, P3, R7.reuse, R2, 0x1 ;  /* 0x0000000207067211 */ /* 0x040fe400078608ff */
[----:B------:R-:W3:Y:S01]  /*64cc0*/  LDC R0, c[0x0][0x22c] ;  /* 0x00008b00ff007b82 */ /* 0x000ee20000000800 */
[----:B0-----:R-:W-:Y:S01]  /*64cd0*/  IMAD.IADD R205, R7, 0x1, R215 ;  /* 0x0000000107cd7824 */ /* 0x001fe200078e02d7 */
[----:B------:R-:W-:Y:S02]  /*64ce0*/  PRMT R217, R217, 0x7632, R217 ;  /* 0x00007632d9d97816 */ /* 0x000fe400000000d9 */
[----:B------:R-:W-:Y:S02]  /*64cf0*/  LEA.HI.X.SX32 R7, R7, R4, 0x1, P3 ;  /* 0x0000000407077211 */ /* 0x000fe400018f0eff */
[----:B------:R-:W-:Y:S02]  /*64d00*/  LEA R204, P3, R205, R2, 0x1 ;  /* 0x00000002cdcc7211 */ /* 0x000fe400078608ff */
[----:B------:R-:W0:Y:S01]  /*64d10*/  LDC R215, c[0x0][0x248] ;  /* 0x00009200ffd77b82 */ /* 0x000e220000000800 */
[----:B----4-:R-:W-:Y:S01]  /*64d20*/  ISETP.LT.AND P4, PT, R207, R5, !P0 ;  /* 0x00000005cf00720c */ /* 0x010fe20004781270 */
[----:B------:R2:W-:Y:S01]  /*64d30*/  @P5 STG.E.U16 desc[UR4][R6.64], R217 ;  /* 0x000000d906005986 */ /* 0x0005e2000c101504 */
[----:B------:R-:W-:-:S05]  /*64d40*/  VIADD R207, R3, 0x1e ;  /* 0x0000001e03cf7836 */ /* 0x000fca0000000000 */
[----:B------:R-:W4:Y:S01]  /*64d50*/  LDC R5, c[0x0][0x22c] ;  /* 0x00008b00ff057b82 */ /* 0x000f220000000800 */
[C---:B--2---:R-:W-:Y:S01]  /*64d60*/  IMAD.IADD R7, R205.reuse, 0x1, R212 ;  /* 0x00000001cd077824 */ /* 0x044fe200078e02d4 */
[----:B------:R-:W-:-:S06]  /*64d70*/  LEA.HI.X.SX32 R205, R205, R4, 0x1, P3 ;  /* 0x00000004cdcd7211 */ /* 0x000fcc00018f0eff */
[----:B------:R-:W2:Y:S01]  /*64d80*/  LDC R214, c[0x0][0x248] ;  /* 0x00009200ffd67b82 */ /* 0x000ea20000000800 */
[----:B------:R-:W-:Y:S01]  /*64d90*/  LEA R6, P3, R7, R2, 0x1 ;  /* 0x0000000207067211 */ /* 0x000fe200078608ff */
[----:B------:R0:W-:Y:S01]  /*64da0*/  @P2 STG.E.U16 desc[UR4][R204.64], R218 ;  /* 0x000000dacc002986 */ /* 0x0001e2000c101504 */
[----:B---3--:R-:W-:Y:S01]  /*64db0*/  ISETP.LT.AND P2, PT, R207, R0, !P0 ;  /* 0x00000000cf00720c */ /* 0x008fe20004741270 */
[C---:B-1----:R-:W-:Y:S01]  /*64dc0*/  IMAD.IADD R0, R7.reuse, 0x1, R213 ;  /* 0x0000000107007824 */ /* 0x042fe200078e02d5 */
[----:B------:R-:W-:-:S03]  /*64dd0*/  LEA.HI.X.SX32 R7, R7, R4, 0x1, P3 ;  /* 0x0000000407077211 */ /* 0x000fc600018f0eff */
[----:B------:R-:W1:Y:S01]  /*64de0*/  LDC R212, c[0x0][0x22c] ;  /* 0x00008b00ffd47b82 */ /* 0x000e620000000800 */
[----:B------:R-:W-:Y:S02]  /*64df0*/  PRMT R207, R219, 0x7632, R207 ;  /* 0x00007632dbcf7816 */ /* 0x000fe400000000cf */
[----:B0-----:R-:W-:Y:S01]  /*64e00*/  PRMT R218, R218, 0x7632, R218 ;  /* 0x00007632dada7816 */ /* 0x001fe200000000da */
[----:B------:R-:W-:-:S04]  /*64e10*/  VIADD R204, R3, 0x1f ;  /* 0x0000001f03cc7836 */ /* 0x000fc80000000000 */
[----:B------:R-:W0:Y:S01]  /*64e20*/  LDC R213, c[0x0][0x248] ;  /* 0x00009200ffd57b82 */ /* 0x000e220000000800 */
[----:B------:R-:W-:Y:S01]  /*64e30*/  VIADD R205, R3, 0x20 ;  /* 0x0000002003cd7836 */ /* 0x000fe20000000000 */
[----:B------:R3:W-:Y:S01]  /*64e40*/  @P4 STG.E.U16 desc[UR4][R6.64], R218 ;  /* 0x000000da06004986 */ /* 0x0007e2000c101504 */
[----:B------:R-:W-:Y:S01]  /*64e50*/  ISETP.LT.AND P3, PT, R204, R206, !P0 ;  /* 0x000000cecc00720c */ /* 0x000fe20004761270 */
[----:B------:R-:W-:Y:S02]  /*64e60*/  IMAD.IADD R206, R0, 0x1, R215 ;  /* 0x0000000100ce7824 */ /* 0x000fe400078e02d7 */
[----:B----4-:R-:W-:Y:S01]  /*64e70*/  ISETP.LT.AND P5, PT, R205, R5, !P0 ;  /* 0x00000005cd00720c */ /* 0x010fe200047a1270 */
[----:B------:R-:W-:Y:S01]  /*64e80*/  VIADD R215, R3, 0x21 ;  /* 0x0000002103d77836 */ /* 0x000fe20000000000 */
[----:B------:R-:W4:Y:S01]  /*64e90*/  LDC R216, c[0x0][0x248] ;  /* 0x00009200ffd87b82 */ /* 0x000f220000000800 */
[----:B--2---:R-:W-:Y:S01]  /*64ea0*/  IMAD.IADD R214, R206, 0x1, R214 ;  /* 0x00000001ced67824 */ /* 0x004fe200078e02d6 */
[----:B---3--:R-:W-:-:S06]  /*64eb0*/  LEA R6, P4, R0, R2, 0x1 ;  /* 0x0000000200067211 */ /* 0x008fcc00078808ff */
[----:B------:R-:W2:Y:S01]  /*64ec0*/  LDC R5, c[0x0][0x248] ;  /* 0x00009200ff057b82 */ /* 0x000ea20000000800 */
[----:B------:R-:W-:Y:S02]  /*64ed0*/  LEA.HI.X.SX32 R7, R0, R4, 0x1, P4 ;  /* 0x0000000400077211 */ /* 0x000fe400020f0eff */
[----:B------:R-:W-:-:S05]  /*64ee0*/  LEA R204, P4, R206, R2, 0x1 ;  /* 0x00000002cecc7211 */ /* 0x000fca00078808ff */
[----:B------:R-:W3:Y:S01]  /*64ef0*/  LDC R0, c[0x0][0x22c] ;  /* 0x00008b00ff007b82 */ /* 0x000ee20000000800 */
[----:B------:R-:W-:Y:S01]  /*64f00*/  LEA.HI.X.SX32 R205, R206, R4, 0x1, P4 ;  /* 0x00000004cecd7211 */ /* 0x000fe200020f0eff */
[----:B------:R1:W-:Y:S01]  /*64f10*/  @P2 STG.E.U16 desc[UR4][R6.64], R219 ;  /* 0x000000db06002986 */ /* 0x0003e2000c101504 */
[----:B0-----:R-:W-:-:S03]  /*64f20*/  IMAD.IADD R213, R214, 0x1, R213 ;  /* 0x00000001d6d57824 */ /* 0x001fc600078e02d5 */
[----:B------:R4:W-:Y:S01]  /*64f30*/  @P3 STG.E.U16 desc[UR4][R204.64], R207 ;  /* 0x000000cfcc003986 */ /* 0x0009e2000c101504 */
[----:B-1----:R-:W-:Y:S01]  /*64f40*/  ISETP.LT.AND P3, PT, R215, R212, !P0 ;  /* 0x000000d4d700720c */ /* 0x002fe20004761270 */
[----:B------:R-:W0:Y:S01]  /*64f50*/  LDC R206, c[0x0][0x22c] ;  /* 0x00008b00ffce7b82 */ /* 0x000e220000000800 */
[----:B------:R-:W-:Y:S01]  /*64f60*/  VIADD R215, R3, 0x22 ;  /* 0x0000002203d77836 */ /* 0x000fe20000000000 */
[----:B------:R-:W-:-:S06]  /*64f70*/  LEA R6, P2, R214, R2, 0x1 ;  /* 0x00000002d6067211 */ /* 0x000fcc00078408ff */
[----:B------:R-:W1:Y:S01]  /*64f80*/  LDC R212, c[0x0][0x248] ;  /* 0x00009200ffd47b82 */ /* 0x000e620000000800 */
[----:B------:R-:W-:Y:S01]  /*64f90*/  LEA.HI.X.SX32 R7, R214, R4, 0x1, P2 ;  /* 0x00000004d6077211 */ /* 0x000fe200010f0eff */
[----:B----4-:R-:W-:Y:S02]  /*64fa0*/  IMAD.IADD R205, R213, 0x1, R216 ;  /* 0x00000001d5cd7824 */ /* 0x010fe400078e02d8 */
[----:B------:R-:W-:Y:S02]  /*64fb0*/  VIADD R216, R3, 0x24 ;  /* 0x0000002403d87836 */ /* 0x000fe40000000000 */
[----:B------:R4:W-:Y:S02]  /*64fc0*/  @P5 STG.E.U16 desc[UR4][R6.64], R208 ;  /* 0x000000d006005986 */ /* 0x0009e4000c101504 */
[----:B------:R-:W1:Y:S01]  /*64fd0*/  LDC R207, c[0x0][0x22c] ;  /* 0x00008b00ffcf7b82 */ /* 0x000e620000000800 */
[----:B---3--:R-:W-:Y:S01]  /*64fe0*/  ISETP.LT.AND P4, PT, R215, R0, !P0 ;  /* 0x00000000d700720c */ /* 0x008fe20004781270 */
[----:B------:R-:W-:Y:S01]  /*64ff0*/  VIADD R215, R3, 0x23 ;  /* 0x0000002303d77836 */ /* 0x000fe20000000000 */
[----:B------:R-:W-:Y:S01]  /*65000*/  PRMT R0, R208, 0x7632, R0 ;  /* 0x00007632d0007816 */ /* 0x000fe20000000000 */
[----:B--2---:R-:W-:-:S04]  /*65010*/  IMAD.IADD R5, R205, 0x1, R5 ;  /* 0x00000001cd057824 */ /* 0x004fc800078e0205 */
[----:B------:R-:W2:Y:S01]  /*65020*/  LDC R214, c[0x0][0x248] ;  /* 0x00009200ffd67b82 */ /* 0x000ea20000000800 */
[----:B0-----:R-:W-:Y:S02]  /*65030*/  ISETP.LT.AND P5, PT, R215, R206, !P0 ;  /* 0x000000ced700720c */ /* 0x001fe400047a1270 */
[----:B----4-:R-:W-:-:S04]  /*65040*/  LEA R6, P2, R213, R2, 0x1 ;  /* 0x00000002d5067211 */ /* 0x010fc800078408ff */
[----:B------:R-:W-:Y:S01]  /*65050*/  LEA.HI.X.SX32 R7, R213, R4, 0x1, P2 ;  /* 0x00000004d5077211 */ /* 0x000fe200010f0eff */
[----:B------:R-:W0:Y:S01]  /*65060*/  LDC R215, c[0x0][0x22c] ;  /* 0x00008b00ffd77b82 */ /* 0x000e220000000800 */
[-C--:B------:R-:W-:Y:S01]  /*65070*/  LEA R204, P2, R205, R2.reuse, 0x1 ;  /* 0x00000002cdcc7211 */ /* 0x080fe200078408ff */
[C---:B-1----:R-:W-:Y:S02]  /*65080*/  IMAD.IADD R217, R5.reuse, 0x1, R212 ;  /* 0x0000000105d97824 */ /* 0x042fe400078e02d4 */
[----:B------:R1:W-:Y:S01]  /*65090*/  @P3 STG.E.U16 desc[UR4][R6.64], R0 ;  /* 0x0000000006003986 */ /* 0x0003e2000c101504 */
[----:B------:R-:W-:Y:S01]  /*650a0*/  LEA R206, P3, R5, R2, 0x1 ;  /* 0x0000000205ce7211 */ /* 0x000fe200078608ff */
[----:B------:R-:W-:Y:S01]  /*650b0*/  VIADD R212, R3, 0x25 ;  /* 0x0000002503d47836 */ /* 0x000fe20000000000 */
[----:B------:R-:W-:Y:S01]  /*650c0*/  LEA.HI.X.SX32 R205, R205, R4, 0x1, P2 ;  /* 0x00000004cdcd7211 */ /* 0x000fe200010f0eff */
[----:B------:R-:W3:Y:S01]  /*650d0*/  LDC R213, c[0x0][0x22c] ;  /* 0x00008b00ffd57b82 */ /* 0x000ee20000000800 */
[----:B------:R-:W-:-:S02]  /*650e0*/  ISETP.LT.AND P2, PT, R216, R207, !P0 ;  /* 0x000000cfd800720c */ /* 0x000fc40004741270 */
[----:B------:R-:W-:Y:S01]  /*650f0*/  LEA.HI.X.SX32 R207, R5, R4, 0x1, P3 ;  /* 0x0000000405cf7211 */ /* 0x000fe200018f0eff */
[----:B------:R2:W-:Y:S04]  /*65100*/  @P4 STG.E.U16 desc[UR4][R204.64], R209 ;  /* 0x000000d1cc004986 */ /* 0x0005e8000c101504 */
[----:B------:R-:W4:Y:S01]  /*65110*/  LDC R208, c[0x0][0x248] ;  /* 0x00009200ffd07b82 */ /* 0x000f220000000800 */
[----:B-1----:R-:W-:Y:S02]  /*65120*/  PRMT R7, R209, 0x7632, R7 ;  /* 0x00007632d1077816 */ /* 0x002fe40000000007 */
[----:B------:R-:W-:-:S03]  /*65130*/  LEA R6, P3, R217, R2, 0x1 ;  /* 0x00000002d9067211 */ /* 0x000fc600078608ff */
[----:B------:R1:W-:Y:S02]  /*65140*/  @P5 STG.E.U16 desc[UR4][R206.64], R7 ;  /* 0x00000007ce005986 */ /* 0x0003e4000c101504 */
[----:B------:R-:W4:Y:S01]  /*65150*/  LDC R5, c[0x0][0x22c] ;  /* 0x00008b00ff057b82 */ /* 0x000f220000000800 */
[----:B--2---:R-:W-:Y:S02]  /*65160*/  IMAD.IADD R205, R217, 0x1, R214 ;  /* 0x00000001d9cd7824 */ /* 0x004fe400078e02d6 */
[----:B------:R-:W-:-:S05]  /*65170*/  VIADD R214, R3, 0x26 ;  /* 0x0000002603d67836 */ /* 0x000fca0000000000 */
[----:B------:R-:W2:Y:S01]  /*65180*/  LDC R0, c[0x0][0x248] ;  /* 0x00009200ff007b82 */ /* 0x000ea20000000800 */
[----:B---3--:R-:W-:Y:S02]  /*65190*/  ISETP.LT.AND P4, PT, R212, R213, !P0 ;  /* 0x000000d5d400720c */ /* 0x008fe40004781270 */
[----:B-1----:R-:W-:Y:S02]  /*651a0*/  LEA.HI.X.SX32 R7, R217, R4, 0x1, P3 ;  /* 0x00000004d9077211 */ /* 0x002fe400018f0eff */
[C---:B------:R-:W-:Y:S02]  /*651b0*/  LEA R204, P3, R205.reuse, R2, 0x1 ;  /* 0x00000002cdcc7211 */ /* 0x040fe400078608ff */
[----:B------:R-:W-:Y:S01]  /*651c0*/  PRMT R207, R210, 0x7632, R207 ;  /* 0x00007632d2cf7816 */ /* 0x000fe200000000cf */
[----:B------:R-:W1:Y:S01]  /*651d0*/  LDC R209, c[0x0][0x22c] ;  /* 0x00008b00ffd17b82 */ /* 0x000e620000000800 */
[----:B------:R3:W-:Y:S01]  /*651e0*/  @P2 STG.E.U16 desc[UR4][R6.64], R210 ;  /* 0x000000d206002986 */ /* 0x0007e2000c101504 */
[----:B0-----:R-:W-:Y:S01]  /*651f0*/  ISETP.LT.AND P2, PT, R214, R215, !P0 ;  /* 0x000000d7d600720c */ /* 0x001fe20004741270 */
[C---:B----4-:R-:W-:Y:S01]  /*65200*/  IMAD.IADD R215, R205.reuse, 0x1, R208 ;  /* 0x00000001cdd77824 */ /* 0x050fe200078e02d0 */
[----:B------:R-:W-:Y:S01]  /*65210*/  LEA.HI.X.SX32 R205, R205, R4, 0x1, P3 ;  /* 0x00000004cdcd7211 */ /* 0x000fe200018f0eff */
[----:B------:R-:W-:-:S03]  /*65220*/  VIADD R214, R3, 0x27 ;  /* 0x0000002703d67836 */ /* 0x000fc60000000000 */
[----:B------:R-:W0:Y:S01]  /*65230*/  LDC R212, c[0x0][0x248] ;  /* 0x00009200ffd47b82 */ /* 0x000e220000000800 */
[----:B------:R4:W-:Y:S01]  /*65240*/  @P4 STG.E.U16 desc[UR4][R204.64], R207 ;  /* 0x000000cfcc004986 */ /* 0x0009e2000c101504 */
[----:B------:R-:W-:Y:S02]  /*65250*/  ISETP.LT.AND P3, PT, R214, R5, !P0 ;  /* 0x00000005d600720c */ /* 0x000fe40004761270 */
[----:B------:R-:W-:Y:S01]  /*65260*/  LEA R206, P4, R215, R2, 0x1 ;  /* 0x00000002d7ce7211 */ /* 0x000fe200078808ff */
[----:B---3--:R-:W-:Y:S01]  /*65270*/  VIADD R210, R3, 0x28 ;  /* 0x0000002803d27836 */ /* 0x008fe20000000000 */
[----:B------:R-:W-:Y:S02]  /*65280*/  PRMT R214, R201, 0x7632, R214 ;  /* 0x00007632c9d67816 */ /* 0x000fe400000000d6 */
[----:B------:R-:W3:Y:S01]  /*65290*/  LDC R208, c[0x0][0x248] ;  /* 0x00009200ffd07b82 */ /* 0x000ee20000000800 */
[C---:B--2---:R-:W-:Y:S01]  /*652a0*/  IMAD.IADD R7, R215.reuse, 0x1, R0 ;  /* 0x00000001d7077824 */ /* 0x044fe200078e0200 */
[----:B----4-:R-:W-:-:S04]  /*652b0*/  LEA.HI.X.SX32 R207, R215, R4, 0x1, P4 ;  /* 0x00000004d7cf7211 */ /* 0x010fc800020f0eff */
[----:B------:R-:W-:Y:S02]  /*652c0*/  LEA R6, P4, R7, R2, 0x1 ;  /* 0x0000000207067211 */ /* 0x000fe400078808ff */
[----:B------:R-:W2:Y:S01]  /*652d0*/  LDC R213, c[0x0][0x22c] ;  /* 0x00008b00ffd57b82 */ /* 0x000ea20000000800 */
[----:B-1----:R-:W-:Y:S01]  /*652e0*/  ISETP.LT.AND P5, PT, R210, R209, !P0 ;  /* 0x000000d1d200720c */ /* 0x002fe200047a1270 */
[----:B------:R1:W-:Y:S01]  /*652f0*/  @P2 STG.E.U16 desc[UR4][R206.64], R211 ;  /* 0x000000d3ce002986 */ /* 0x0003e2000c101504 */
[----:B------:R-:W-:-:S05]  /*65300*/  PRMT R205, R211, 0x7632, R205 ;  /* 0x00007632d3cd7816 */ /* 0x000fca00000000cd */
[----:B------:R-:W4:Y:S01]  /*65310*/  LDC R5, c[0x0][0x248] ;  /* 0x00009200ff057b82 */ /* 0x000f220000000800 */
[C---:B0-----:R-:W-:Y:S01]  /*65320*/  IMAD.IADD R217, R7.reuse, 0x1, R212 ;  /* 0x0000000107d97824 */ /* 0x041fe200078e02d4 */
[----:B------:R-:W-:Y:S01]  /*65330*/  LEA.HI.X.SX32 R7, R7, R4, 0x1, P4 ;  /* 0x0000000407077211 */ /* 0x000fe200020f0eff */
[----:B------:R-:W-:-:S03]  /*65340*/  VIADD R212, R3, 0x29 ;  /* 0x0000002903d47836 */ /* 0x000fc60000000000 */
[C---:B------:R-:W-:Y:S01]  /*65350*/  LEA R204, P2, R217.reuse, R2, 0x1 ;  /* 0x00000002d9cc7211 */ /* 0x040fe200078408ff */
[----:B------:R0:W-:Y:S01]  /*65360*/  @P3 STG.E.U16 desc[UR4][R6.64], R205 ;  /* 0x000000cd06003986 */ /* 0x0001e2000c101504 */
[----:B------:R-:W4:Y:S01]  /*65370*/  LDC R0, c[0x0][0x22c] ;  /* 0x00008b00ff007b82 */ /* 0x000f220000000800 */
[----:B---3--:R-:W-:Y:S02]  /*65380*/  IMAD.IADD R215, R217, 0x1, R208 ;  /* 0x00000001d9d77824 */ /* 0x008fe400078e02d0 */
[----:B-1----:R-:W-:-:S05]  /*65390*/  VIADD R207, R3, 0x2a ;  /* 0x0000002a03cf7836 */ /* 0x002fca0000000000 */
[----:B------:R-:W1:Y:S01]  /*653a0*/  LDC R209, c[0x0][0x248] ;  /* 0x00009200ffd17b82 */ /* 0x000e620000000800 */
[----:B--2---:R-:W-:Y:S02]  /*653b0*/  ISETP.LT.AND P3, PT, R212, R213, !P0 ;  /* 0x000000d5d400720c */ /* 0x004fe40004761270 */
[----:B0-----:R-:W-:Y:S02]  /*653c0*/  LEA.HI.X.SX32 R205, R217, R4, 0x1, P2 ;  /* 0x00000004d9cd7211 */ /* 0x001fe400010f0eff */
[C---:B------:R-:W-:Y:S02]  /*653d0*/  LEA R206, P2, R215.reuse, R2, 0x1 ;  /* 0x00000002d7ce7211 */ /* 0x040fe400078408ff */
[----:B------:R-:W-:Y:S01]  /*653e0*/  PRMT R7, R200, 0x7632, R7 ;  /* 0x00007632c8077816 */ /* 0x000fe20000000007 */
[----:B------:R-:W0:Y:S01]  /*653f0*/  LDC R210, c[0x0][0x22c] ;  /* 0x00008b00ffd27b82 */ /* 0x000e220000000800 */
[----:B----4-:R-:W-:Y:S01]  /*65400*/  IMAD.IADD R5, R215, 0x1, R5 ;  /* 0x00000001d7057824 */ /* 0x010fe200078e0205 */
[----:B------:R2:W-:Y:S06]  /*65410*/  @P5 STG.E.U16 desc[UR4][R204.64], R200 ;  /* 0x000000c8cc005986 */ /* 0x0005ec000c101504 */
[----:B------:R-:W3:Y:S01]  /*65420*/  LDC R211, c[0x0][0x22c] ;  /* 0x00008b00ffd37b82 */ /* 0x000ee20000000800 */
[----:B------:R-:W-:-:S02]  /*65430*/  ISETP.LT.AND P4, PT, R207, R0, !P0 ;  /* 0x00000000cf00720c */ /* 0x000fc40004781270 */
[----:B------:R-:W-:Y:S01]  /*65440*/  LEA.HI.X.SX32 R207, R215, R4, 0x1, P2 ;  /* 0x00000004d7cf7211 */ /* 0x000fe200010f0eff */
[----:B------:R-:W-:Y:S01]  /*65450*/  VIADD R215, R3, 0x2b ;  /* 0x0000002b03d77836 */ /* 0x000fe20000000000 */
[----:B------:R-:W-:Y:S01]  /*65460*/  LEA R6, P2, R5, R2, 0x1 ;  /* 0x0000000205067211 */ /* 0x000fe200078408ff */
[----:B--2---:R-:W-:Y:S02]  /*65470*/  VIADD R200, R3, 0x2c ;  /* 0x0000002c03c87836 */ /* 0x004fe40000000000 */
[----:B------:R-:W2:Y:S01]  /*65480*/  LDC R208, c[0x0][0x248] ;  /* 0x00009200ffd07b82 */ /* 0x000ea20000000800 */
[----:B------:R4:W-:Y:S01]  /*65490*/  @P3 STG.E.U16 desc[UR4][R206.64], R7 ;  /* 0x00000007ce003986 */ /* 0x0009e2000c101504 */
[----:B-1----:R-:W-:-:S05]  /*654a0*/  IMAD.IADD R209, R5, 0x1, R209 ;  /* 0x0000000105d17824 */ /* 0x002fca00078e02d1 */
[----:B------:R-:W-:Y:S01]  /*654b0*/  LEA R204, P3, R209, R2, 0x1 ;  /* 0x00000002d1cc7211 */ /* 0x000fe200078608ff */
[----:B------:R-:W1:Y:S01]  /*654c0*/  LDC R212, c[0x0][0x248] ;  /* 0x00009200ffd47b82 */ /* 0x000e620000000800 */
[----:B0-----:R-:W-:Y:S02]  /*654d0*/  ISETP.LT.AND P5, PT, R215, R210, !P0 ;  /* 0x000000d2d700720c */ /* 0x001fe400047a1270 */
[-C--:B------:R-:W-:Y:S02]  /*654e0*/  LEA.HI.X.SX32 R205, R209, R4.reuse, 0x1, P3 ;  /* 0x00000004d1cd7211 */ /* 0x080fe400018f0eff */
[----:B----4-:R-:W-:-:S03]  /*654f0*/  LEA.HI.X.SX32 R7, R5, R4, 0x1, P2 ;  /* 0x0000000405077211 */ /* 0x010fc600010f0eff */
[----:B------:R-:W0:Y:S01]  /*65500*/  LDC R213, c[0x0][0x22c] ;  /* 0x00008b00ffd57b82 */ /* 0x000e220000000800 */
[----:B---3--:R-:W-:Y:S01]  /*65510*/  ISETP.LT.AND P2, PT, R200, R211, !P0 ;  /* 0x000000d3c800720c */ /* 0x008fe20004741270 */
[----:B------:R-:W-:Y:S01]  /*65520*/  VIADD R200, R3, 0x2d ;  /* 0x0000002d03c87836 */ /* 0x000fe20000000000 */
[----:B------:R1:W-:Y:S04]  /*65530*/  @P4 STG.E.U16 desc[UR4][R6.64], R201 ;  /* 0x000000c906004986 */ /* 0x0003e8000c101504 */
[----:B------:R3:W-:Y:S01]  /*65540*/  @P5 STG.E.U16 desc[UR4][R204.64], R214 ;  /* 0x000000d6cc005986 */ /* 0x0007e2000c101504 */
[----:B------:R-:W4:Y:S01]  /*65550*/  LDC R5, c[0x0][0x22c] ;  /* 0x00008b00ff057b82 */ /* 0x000f220000000800 */
[----:B--2---:R-:W-:-:S05]  /*65560*/  IMAD.IADD R207, R209, 0x1, R208 ;  /* 0x00000001d1cf7824 */ /* 0x004fca00078e02d0 */
[C---:B------:R-:W-:Y:S02]  /*65570*/  LEA R206, P3, R207.reuse, R2, 0x1 ;  /* 0x00000002cfce7211 */ /* 0x040fe400078608ff */
[----:B------:R-:W2:Y:S01]  /*65580*/  LDC R0, c[0x0][0x248] ;  /* 0x00009200ff007b82 */ /* 0x000ea20000000800 */
[C---:B-1----:R-:W-:Y:S01]  /*65590*/  IMAD.IADD R7, R207.reuse, 0x1, R212 ;  /* 0x00000001cf077824 */ /* 0x042fe200078e02d4 */
[----:B------:R-:W-:Y:S01]  /*655a0*/  LEA.HI.X.SX32 R207, R207, R4, 0x1, P3 ;  /* 0x00000004cfcf7211 */ /* 0x000fe200018f0eff */
[----:B---3--:R-:W-:-:S03]  /*655b0*/  VIADD R205, R3, 0x2f ;  /* 0x0000002f03cd7836 */ /* 0x008fc60000000000 */
[----:B------:R-:W-:Y:S01]  /*655c0*/  LEA R6, P3, R7, R2, 0x1 ;  /* 0x0000000207067211 */ /* 0x000fe200078608ff */
[----:B------:R1:W-:Y:S01]  /*655d0*/  @P2 STG.E.U16 desc[UR4][R206.64], R202 ;  /* 0x000000cace002986 */ /* 0x0003e2000c101504 */
[----:B------:R-:W3:Y:S01]  /*655e0*/  LDC R211, c[0x0][0x248] ;  /* 0x00009200ffd37b82 */ /* 0x000ee20000000800 */
[----:B0-----:R-:W-:Y:S01]  /*655f0*/  ISETP.LT.AND P4, PT, R200, R213, !P0 ;  /* 0x000000d5c800720c */ /* 0x001fe20004781270 */
[----:B------:R-:W-:-:S06]  /*65600*/  VIADD R200, R3, 0x2e ;  /* 0x0000002e03c87836 */ /* 0x000fcc0000000000 */
[----:B------:R-:W0:Y:S01]  /*65610*/  LDC R210, c[0x0][0x22c] ;  /* 0x00008b00ffd27b82 */ /* 0x000e220000000800 */
[----:B----4-:R-:W-:Y:S02]  /*65620*/  ISETP.LT.AND P2, PT, R200, R5, !P0 ;  /* 0x00000005c800720c */ /* 0x010fe40004741270 */
[----:B-1----:R-:W-:-:S05]  /*65630*/  PRMT R207, R202, 0x7632, R207 ;  /* 0x00007632cacf7816 */ /* 0x002fca00000000cf */
[----:B------:R-:W1:Y:S01]  /*65640*/  LDC R209, c[0x0][0x22c] ;  /* 0x00008b00ffd17b82 */ /* 0x000e620000000800 */
[C---:B--2---:R-:W-:Y:S01]  /*65650*/  IMAD.IADD R201, R7.reuse, 0x1, R0 ;  /* 0x0000000107c97824 */ /* 0x044fe200078e0200 */
[----:B------:R-:W-:-:S05]  /*65660*/  LEA.HI.X.SX32 R7, R7, R4, 0x1, P3 ;  /* 0x0000000407077211 */ /* 0x000fca00018f0eff */
[----:B------:R2:W-:Y:S01]  /*65670*/  @P4 STG.E.U16 desc[UR4][R6.64], R207 ;  /* 0x000000cf06004986 */ /* 0x0005e2000c101504 */
[----:B------:R-:W4:Y:S01]  /*65680*/  LDC R208, c[0x0][0x248] ;  /* 0x00009200ffd07b82 */ /* 0x000f220000000800 */
[C---:B------:R-:W-:Y:S01]  /*65690*/  LEA R200, P4, R201.reuse, R2, 0x1 ;  /* 0x00000002c9c87211 */ /* 0x040fe200078808ff */
[----:B---3--:R-:W-:-:S03]  /*656a0*/  IMAD.IADD R211, R201, 0x1, R211 ;  /* 0x00000001c9d37824 */ /* 0x008fc600078e02d3 */
[----:B------:R-:W-:Y:S02]  /*656b0*/  LEA.HI.X.SX32 R201, R201, R4, 0x1, P4 ;  /* 0x00000004c9c97211 */ /* 0x000fe400020f0eff */
[----:B------:R-:W-:Y:S01]  /*656c0*/  LEA R204, P4, R211, R2, 0x1 ;  /* 0x00000002d3cc7211 */ /* 0x000fe200078808ff */
[----:B------:R-:W3:Y:S01]  /*656d0*/  LDC R5, c[0x0][0x22c] ;  /* 0x00008b00ff057b82 */ /* 0x000ee20000000800 */
[----:B0-----:R-:W-:Y:S01]  /*656e0*/  ISETP.LT.AND P3, PT, R205, R210, !P0 ;  /* 0x000000d2cd00720c */ /* 0x001fe20004761270 */
[----:B------:R-:W-:Y:S01]  /*656f0*/  VIADD R210, R3, 0x30 ;  /* 0x0000003003d27836 */ /* 0x000fe20000000000 */
[----:B--2---:R-:W-:Y:S01]  /*65700*/  PRMT R7, R203, 0x7632, R7 ;  /* 0x00007632cb077816 */ /* 0x004fe20000000007 */
[----:B------:R0:W-:Y:S01]  /*65710*/  @P2 STG.E.U16 desc[UR4][R200.64], R203 ;  /* 0x000000cbc8002986 */ /* 0x0001e2000c101504 */
[----:B------:R-:W-:-:S03]  /*65720*/  LEA.HI.X.SX32 R205, R211, R4, 0x1, P4 ;  /* 0x00000004d3cd7211 */ /* 0x000fc600020f0eff */
[----:B------:R-:W2:Y:S01]  /*65730*/  LDC R0, c[0x0][0x248] ;  /* 0x00009200ff007b82 */ /* 0x000ea20000000800 */
[----:B-1----:R-:W-:Y:S01]  /*65740*/  ISETP.LT.AND P5, PT, R210, R209, !P0 ;  /* 0x000000d1d200720c */ /* 0x002fe200047a1270 */
[----:B------:R-:W-:-:S04]  /*65750*/  VIADD R210, R3, 0x31 ;  /* 0x0000003103d27836 */ /* 0x000fc80000000000 */
[----:B------:R1:W-:Y:S02]  /*65760*/  @P3 STG.E.U16 desc[UR4][R204.64], R7 ;  /* 0x00000007cc003986 */ /* 0x0003e4000c101504 */
[----:B------:R-:W2:Y:S01]  /*65770*/  LDC R206, c[0x0][0x248] ;  /* 0x00009200ffce7b82 */ /* 0x000ea20000000800 */
[----:B----4-:R-:W-:Y:S02]  /*65780*/  IMAD.IADD R209, R211, 0x1, R208 ;  /* 0x00000001d3d17824 */ /* 0x010fe400078e02d0 */
[----:B0-----:R-:W-:-:S03]  /*65790*/  VIADD R201, R3, 0x32 ;  /* 0x0000003203c97836 */ /* 0x001fc60000000000 */
[C---:B------:R-:W-:Y:S02]  /*657a0*/  LEA R6, P2, R209.reuse, R2, 0x1 ;  /* 0x00000002d1067211 */ /* 0x040fe400078408ff */
[----:B------:R-:W0:Y:S01]  /*657b0*/  LDC R202, c[0x0][0x22c] ;  /* 0x00008b00ffca7b82 */ /* 0x000e220000000800 */
[----:B---3--:R-:W-:Y:S02]  /*657c0*/  ISETP.LT.AND P3, PT, R210, R5, !P0 ;  /* 0x00000005d200720c */ /* 0x008fe40004761270 */
[----:B-1----:R-:W-:Y:S02]  /*657d0*/  LEA.HI.X.SX32 R7, R209, R4, 0x1, P2 ;  /* 0x00000004d1077211 */ /* 0x002fe400010f0eff */
[----:B------:R-:W-:-:S03]  /*657e0*/  PRMT R210, R192, 0x7632, R210 ;  /* 0x00007632c0d27816 */ /* 0x000fc600000000d2 */
[----:B------:R-:W1:Y:S01]  /*657f0*/  LDC R207, c[0x0][0x248] ;  /* 0x00009200ffcf7b82 */ /* 0x000e620000000800 */
[----:B--2---:R-:W-:Y:S01]  /*65800*/  IMAD.IADD R211, R209, 0x1, R0 ;  /* 0x00000001d1d37824 */ /* 0x004fe200078e0200 */
[----:B------:R2:W-:Y:S01]  /*65810*/  @P5 STG.E.U16 desc[UR4][R6.64], R192 ;  /* 0x000000c006005986 */ /* 0x0005e2000c101504 */
[----:B------:R-:W-:-:S03]  /*65820*/  VIADD R209, R3, 0x33 ;  /* 0x0000003303d17836 */ /* 0x000fc60000000000 */
[C---:B------:R-:W-:Y:S02]  /*65830*/  LEA R200, P2, R211.reuse, R2, 0x1 ;  /* 0x00000002d3c87211 */ /* 0x040fe400078408ff */
[----:B------:R-:W3:Y:S01]  /*65840*/  LDC R5, c[0x0][0x22c] ;  /* 0x00008b00ff057b82 */ /* 0x000ee20000000800 */
[----:B------:R-:W-:Y:S02]  /*65850*/  IMAD.IADD R203, R211, 0x1, R206 ;  /* 0x00000001d3cb7824 */ /* 0x000fe400078e02ce */
[----:B--2---:R-:W-:-:S05]  /*65860*/  VIADD R192, R3, 0x34 ;  /* 0x0000003403c07836 */ /* 0x004fca0000000000 */
[----:B------:R-:W2:Y:S01]  /*65870*/  LDC R0, c[0x0][0x248] ;  /* 0x00009200ff007b82 */ /* 0x000ea20000000800 */
[----:B0-----:R-:W-:Y:S02]  /*65880*/  ISETP.LT.AND P4, PT, R201, R202, !P0 ;  /* 0x000000cac900720c */ /* 0x001fe40004781270 */
[----:B------:R-:W-:Y:S02]  /*65890*/  LEA.HI.X.SX32 R201, R211, R4, 0x1, P2 ;  /* 0x00000004d3c97211 */ /* 0x000fe400010f0eff */
[----:B------:R-:W-:-:S03]  /*658a0*/  LEA R202, P2, R203, R2, 0x1 ;  /* 0x00000002cbca7211 */ /* 0x000fc600078408ff */
[----:B------:R-:W0:Y:S01]  /*658b0*/  LDC R208, c[0x0][0x22c] ;  /* 0x00008b00ffd07b82 */ /* 0x000e220000000800 */
[C---:B-1----:R-:W-:Y:S01]  /*658c0*/  IMAD.IADD R7, R203.reuse, 0x1, R207 ;  /* 0x00000001cb077824 */ /* 0x042fe200078e02cf */
[----:B------:R-:W-:Y:S01]  /*658d0*/  LEA.HI.X.SX32 R203, R203, R4, 0x1, P2 ;  /* 0x00000004cbcb7211 */ /* 0x000fe200010f0eff */
[----:B------:R2:W-:Y:S03]  /*658e0*/  @P3 STG.E.U16 desc[UR4][R200.64], R210 ;  /* 0x000000d2c8003986 */ /* 0x0005e6000c101504 */
[----:B------:R-:W-:Y:S01]  /*658f0*/  LEA R6, P3, R7, R2, 0x1 ;  /* 0x0000000207067211 */ /* 0x000fe200078608ff */
[----:B------:R1:W-:Y:S01]  /*65900*/  @P4 STG.E.U16 desc[UR4][R202.64], R193 ;  /* 0x000000c1ca004986 */ /* 0x0003e2000c101504 */
[----:B------:R-:W4:Y:S01]  /*65910*/  LDC R205, c[0x0][0x248] ;  /* 0x00009200ffcd7b82 */ /* 0x000f220000000800 */
[----:B---3--:R-:W-:-:S07]  /*65920*/  ISETP.LT.AND P2, PT, R192, R5, !P0 ;  /* 0x00000005c000720c */ /* 0x008fce0004741270 */
[----:B------:R-:W3:Y:S01]  /*65930*/  LDC R204, c[0x0][0x22c] ;  /* 0x00008b00ffcc7b82 */ /* 0x000ee20000000800 */
[C---:B--2---:R-:W-:Y:S01]  /*65940*/  IMAD.IADD R201, R7.reuse, 0x1, R0 ;  /* 0x0000000107c97824 */ /* 0x044fe200078e0200 */
[----:B------:R-:W-:-:S04]  /*65950*/  LEA.HI.X.SX32 R7, R7, R4, 0x1, P3 ;  /* 0x0000000407077211 */ /* 0x000fc800018f0eff */
[----:B------:R-:W-:Y:S02]  /*65960*/  LEA R200, P3, R201, R2, 0x1 ;  /* 0x00000002c9c87211 */ /* 0x000fe400078608ff */
[----:B------:R-:W2:Y:S01]  /*65970*/  LDC R206, c[0x0][0x22c] ;  /* 0x00008b00ffce7b82 */ /* 0x000ea20000000800 */
[----:B0-----:R-:W-:Y:S01]  /*65980*/  ISETP.LT.AND P5, PT, R209, R208, !P0 ;  /* 0x000000d0d100720c */ /* 0x001fe200047a1270 */
[----:B------:R-:W-:Y:S01]  /*65990*/  VIADD R209, R3, 0x35 ;  /* 0x0000003503d17836 */ /* 0x000fe20000000000 */
[----:B------:R-:W-:Y:S01]  /*659a0*/  PRMT R208, R193, 0x7632, R208 ;  /* 0x00007632c1d07816 */ /* 0x000fe200000000d0 */
[----:B-1----:R-:W-:-:S04]  /*659b0*/  VIADD R193, R3, 0x36 ;  /* 0x0000003603c17836 */ /* 0x002fc80000000000 */
[----:B------:R-:W0:Y:S01]  /*659c0*/  LDC R207, c[0x0][0x248] ;  /* 0x00009200ffcf7b82 */ /* 0x000e220000000800 */
[C---:B----4-:R-:W-:Y:S01]  /*659d0*/  IMAD.IADD R205, R201.reuse, 0x1, R205 ;  /* 0x00000001c9cd7824 */ /* 0x050fe200078e02cd */
[----:B------:R-:W-:-:S04]  /*659e0*/  LEA.HI.X.SX32 R201, R201, R4, 0x1, P3 ;  /* 0x00000004c9c97211 */ /* 0x000fc800018f0eff */
[----:B------:R-:W-:Y:S01]  /*659f0*/  LEA R192, P3, R205, R2, 0x1 ;  /* 0x00000002cdc07211 */ /* 0x000fe200078608ff */
[----:B------:R1:W-:Y:S01]  /*65a00*/  @P5 STG.E.U16 desc[UR4][R6.64], R208 ;  /* 0x000000d006005986 */ /* 0x0003e2000c101504 */
[----:B------:R-:W4:Y:S01]  /*65a10*/  LDC R5, c[0x0][0x248] ;  /* 0x00009200ff057b82 */ /* 0x000f220000000800 */
[----:B---3--:R-:W-:Y:S01]  /*65a20*/  ISETP.LT.AND P4, PT, R209, R204, !P0 ;  /* 0x000000ccd100720c */ /* 0x008fe20004781270 */
[----:B------:R-:W-:Y:S01]  /*65a30*/  VIADD R209, R3, 0x38 ;  /* 0x0000003803d17836 */ /* 0x000fe20000000000 */
[----:B------:R3:W-:Y:S05]  /*65a40*/  @P2 STG.E.U16 desc[UR4][R200.64], R194 ;  /* 0x000000c2c8002986 */ /* 0x0007ea000c101504 */
[----:B------:R-:W4:Y:S01]  /*65a50*/  LDC R0, c[0x0][0x22c] ;  /* 0x00008b00ff007b82 */ /* 0x000f220000000800 */
[----:B--2---:R-:W-:-:S02]  /*65a60*/  ISETP.LT.AND P2, PT, R193, R206, !P0 ;  /* 0x000000cec100720c */ /* 0x004fc40004741270 */
[----:B------:R-:W-:Y:S01]  /*65a70*/  LEA.HI.X.SX32 R193, R205, R4, 0x1, P3 ;  /* 0x00000004cdc17211 */ /* 0x000fe200018f0eff */
[----:B-1----:R-:W-:Y:S01]  /*65a80*/  VIADD R7, R3, 0x37 ;  /* 0x0000003703077836 */ /* 0x002fe20000000000 */
[----:B------:R-:W-:Y:S02]  /*65a90*/  PRMT R206, R194, 0x7632, R206 ;  /* 0x00007632c2ce7816 */ /* 0x000fe400000000ce */
[----:B---3--:R-:W-:Y:S01]  /*65aa0*/  PRMT R194, R195, 0x7632, R194 ;  /* 0x00007632c3c27816 */ /* 0x008fe200000000c2 */
[----:B------:R-:W1:Y:S01]  /*65ab0*/  LDC R202, c[0x0][0x22c] ;  /* 0x00008b00ffca7b82 */ /* 0x000e620000000800 */
[----:B0-----:R-:W-:Y:S01]  /*65ac0*/  IMAD.IADD R207, R205, 0x1, R207 ;  /* 0x00000001cdcf7824 */ /* 0x001fe200078e02cf */
[----:B------:R0:W-:Y:S04]  /*65ad0*/  @P4 STG.E.U16 desc[UR4][R192.64], R206 ;  /* 0x000000cec0004986 */ /* 0x0001e8000c101504 */
[----:B------:R-:W-:-:S02]  /*65ae0*/  LEA R6, P4, R207, R2, 0x1 ;  /* 0x00000002cf067211 */ /* 0x000fc400078808ff */
[----:B------:R-:W2:Y:S01]  /*65af0*/  LDC R203, c[0x0][0x248] ;  /* 0x00009200ffcb7b82 */ /* 0x000ea20000000800 */
[----:B----4-:R-:W-:Y:S01]  /*65b00*/  IMAD.IADD R201, R207, 0x1, R5 ;  /* 0x00000001cfc97824 */ /* 0x010fe200078e0205 */
[----:B0-----:R-:W-:-:S06]  /*65b10*/  PRMT R206, R185, 0x7632, R206 ;  /* 0x00007632b9ce7816 */ /* 0x001fcc00000000ce */
[----:B------:R-:W0:Y:S01]  /*65b20*/  LDC R205, c[0x0][0x248] ;  /* 0x00009200ffcd7b82 */ /* 0x000e220000000800 */
[----:B------:R-:W-:Y:S02]  /*65b30*/  ISETP.LT.AND P3, PT, R7, R0, !P0 ;  /* 0x000000000700720c */ /* 0x000fe40004761270 */
[----:B------:R-:W-:Y:S02]  /*65b40*/  LEA.HI.X.SX32 R7, R207, R4, 0x1, P4 ;  /* 0x00000004cf077211 */ /* 0x000fe400020f0eff */
[----:B------:R-:W-:-:S03]  /*65b50*/  LEA R200, P4, R201, R2, 0x1 ;  /* 0x00000002c9c87211 */ /* 0x000fc600078808ff */
[----:B------:R-:W3:Y:S01]  /*65b60*/  LDC R204, c[0x0][0x22c] ;  /* 0x00008b00ffcc7b82 */ /* 0x000ee20000000800 */
[----:B-1----:R-:W-:Y:S01]  /*65b70*/  ISETP.LT.AND P5, PT, R209, R202, !P0 ;  /* 0x000000cad100720c */ /* 0x002fe200047a1270 */
[----:B------:R-:W-:Y:S01]  /*65b80*/  VIADD R209, R3, 0x39 ;  /* 0x0000003903d17836 */ /* 0x000fe20000000000 */
[----:B------:R1:W-:Y:S05]  /*65b90*/  @P2 STG.E.U16 desc[UR4][R6.64], R195 ;  /* 0x000000c306002986 */ /* 0x0003ea000c101504 */
[----:B------:R-:W4:Y:S01]  /*65ba0*/  LDC R5, c[0x0][0x248] ;  /* 0x00009200ff057b82 */ /* 0x000f220000000800 */
[C---:B--2---:R-:W-:Y:S01]  /*65bb0*/  IMAD.IADD R193, R201.reuse, 0x1, R203 ;  /* 0x00000001c9c17824 */ /* 0x044fe200078e02cb */
[----:B------:R-:W-:-:S04]  /*65bc0*/  LEA.HI.X.SX32 R201, R201, R4, 0x1, P4 ;  /* 0x00000004c9c97211 */ /* 0x000fc800020f0eff */
[C---:B------:R-:W-:Y:S01]  /*65bd0*/  LEA R192, P2, R193.reuse, R2, 0x1 ;  /* 0x00000002c1c07211 */ /* 0x040fe200078408ff */
[----:B------:R2:W-:Y:S01]  /*65be0*/  @P3 STG.E.U16 desc[UR4][R200.64], R194 ;  /* 0x000000c2c8003986 */ /* 0x0005e2000c101504 */
[----:B------:R-:W4:Y:S01]  /*65bf0*/  LDC R0, c[0x0][0x22c] ;  /* 0x00008b00ff007b82 */ /* 0x000f220000000800 */
[C---:B0-----:R-:W-:Y:S01]  /*65c00*/  IMAD.IADD R207, R193.reuse, 0x1, R205 ;  /* 0x00000001c1cf7824 */ /* 0x041fe200078e02cd */
[----:B------:R-:W-:Y:S01]  /*65c10*/  LEA.HI.X.SX32 R193, R193, R4, 0x1, P2 ;  /* 0x00000004c1c17211 */ /* 0x000fe200010f0eff */
[----:B-1----:R-:W-:-:S03]  /*65c20*/  VIADD R7, R3, 0x3a ;  /* 0x0000003a03077836 */ /* 0x002fc60000000000 */
[----:B------:R-:W-:Y:S01]  /*65c30*/  LEA R6, P2, R207, R2, 0x1 ;  /* 0x00000002cf067211 */ /* 0x000fe200078408ff */
[----:B------:R0:W-:Y:S01]  /*65c40*/  @P5 STG.E.U16 desc[UR4][R192.64], R184 ;  /* 0x000000b8c0005986 */ /* 0x0001e2000c101504 */
[----:B------:R-:W1:Y:S01]  /*65c50*/  LDC R202, c[0x0][0x22c] ;  /* 0x00008b00ffca7b82 */ /* 0x000e620000000800 */
[----:B---3--:R-:W-:Y:S01]  /*65c60*/  ISETP.LT.AND P3, PT, R209, R204, !P0 ;  /* 0x000000ccd100720c */ /* 0x008fe20004761270 */
[----:B--2---:R-:W-:-:S06]  /*65c70*/  VIADD R201, R3, 0x3b ;  /* 0x0000003b03c97836 */ /* 0x004fcc0000000000 */
[----:B------:R-:W2:Y:S01]  /*65c80*/  LDC R203, c[0x0][0x248] ;  /* 0x00009200ffcb7b82 */ /* 0x000ea20000000800 */
[----:B----4-:R-:W-:Y:S01]  /*65c90*/  IMAD.IADD R195, R207, 0x1, R5 ;  /* 0x00000001cfc37824 */ /* 0x010fe200078e0205 */
[----:B0-----:R-:W-:Y:S01]  /*65ca0*/  PRMT R193, R184, 0x7632, R193 ;  /* 0x00007632b8c17816 */ /* 0x001fe200000000c1 */
[----:B------:R-:W-:-:S05]  /*65cb0*/  VIADD R184, R3, 0x3c ;  /* 0x0000003c03b87836 */ /* 0x000fca0000000000 */
[----:B------:R-:W0:Y:S01]  /*65cc0*/  LDC R205, c[0x0][0x22c] ;  /* 0x00008b00ffcd7b82 */ /* 0x000e220000000800 */
[----:B------:R-:W-:Y:S02]  /*65cd0*/  ISETP.LT.AND P4, PT, R7, R0, !P0 ;  /* 0x000000000700720c */ /* 0x000fe40004781270 */
[----:B------:R-:W-:Y:S02]  /*65ce0*/  LEA.HI.X.SX32 R7, R207, R4, 0x1, P2 ;  /* 0x00000004cf077211 */ /* 0x000fe400010f0eff */
[----:B------:R-:W-:-:S03]  /*65cf0*/  LEA R194, P2, R195, R2, 0x1 ;  /* 0x00000002c3c27211 */ /* 0x000fc600078408ff */
[----:B------:R-:W3:Y:S01]  /*65d00*/  LDC R204, c[0x0][0x248] ;  /* 0x00009200ffcc7b82 */ /* 0x000ee20000000800 */
[----:B-1----:R-:W-:Y:S01]  /*65d10*/  ISETP.LT.AND P5, PT, R201, R202, !P0 ;  /* 0x000000cac900720c */ /* 0x002fe200047a1270 */
[----:B------:R1:W-:Y:S06]  /*65d20*/  @P3 STG.E.U16 desc[UR4][R6.64], R193 ;  /* 0x000000c106003986 */ /* 0x0003ec000c101504 */
[----:B------:R-:W4:Y:S01]  /*65d30*/  LDC R5, c[0x0][0x248] ;  /* 0x00009200ff057b82 */ /* 0x000f220000000800 */
[C---:B--2---:R-:W-:Y:S01]  /*65d40*/  IMAD.IADD R203, R195.reuse, 0x1, R203 ;  /* 0x00000001c3cb7824 */ /* 0x044fe200078e02cb */
[----:B------:R-:W-:-:S04]  /*65d50*/  LEA.HI.X.SX32 R195, R195, R4, 0x1, P2 ;  /* 0x00000004c3c37211 */ /* 0x000fc800010f0eff */
[----:B------:R-:W-:Y:S01]  /*65d60*/  LEA R192, P3, R203, R2, 0x1 ;  /* 0x00000002cbc07211 */ /* 0x000fe200078608ff */
[----:B------:R2:W-:Y:S01]  /*65d70*/  @P4 STG.E.U16 desc[UR4][R194.64], R185 ;  /* 0x000000b9c2004986 */ /* 0x0005e2000c101504 */
[----:B------:R-:W4:Y:S01]  /*65d80*/  LDC R0, c[0x0][0x22c] ;  /* 0x00008b00ff007b82 */ /* 0x000f220000000800 */
[----:B0-----:R-:W-:Y:S01]  /*65d90*/  ISETP.LT.AND P2, PT, R184, R205, !P0 ;  /* 0x000000cdb800720c */ /* 0x001fe20004741270 */
[----:B------:R-:W-:Y:S01]  /*65da0*/  VIADD R205, R3, 0x3d ;  /* 0x0000003d03cd7836 */ /* 0x000fe20000000000 */
[----:B-1----:R-:W-:-:S05]  /*65db0*/  LEA.HI.X.SX32 R193, R203, R4, 0x1, P3 ;  /* 0x00000004cbc17211 */ /* 0x002fca00018f0eff */
[----:B------:R-:W0:Y:S01]  /*65dc0*/  LDC R202, c[0x0][0x248] ;  /* 0x00009200ffca7b82 */ /* 0x000e220000000800 */
[----:B---3--:R-:W-:Y:S01]  /*65dd0*/  IMAD.IADD R7, R203, 0x1, R204 ;  /* 0x00000001cb077824 */ /* 0x008fe200078e02cc */
[----:B------:R1:W-:Y:S01]  /*65de0*/  @P5 STG.E.U16 desc[UR4][R192.64], R206 ;  /* 0x000000cec0005986 */ /* 0x0003e2000c101504 */
[----:B--2---:R-:W-:-:S03]  /*65df0*/  VIADD R194, R3, 0x3e ;  /* 0x0000003e03c27836 */ /* 0x004fc60000000000 */
[C---:B------:R-:W-:Y:S02]  /*65e00*/  LEA R6, P3, R7.reuse, R2, 0x1 ;  /* 0x0000000207067211 */ /* 0x040fe400078608ff */
[----:B------:R-:W2:Y:S01]  /*65e10*/  LDC R201, c[0x0][0x22c] ;  /* 0x00008b00ffc97b82 */ /* 0x000ea20000000800 */
[C---:B----4-:R-:W-:Y:S01]  /*65e20*/  IMAD.IADD R5, R7.reuse, 0x1, R5 ;  /* 0x0000000107057824 */ /* 0x050fe200078e0205 */
[----:B------:R-:W-:-:S04]  /*65e30*/  LEA.HI.X.SX32 R7, R7, R4, 0x1, P3 ;  /* 0x0000000407077211 */ /* 0x000fc800018f0eff */
[----:B------:R-:W-:Y:S01]  /*65e40*/  LEA R184, P3, R5, R2, 0x1 ;  /* 0x0000000205b87211 */ /* 0x000fe200078608ff */
[----:B------:R3:W-:Y:S01]  /*65e50*/  @P2 STG.E.U16 desc[UR4][R6.64], R186 ;  /* 0x000000ba06002986 */ /* 0x0007e2000c101504 */
[----:B------:R-:W4:Y:S01]  /*65e60*/  LDC R200, c[0x0][0x248] ;  /* 0x00009200ffc87b82 */ /* 0x000f220000000800 */
[----:B------:R-:W-:Y:S02]  /*65e70*/  ISETP.LT.AND P4, PT, R205, R0, !P0 ;  /* 0x00000000cd00720c */ /* 0x000fe40004781270 */
[----:B------:R-:W-:Y:S02]  /*65e80*/  LEA.HI.X.SX32 R185, R5, R4, 0x1, P3 ;  /* 0x0000000405b97211 */ /* 0x000fe400018f0eff */
[----:B-1----:R-:W-:-:S03]  /*65e90*/  PRMT R193, R186, 0x7632, R193 ;  /* 0x00007632bac17816 */ /* 0x002fc600000000c1 */
[----:B------:R-:W1:Y:S01]  /*65ea0*/  LDC R0, c[0x0][0x248] ;  /* 0x00009200ff007b82 */ /* 0x000e620000000800 */
[----:B0-----:R-:W-:Y:S02]  /*65eb0*/  IMAD.IADD R195, R5, 0x1, R202 ;  /* 0x0000000105c37824 */ /* 0x001fe400078e02ca */
[C---:B------:R-:W-:Y:S02]  /*65ec0*/  VIADD R202, R3.reuse, 0x3f ;  /* 0x0000003f03ca7836 */ /* 0x040fe40000000000 */
[----:B---3--:R-:W-:Y:S01]  /*65ed0*/  VIADD R7, R3, 0x40 ;  /* 0x0000004003077836 */ /* 0x008fe20000000000 */
[----:B------:R0:W-:Y:S01]  /*65ee0*/  @P4 STG.E.U16 desc[UR4][R184.64], R193 ;  /* 0x000000c1b8004986 */ /* 0x0001e2000c101504 */
[----:B------:R-:W-:Y:S01]  /*65ef0*/  LEA R192, P4, R195, R2, 0x1 ;  /* 0x00000002c3c07211 */ /* 0x000fe200078808ff */
[----:B------:R-:W3:Y:S01]  /*65f00*/  LDC R203, c[0x0][0x22c] ;  /* 0x00008b00ffcb7b82 */ /* 0x000ee20000000800 */
[----:B--2---:R-:W-:Y:S01]  /*65f10*/  ISETP.LT.AND P2, PT, R194, R201, !P0 ;  /* 0x000000c9c200720c */ /* 0x004fe20004741270 */
[----:B------:R-:W-:-:S06]  /*65f20*/  VIADD R186, R3, 0x41 ;  /* 0x0000004103ba7836 */ /* 0x000fcc0000000000 */
[----:B------:R-:W2:Y:S01]  /*65f30*/  LDC R204, c[0x0][0x22c] ;  /* 0x00008b00ffcc7b82 */ /* 0x000ea20000000800 */
[C---:B----4-:R-:W-:Y:S01]  /*65f40*/  IMAD.IADD R5, R195.reuse, 0x1, R200 ;  /* 0x00000001c3057824 */ /* 0x050fe200078e02c8 */
[----:B0-----:R-:W-:-:S04]  /*65f50*/  LEA.HI.X.SX32 R193, R195, R4, 0x1, P4 ;  /* 0x00000004c3c17211 */ /* 0x001fc800020f0eff */
[C---:B------:R-:W-:Y:S01]  /*65f60*/  LEA R6, P4, R5.reuse, R2, 0x1 ;  /* 0x0000000205067211 */ /* 0x040fe200078808ff */
[----:B------:R-:W-:Y:S01]  /*65f70*/  @P2 STG.E.U16 desc[UR4][R192.64], R187 ;  /* 0x000000bbc0002986 */ /* 0x000fe2000c101504 */
[----:B------:R-:W0:Y:S01]  /*65f80*/  LDC R194, c[0x0][0x248] ;  /* 0x00009200ffc27b82 */ /* 0x000e220000000800 */
[----:B-1----:R-:W-:-:S05]  /*65f90*/  IMAD.IADD R185, R5, 0x1, R0 ;  /* 0x0000000105b97824 */ /* 0x002fca00078e0200 */
[----:B------:R-:W-:Y:S02]  /*65fa0*/  LEA R184, P2, R185, R2, 0x1 ;  /* 0x00000002b9b87211 */ /* 0x000fe400078408ff */
[----:B------:R-:W1:Y:S01]  /*65fb0*/  LDC R195, c[0x0][0x22c] ;  /* 0x00008b00ffc37b82 */ /* 0x000e620000000800 */
[----:B---3--:R-:W-:Y:S02]  /*65fc0*/  ISETP.LT.AND P3, PT, R202, R203, !P0 ;  /* 0x000000cbca00720c */ /* 0x008fe40004761270 */
[----:B------:R-:W-:-:S05]  /*65fd0*/  PRMT R203, R187, 0x7632, R203 ;  /* 0x00007632bbcb7816 */ /* 0x000fca00000000cb */
[----:B------:R-:W3:Y:S01]  /*65fe0*/  LDC R201, c[0x0][0x22c] ;  /* 0x00008b00ffc97b82 */ /* 0x000ee20000000800 */
[----:B--2---:R-:W-:Y:S02]  /*65ff0*/  ISETP.LT.AND P5, PT, R7, R204, !P0 ;  /* 0x000000cc0700720c */ /* 0x004fe400047a1270 */
[----:B------:R-:W-:-:S05]  /*66000*/  LEA.HI.X.SX32 R7, R5, R4, 0x1, P4 ;  /* 0x0000000405077211 */ /* 0x000fca00020f0eff */
[----:B------:R-:W2:Y:S01]  /*66010*/  LDC R200, c[0x0][0x248] ;  /* 0x00009200ffc87b82 */ /* 0x000ea20000000800 */
[----:B0-----:R-:W-:Y:S01]  /*66020*/  IMAD.IADD R5, R185, 0x1, R194 ;  /* 0x00000001b9057824 */ /* 0x001fe200078e02c2 */
[----:B------:R-:W-:Y:S01]  /*66030*/  @P3 STG.E.U16 desc[UR4][R6.64], R203 ;  /* 0x000000cb06003986 */ /* 0x000fe2000c101504 */
[----:B------:R-:W-:Y:S01]  /*66040*/  VIADD R194, R3, 0x42 ;  /* 0x0000004203c27836 */ /* 0x000fe20000000000 */
[----:B------:R-:W-:-:S04]  /*66050*/  LEA.HI.X.SX32 R185, R185, R4, 0x1, P2 ;  /* 0x00000004b9b97211 */ /* 0x000fc800010f0eff */
[----:B------:R-:W0:Y:S01]  /*66060*/  LDC R0, c[0x0][0x248] ;  /* 0x00009200ff007b82 */ /* 0x000e220000000800 */
[----:B-1----:R-:W-:Y:S01]  /*66070*/  ISETP.LT.AND P4, PT, R194, R195, !P0 ;  /* 0x000000c3c200720c */ /* 0x002fe20004781270 */
[----:B------:R1:W-:Y:S06]  /*66080*/  @P5 STG.E.U16 desc[UR4][R184.64], R176 ;  /* 0x000000b0b8005986 */ /* 0x0003ec000c101504 */
[----:B------:R-:W4:Y:S01]  /*66090*/  LDC R202, c[0x0][0x22c] ;  /* 0x00008b00ffca7b82 */ /* 0x000f220000000800 */
[----:B---3--:R-:W-:Y:S01]  /*660a0*/  ISETP.LT.AND P3, PT, R186, R201, !P0 ;  /* 0x000000c9ba00720c */ /* 0x008fe20004761270 */
[----:B------:R-:W-:Y:S01]  /*660b0*/  VIADD R201, R3, 0x43 ;  /* 0x0000004303c97836 */ /* 0x000fe20000000000 */
[----:B------:R-:W-:-:S02]  /*660c0*/  LEA R186, P2, R5, R2, 0x1 ;  /* 0x0000000205ba7211 */ /* 0x000fc400078408ff */
[----:B-1----:R-:W-:Y:S01]  /*660d0*/  PRMT R185, R176, 0x7632, R185 ;  /* 0x00007632b0b97816 */ /* 0x002fe200000000b9 */
[----:B------:R-:W-:Y:S02]  /*660e0*/  VIADD R176, R3, 0x44 ;  /* 0x0000004403b07836 */ /* 0x000fe40000000000 */
[----:B------:R-:W1:Y:S01]  /*660f0*/  LDC R192, c[0x0][0x248] ;  /* 0x00009200ffc07b82 */ /* 0x000e620000000800 */
[C---:B--2---:R-:W-:Y:S01]  /*66100*/  IMAD.IADD R7, R5.reuse, 0x1, R200 ;  /* 0x0000000105077824 */ /* 0x044fe200078e02c8 */
[----:B------:R-:W-:-:S04]  /*66110*/  LEA.HI.X.SX32 R187, R5, R4, 0x1, P2 ;  /* 0x0000000405bb7211 */ /* 0x000fc800010f0eff */
[C---:B------:R-:W-:Y:S01]  /*66120*/  LEA R6, P2, R7.reuse, R2, 0x1 ;  /* 0x0000000207067211 */ /* 0x040fe200078408ff */
[----:B------:R2:W-:Y:S01]  /*66130*/  @P3 STG.E.U16 desc[UR4][R186.64], R185 ;  /* 0x000000b9ba003986 */ /* 0x0005e2000c101504 */
[----:B------:R-:W3:Y:S01]  /*66140*/  LDC R193, c[0x0][0x22c] ;  /* 0x00008b00ffc17b82 */ /* 0x000ee20000000800 */
[C---:B0-----:R-:W-:Y:S01]  /*66150*/  IMAD.IADD R5, R7.reuse, 0x1, R0 ;  /* 0x0000000107057824 */ /* 0x041fe200078e0200 */
[----:B------:R-:W-:-:S04]  /*66160*/  LEA.HI.X.SX32 R7, R7, R4, 0x1, P2 ;  /* 0x0000000407077211 */ /* 0x000fc800010f0eff */
[----:B------:R-:W-:Y:S01]  /*66170*/  LEA R184, P3, R5, R2, 0x1 ;  /* 0x0000000205b87211 */ /* 0x000fe200078608ff */
[----:B------:R0:W-:Y:S01]  /*66180*/  @P4 STG.E.U16 desc[UR4][R6.64], R177 ;  /* 0x000000b106004986 */ /* 0x0001e2000c101504 */
[----:B------:R-:W3:Y:S01]  /*66190*/  LDC R194, c[0x0][0x248] ;  /* 0x00009200ffc27b82 */ /* 0x000ee20000000800 */
[----:B----4-:R-:W-:Y:S02]  /*661a0*/  ISETP.LT.AND P5, PT, R201, R202, !P0 ;  /* 0x000000cac900720c */ /* 0x010fe400047a1270 */
[----:B--2---:R-:W-:Y:S02]  /*661b0*/  LEA.HI.X.SX32 R185, R5, R4, 0x1, P3 ;  /* 0x0000000405b97211 */ /* 0x004fe400018f0eff */
[----:B------:R-:W-:-:S03]  /*661c0*/  PRMT R201, R177, 0x7632, R201 ;  /* 0x00007632b1c97816 */ /* 0x000fc600000000c9 */
[----:B------:R-:W2:Y:S01]  /*661d0*/  LDC R200, c[0x0][0x22c] ;  /* 0x00008b00ffc87b82 */ /* 0x000ea20000000800 */
[----:B-1----:R-:W-:Y:S02]  /*661e0*/  IMAD.IADD R187, R5, 0x1, R192 ;  /* 0x0000000105bb7824 */ /* 0x002fe400078e02c0 */
[C---:B0-----:R-:W-:Y:S02]  /*661f0*/  VIADD R7, R3.reuse, 0x46 ;  /* 0x0000004603077836 */ /* 0x041fe40000000000 */
[----:B------:R-:W-:Y:S01]  /*66200*/  VIADD R6, R3, 0x47 ;  /* 0x0000004703067836 */ /* 0x000fe20000000000 */
[----:B------:R-:W-:Y:S01]  /*66210*/  LEA R186, P3, R187, R2, 0x1 ;  /* 0x00000002bbba7211 */ /* 0x000fe200078608ff */
[----:B------:R0:W-:Y:S01]  /*66220*/  @P5 STG.E.U16 desc[UR4][R184.64], R201 ;  /* 0x000000c9b8005986 */ /* 0x0001e2000c101504 */
[----:B------:R-:W1:Y:S01]  /*66230*/  LDC R0, c[0x0][0x248] ;  /* 0x00009200ff007b82 */ /* 0x000e620000000800 */
[----:B---3--:R-:W-:Y:S01]  /*66240*/  ISETP.LT.AND P2, PT, R176, R193, !P0 ;  /* 0x000000c1b000720c */ /* 0x008fe20004741270 */
[----:B------:R-:W-:-:S06]  /*66250*/  VIADD R176, R3, 0x45 ;  /* 0x0000004503b07836 */ /* 0x000fcc0000000000 */
[----:B------:R-:W3:Y:S01]  /*66260*/  LDC R195, c[0x0][0x22c] ;  /* 0x00008b00ffc37b82 */ /* 0x000ee20000000800 */
[C---:B------:R-:W-:Y:S01]  /*66270*/  IMAD.IADD R5, R187.reuse, 0x1, R194 ;  /* 0x00000001bb057824 */ /* 0x040fe200078e02c2 */
[----:B------:R-:W-:Y:S02]  /*66280*/  LEA.HI.X.SX32 R187, R187, R4, 0x1, P3 ;  /* 0x00000004bbbb7211 */ /* 0x000fe400018f0eff */
[----:B0-----:R-:W-:Y:S02]  /*66290*/  PRMT R185, R178, 0x7632, R185 ;  /* 0x00007632b2b97816 */ /* 0x001fe400000000b9 */
[----:B------:R-:W-:Y:S01]  /*662a0*/  PRMT R201, R179, 0x7632, R201 ;  /* 0x00007632b3c97816 */ /* 0x000fe200000000c9 */
[----:B------:R0:W-:Y:S01]  /*662b0*/  @P2 STG.E.U16 desc[UR4][R186.64], R178 ;  /* 0x000000b2ba002986 */ /* 0x0001e2000c101504 */
[----:B------:R-:W4:Y:S01]  /*662c0*/  LDC R192, c[0x0][0x248] ;  /* 0x00009200ffc07b82 */ /* 0x000f220000000800 */
[----:B--2---:R-:W-:-:S07]  /*662d0*/  ISETP.LT.AND P2, PT, R7, R200, !P0 ;  /* 0x000000c80700720c */ /* 0x004fce0004741270 */
[----:B------:R-:W2:Y:S01]  /*662e0*/  LDC R193, c[0x0][0x22c] ;  /* 0x00008b00ffc17b82 */ /* 0x000ea20000000800 */
[----:B-1----:R-:W-:Y:S02]  /*662f0*/  IMAD.IADD R7, R5, 0x1, R0 ;  /* 0x0000000105077824 */ /* 0x002fe400078e0200 */
[----:B0-----:R-:W-:-:S05]  /*66300*/  VIADD R178, R3, 0x48 ;  /* 0x0000004803b27836 */ /* 0x001fca0000000000 */
[----:B------:R-:W0:Y:S01]  /*66310*/  LDC R194, c[0x0][0x248] ;  /* 0x00009200ffc27b82 */ /* 0x000e220000000800 */
[----:B---3--:R-:W-:Y:S02]  /*66320*/  ISETP.LT.AND P4, PT, R176, R195, !P0 ;  /* 0x000000c3b000720c */ /* 0x008fe40004781270 */
[----:B------:R-:W-:-:S04]  /*66330*/  LEA R176, P3, R5, R2, 0x1 ;  /* 0x0000000205b07211 */ /* 0x000fc800078608ff */
[----:B------:R-:W-:Y:S01]  /*66340*/  LEA.HI.X.SX32 R177, R5, R4, 0x1, P3 ;  /* 0x0000000405b17211 */ /* 0x000fe200018f0eff */
[----:B------:R-:W1:Y:S01]  /*66350*/  LDC R0, c[0x0][0x248] ;  /* 0x00009200ff007b82 */ /* 0x000e620000000800 */
[----:B----4-:R-:W-:-:S05]  /*66360*/  IMAD.IADD R5, R7, 0x1, R192 ;  /* 0x0000000107057824 */ /* 0x010fca00078e02c0 */
[----:B------:R3:W-:Y:S01]  /*66370*/  @P4 STG.E.U16 desc[UR4][R176.64], R185 ;  /* 0x000000b9b0004986 */ /* 0x0007e2000c101504 */
[----:B------:R-:W-:Y:S01]  /*66380*/  LEA R184, P4, R7, R2, 0x1 ;  /* 0x0000000207b87211 */ /* 0x000fe200078808ff */
[----:B------:R-:W4:Y:S01]  /*66390*/  LDC R195, c[0x0][0x22c] ;  /* 0x00008b00ffc37b82 */ /* 0x000f220000000800 */
[----:B--2---:R-:W-:-:S07]  /*663a0*/  ISETP.LT.AND P3, PT, R6, R193, !P0 ;  /* 0x000000c10600720c */ /* 0x004fce0004761270 */
[----:B------:R-:W2:Y:S01]  /*663b0*/  LDC R200, c[0x0][0x22c] ;  /* 0x00008b00ffc87b82 */ /* 0x000ea20000000800 */
[----:B---3--:R-:W-:Y:S01]  /*663c0*/  LEA.HI.X.SX32 R185, R7, R4, 0x1, P4 ;  /* 0x0000000407b97211 */ /* 0x008fe200020f0eff */
[C---:B0-----:R-:W-:Y:S01]  /*663d0*/  IMAD.IADD R177, R5.reuse, 0x1, R194 ;  /* 0x0000000105b17824 */ /* 0x041fe200078e02c2 */
[----:B------:R-:W-:-:S03]  /*663e0*/  LEA R6, P4, R5, R2, 0x1 ;  /* 0x0000000205067211 */ /* 0x000fc600078808ff */
[----:B------:R0:W-:Y:S02]  /*663f0*/  @P2 STG.E.U16 desc[UR4][R184.64], R179 ;  /* 0x000000b3b8002986 */ /* 0x0001e4000c101504 */
[----:B------:R-:W3:Y:S01]  /*66400*/  LDC R187, c[0x0][0x22c] ;  /* 0x00008b00ffbb7b82 */ /* 0x000ee20000000800 */
[----:B------:R-:W-:Y:S01]  /*66410*/  LEA.HI.X.SX32 R7, R5, R4, 0x1, P4 ;  /* 0x0000000405077211 */ /* 0x000fe200020f0eff */
[C---:B-1----:R-:W-:Y:S01]  /*66420*/  IMAD.IADD R5, R177.reuse, 0x1, R0 ;  /* 0x00000001b1057824 */ /* 0x042fe200078e0200 */
[----:B------:R-:W-:-:S03]  /*66430*/  LEA R176, P2, R177, R2, 0x1 ;  /* 0x00000002b1b07211 */ /* 0x000fc600078408ff */
[----:B------:R1:W-:Y:S01]  /*66440*/  @P3 STG.E.U16 desc[UR4][R6.64], R201 ;  /* 0x000000c906003986 */ /* 0x0003e2000c101504 */
[----:B------:R-:W-:Y:S01]  /*66450*/  LEA.HI.X.SX32 R177, R177, R4, 0x1, P2 ;  /* 0x00000004b1b17211 */ /* 0x000fe200010f0eff */
[----:B------:R-:W1:Y:S01]  /*66460*/  LDC R186, c[0x0][0x248] ;  /* 0x00009200ffba7b82 */ /* 0x000e620000000800 */
[----:B----4-:R-:W-:Y:S01]  /*66470*/  ISETP.LT.AND P5, PT, R178, R195, !P0 ;  /* 0x000000c3b200720c */ /* 0x010fe200047a1270 */
[----:B------:R-:W-:Y:S01]  /*66480*/  VIADD R195, R3, 0x49 ;  /* 0x0000004903c37836 */ /* 0x000fe20000000000 */
[----:B------:R-:W-:Y:S01]  /*66490*/  LEA R178, P2, R5, R2, 0x1 ;  /* 0x0000000205b27211 */ /* 0x000fe200078408ff */
[----:B0-----:R-:W-:-:S03]  /*664a0*/  VIADD R184, R3, 0x4a ;  /* 0x0000004a03b87836 */ /* 0x001fc60000000000 */
[----:B------:R-:W-:Y:S01]  /*664b0*/  LEA.HI.X.SX32 R179, R5, R4, 0x1, P2 ;  /* 0x0000000405b37211 */ /* 0x000fe200010f0eff */
[----:B------:R-:W0:Y:S01]  /*664c0*/  LDC R192, c[0x0][0x248] ;  /* 0x00009200ffc07b82 */ /* 0x000e220000000800 */
[----:B--2---:R-:W-:-:S05]  /*664d0*/  ISETP.LT.AND P3, PT, R195, R200, !P0 ;  /* 0x000000c8c300720c */ /* 0x004fca0004761270 */
[----:B------:R2:W-:Y:S02]  /*664e0*/  @P5 STG.E.U16 desc[UR4][R176.64], R168 ;  /* 0x000000a8b0005986 */ /* 0x0005e4000c101504 */
[----:B------:R-:W4:Y:S01]  /*664f0*/  LDC R193, c[0x0][0x22c] ;  /* 0x00008b00ffc17b82 */ /* 0x000f220000000800 */
[----:B---3--:R-:W-:-:S07]  /*66500*/  ISETP.LT.AND P4, PT, R184, R187, !P0 ;  /* 0x000000bbb800720c */ /* 0x008fce0004781270 */
[----:B------:R-:W3:Y:S01]  /*66510*/  LDC R0, c[0x0][0x248] ;  /* 0x00009200ff007b82 */ /* 0x000ee20000000800 */
[----:B-1----:R-:W-:Y:S01]  /*66520*/  IMAD.IADD R7, R5, 0x1, R186 ;  /* 0x0000000105077824 */ /* 0x002fe200078e02ba */
[----:B--2---:R-:W-:Y:S01]  /*66530*/  PRMT R177, R168, 0x7632, R177 ;  /* 0x00007632a8b17816 */ /* 0x004fe200000000b1 */
[C---:B------:R-:W-:Y:S02]  /*66540*/  VIADD R186, R3.reuse, 0x4b ;  /* 0x0000004b03ba7836 */ /* 0x040fe40000000000 */
[----:B------:R-:W-:Y:S01]  /*66550*/  VIADD R168, R3, 0x4c ;  /* 0x0000004c03a87836 */ /* 0x000fe20000000000 */
[C---:B------:R-:W-:Y:S01]  /*66560*/  LEA R6, P2, R7.reuse, R2, 0x1 ;  /* 0x0000000207067211 */ /* 0x040fe200078408ff */
[----:B------:R1:W-:Y:S01]  /*66570*/  @P3 STG.E.U16 desc[UR4][R178.64], R177 ;  /* 0x000000b1b2003986 */ /* 0x0003e2000c101504 */
[----:B------:R-:W2:Y:S01]  /*66580*/  LDC R185, c[0x0][0x22c] ;  /* 0x00008b00ffb97b82 */ /* 0x000ea20000000800 */
[C---:B0-----:R-:W-:Y:S01]  /*66590*/  IMAD.IADD R5, R7.reuse, 0x1, R192 ;  /* 0x0000000107057824 */ /* 0x041fe200078e02c0 */
[----:B------:R-:W-:-:S04]  /*665a0*/  LEA.HI.X.SX32 R7, R7, R4, 0x1, P2 ;  /* 0x0000000407077211 */ /* 0x000fc800010f0eff */
[C---:B------:R-:W-:Y:S01]  /*665b0*/  LEA R176, P3, R5.reuse, R2, 0x1 ;  /* 0x0000000205b07211 */ /* 0x040fe200078608ff */
[----:B------:R0:W-:Y:S01]  /*665c0*/  @P4 STG.E.U16 desc[UR4][R6.64], R169 ;  /* 0x000000a906004986 */ /* 0x0001e2000c101504 */
[----:B------:R-:W2:Y:S01]  /*665d0*/  LDC R184, c[0x0][0x248] ;  /* 0x00009200ffb87b82 */ /* 0x000ea20000000800 */
[----:B----4-:R-:W-:Y:S02]  /*665e0*/  ISETP.LT.AND P5, PT, R186, R193, !P0 ;  /* 0x000000c1ba00720c */ /* 0x010fe400047a1270 */
[----:B-1----:R-:W-:Y:S02]  /*665f0*/  LEA.HI.X.SX32 R177, R5, R4, 0x1, P3 ;  /* 0x0000000405b17211 */ /* 0x002fe400018f0eff */
[----:B------:R-:W-:-:S03]  /*66600*/  PRMT R193, R169, 0x7632, R193 ;  /* 0x00007632a9c17816 */ /* 0x000fc600000000c1 */
[----:B------:R-:W1:Y:S01]  /*66610*/  LDC R187, c[0x0][0x22c] ;  /* 0x00008b00ffbb7b82 */ /* 0x000e620000000800 */
[----:B---3--:R-:W-:Y:S02]  /*66620*/  IMAD.IADD R179, R5, 0x1, R0 ;  /* 0x0000000105b37824 */ /* 0x008fe400078e0200 */
[C---:B0-----:R-:W-:Y:S02]  /*66630*/  VIADD R7, R3.reuse, 0x4e ;  /* 0x0000004e03077836 */ /* 0x041fe40000000000 */
[----:B------:R-:W-:Y:S01]  /*66640*/  VIADD R6, R3, 0x4f ;  /* 0x0000004f03067836 */ /* 0x000fe20000000000 */
[----:B------:R-:W-:Y:S01]  /*66650*/  LEA R178, P3, R179, R2, 0x1 ;  /* 0x00000002b3b27211 */ /* 0x000fe200078608ff */
[----:B------:R0:W-:Y:S01]  /*66660*/  @P5 STG.E.U16 desc[UR4][R176.64], R193 ;  /* 0x000000c1b0005986 */ /* 0x0001e2000c101504 */
[----:B------:R-:W3:Y:S01]  /*66670*/  LDC R192, c[0x0][0x22c] ;  /* 0x00008b00ffc07b82 */ /* 0x000ee20000000800 */
[----:B--2---:R-:W-:Y:S01]  /*66680*/  ISETP.LT.AND P2, PT, R168, R185, !P0 ;  /* 0x000000b9a800720c */ /* 0x004fe20004741270 */
[----:B------:R-:W-:-:S06]  /*66690*/  VIADD R168, R3, 0x4d ;  /* 0x0000004d03a87836 */ /* 0x000fcc0000000000 */
[----:B------:R-:W2:Y:S01]  /*666a0*/  LDC R186, c[0x0][0x248] ;  /* 0x00009200ffba7b82 */ /* 0x000ea20000000800 */
[C---:B------:R-:W-:Y:S01]  /*666b0*/  IMAD.IADD R5, R179.reuse, 0x1, R184 ;  /* 0x00000001b3057824 */ /* 0x040fe200078e02b8 */
[----:B------:R-:W-:Y:S02]  /*666c0*/  LEA.HI.X.SX32 R179, R179, R4, 0x1, P3 ;  /* 0x00000004b3b37211 */ /* 0x000fe400018f0eff */
[----:B0-----:R-:W-:-:S03]  /*666d0*/  PRMT R177, R170, 0x7632, R177 ;  /* 0x00007632aab17816 */ /* 0x001fc600000000b1 */
[----:B------:R0:W-:Y:S01]  /*666e0*/  @P2 STG.E.U16 desc[UR4][R178.64], R170 ;  /* 0x000000aab2002986 */ /* 0x0001e2000c101504 */
[----:B------:R-:W4:Y:S01]  /*666f0*/  LDC R0, c[0x0][0x248] ;  /* 0x00009200ff007b82 */ /* 0x000f220000000800 */
[----:B-1----:R-:W-:Y:S02]  /*66700*/  ISETP.LT.AND P4, PT, R168, R187, !P0 ;  /* 0x000000bba800720c */ /* 0x002fe40004781270 */
[----:B------:R-:W-:-:S04]  /*66710*/  LEA R168, P3, R5, R2, 0x1 ;  /* 0x0000000205a87211 */ /* 0x000fc800078608ff */
[----:B------:R-:W-:Y:S01]  /*66720*/  LEA.HI.X.SX32 R169, R5, R4, 0x1, P3 ;  /* 0x0000000405a97211 */ /* 0x000fe200018f0eff */
[----:B------:R-:W1:Y:S01]  /*66730*/  LDC R185, c[0x0][0x22c] ;  /* 0x00008b00ffb97b82 */ /* 0x000e620000000800 */
[----:B---3--:R-:W-:Y:S01]  /*66740*/  ISETP.LT.AND P2, PT, R7, R192, !P0 ;  /* 0x000000c00700720c */ /* 0x008fe20004741270 */
[----:B0-----:R-:W-:-:S04]  /*66750*/  VIADD R170, R3, 0x50 ;  /* 0x0000005003aa7836 */ /* 0x001fc80000000000 */
[----:B------:R0:W-:Y:S02]  /*66760*/  @P4 STG.E.U16 desc[UR4][R168.64], R177 ;  /* 0x000000b1a8004986 */ /* 0x0001e4000c101504 */
[----:B------:R-:W3:Y:S01]  /*66770*/  LDC R184, c[0x0][0x248] ;  /* 0x00009200ffb87b82 */ /* 0x000ee20000000800 */
[----:B--2---:R-:W-:-:S05]  /*66780*/  IMAD.IADD R7, R5, 0x1, R186 ;  /* 0x0000000105077824 */ /* 0x004fca00078e02ba */
[C---:B------:R-:W-:Y:S02]  /*66790*/  LEA R176, P4, R7.reuse, R2, 0x1 ;  /* 0x0000000207b07211 */ /* 0x040fe400078808ff */
[----:B------:R-:W2:Y:S01]  /*667a0*/  LDC R186, c[0x0][0x248] ;  /* 0x00009200ffba7b82 */ /* 0x000ea20000000800 */
[C---:B----4-:R-:W-:Y:S01]  /*667b0*/  IMAD.IADD R5, R7.reuse, 0x1, R0 ;  /* 0x0000000107057824 */ /* 0x050fe200078e0200 */
[----:B0-----:R-:W-:Y:S02]  /*667c0*/  LEA.HI.X.SX32 R177, R7, R4, 0x1, P4 ;  /* 0x0000000407b17211 */ /* 0x001fe400020f0eff */
[----:B------:R-:W-:-:S03]  /*667d0*/  PRMT R169, R171, 0x7632, R169 ;  /* 0x00007632aba97816 */ /* 0x000fc600000000a9 */
[----:B------:R-:W-:Y:S01]  /*667e0*/  @P2 STG.E.U16 desc[UR4][R176.64], R171 ;  /* 0x000000abb0002986 */ /* 0x000fe2000c101504 */
[----:B------:R-:W0:Y:S01]  /*667f0*/  LDC R192, c[0x0][0x22c] ;  /* 0x00008b00ffc07b82 */ /* 0x000e220000000800 */
[----:B-1----:R-:W-:Y:S02]  /*66800*/  ISETP.LT.AND P3, PT, R6, R185, !P0 ;  /* 0x000000b90600720c */ /* 0x002fe40004761270 */
[----:B------:R-:W-:-:S04]  /*66810*/  LEA R6, P4, R5, R2, 0x1 ;  /* 0x0000000205067211 */ /* 0x000fc800078808ff */
[C---:B------:R-:W-:Y:S01]  /*66820*/  LEA.HI.X.SX32 R7, R5.reuse, R4, 0x1, P4 ;  /* 0x0000000405077211 */ /* 0x040fe200020f0eff */
[----:B------:R-:W1:Y:S01]  /*66830*/  LDC R187, c[0x0][0x22c] ;  /* 0x00008b00ffbb7b82 */ /* 0x000e620000000800 */
[----:B---3--:R-:W-:Y:S02]  /*66840*/  IMAD.IADD R179, R5, 0x1, R184 ;  /* 0x0000000105b37824 */ /* 0x008fe400078e02b8 */
[----:B------:R-:W-:-:S03]  /*66850*/  VIADD R5, R3, 0x51 ;  /* 0x0000005103057836 */ /* 0x000fc60000000000 */
[----:B------:R-:W-:Y:S01]  /*66860*/  LEA R168, P2, R179, R2, 0x1 ;  /* 0x00000002b3a87211 */ /* 0x000fe200078408ff */
[----:B------:R3:W-:Y:S01]  /*66870*/  @P3 STG.E.U16 desc[UR4][R6.64], R169 ;  /* 0x000000a906003986 */ /* 0x0007e2000c101504 */
[----:B------:R-:W4:Y:S08]  /*66880*/  LDC R0, c[0x0][0x248] ;  /* 0x00009200ff007b82 */ /* 0x000f300000000800 */
[----:B------:R-:W4:Y:S01]  /*66890*/  LDC R185, c[0x0][0x22c] ;  /* 0x00008b00ffb97b82 */ /* 0x000f220000000800 */
[----:B0-----:R-:W-:-:S02]  /*668a0*/  ISETP.LT.AND P4, PT, R5, R192, !P0 ;  /* 0x000000c00500720c */ /* 0x001fc40004781270 */
[C---:B---3--:R-:W-:Y:S01]  /*668b0*/  LEA.HI.X.SX32 R169, R179.reuse, R4, 0x1, P2 ;  /* 0x00000004b3a97211 */ /* 0x048fe200010f0eff */
[----:B--2---:R-:W-:Y:S01]  /*668c0*/  IMAD.IADD R179, R179, 0x1, R186 ;  /* 0x00000001b3b37824 */ /* 0x004fe200078e02ba */
[----:B------:R-:W-:Y:S01]  /*668d0*/  PRMT R7, R160, 0x7632, R7 ;  /* 0x00007632a0077816 */ /* 0x000fe20000000007 */
[----:B------:R-:W-:Y:S02]  /*668e0*/  VIADD R186, R3, 0x52 ;  /* 0x0000005203ba7836 */ /* 0x000fe40000000000 */
[----:B------:R-:W0:Y:S01]  /*668f0*/  LDC R178, c[0x0][0x248] ;  /* 0x00009200ffb27b82 */ /* 0x000e220000000800 */
[----:B-1----:R-:W-:Y:S02]  /*66900*/  ISETP.LT.AND P5, PT, R170, R187, !P0 ;  /* 0x000000bbaa00720c */ /* 0x002fe400047a1270 */
[----:B------:R-:W-:-:S04]  /*66910*/  LEA R170, P3, R179, R2, 0x1 ;  /* 0x00000002b3aa7211 */ /* 0x000fc800078608ff */
[C---:B------:R-:W-:Y:S01]  /*66920*/  LEA.HI.X.SX32 R171, R179.reuse, R4, 0x1, P3 ;  /* 0x00000004b3ab7211 */ /* 0x040fe200018f0eff */
[----:B------:R-:W1:Y:S01]  /*66930*/  LDC R184, c[0x0][0x22c] ;  /* 0x00008b00ffb87b82 */ /* 0x000e620000000800 */
[----:B----4-:R-:W-:-:S05]  /*66940*/  IMAD.IADD R5, R179, 0x1, R0 ;  /* 0x00000001b3057824 */ /* 0x010fca00078e0200 */
[----:B------:R0:W-:Y:S01]  /*66950*/  @P5 STG.E.U16 desc[UR4][R168.64], R160 ;  /* 0x000000a0a8005986 */ /* 0x0001e2000c101504 */
[----:B------:R-:W-:Y:S01]  /*66960*/  LEA R6, P3, R5, R2, 0x1 ;  /* 0x0000000205067211 */ /* 0x000fe200078608ff */
[----:B------:R-:W2:Y:S01]  /*66970*/  LDC R176, c[0x0][0x248] ;  /* 0x00009200ffb07b82 */ /* 0x000ea20000000800 */
[----:B------:R-:W-:Y:S01]  /*66980*/  ISETP.LT.AND P2, PT, R186, R185, !P0 ;  /* 0x000000b9ba00720c */ /* 0x000fe20004741270 */
[----:B------:R-:W-:Y:S01]  /*66990*/  VIADD R185, R3, 0x53 ;  /* 0x0000005303b97836 */ /* 0x000fe20000000000 */
[----:B------:R3:W-:Y:S01]  /*669a0*/  @P4 STG.E.U16 desc[UR4][R170.64], R7 ;  /* 0x00000007aa004986 */ /* 0x0007e2000c101504 */
[----:B------:R-:W-:-:S04]  /*669b0*/  PRMT R186, R163, 0x7632, R186 ;  /* 0x00007632a3ba7816 */ /* 0x000fc800000000ba */
[----:B------:R-:W4:Y:S01]  /*669c0*/  LDC R177, c[0x0][0x22c] ;  /* 0x00008b00ffb17b82 */ /* 0x000f220000000800 */
[C---:B0-----:R-:W-:Y:S01]  /*669d0*/  IMAD.IADD R169, R5.reuse, 0x1, R178 ;  /* 0x0000000105a97824 */ /* 0x041fe200078e02b2 */
[----:B---3--:R-:W-:-:S06]  /*669e0*/  LEA.HI.X.SX32 R7, R5, R4, 0x1, P3 ;  /* 0x0000000405077211 */ /* 0x008fcc00018f0eff */
[----:B------:R-:W0:Y:S01]  /*669f0*/  LDC R0, c[0x0][0x248] ;  /* 0x00009200ff007b82 */ /* 0x000e220000000800 */
[----:B-1----:R-:W-:Y:S01]  /*66a00*/  ISETP.LT.AND P4, PT, R185, R184, !P0 ;  /* 0x000000b8b900720c */ /* 0x002fe20004781270 */
[----:B------:R-:W-:Y:S01]  /*66a10*/  VIADD R184, R3, 0x54 ;  /* 0x0000005403b87836 */ /* 0x000fe20000000000 */
[----:B------:R-:W-:Y:S01]  /*66a20*/  LEA R168, P3, R169, R2, 0x1 ;  /* 0x00000002a9a87211 */ /* 0x000fe200078608ff */
[----:B------:R1:W-:Y:S01]  /*66a30*/  @P2 STG.E.U16 desc[UR4][R6.64], R161 ;  /* 0x000000a106002986 */ /* 0x0003e2000c101504 */
[----:B------:R-:W-:Y:S01]  /*66a40*/  PRMT R171, R161, 0x7632, R171 ;  /* 0x00007632a1ab7816 */ /* 0x000fe200000000ab */
[----:B------:R-:W-:Y:S02]  /*66a50*/  VIADD R185, R3, 0x59 ;  /* 0x0000005903b97836 */ /* 0x000fe40000000000 */
[----:B------:R-:W3:Y:S01]  /*66a60*/  LDC R179, c[0x0][0x22c] ;  /* 0x00008b00ffb37b82 */ /* 0x000ee20000000800 */
[C---:B--2---:R-:W-:Y:S01]  /*66a70*/  IMAD.IADD R5, R169.reuse, 0x1, R176 ;  /* 0x00000001a9057824 */ /* 0x044fe200078e02b0 */
[----:B------:R-:W-:-:S04]  /*66a80*/  LEA.HI.X.SX32 R169, R169, R4, 0x1, P3 ;  /* 0x00000004a9a97211 */ /* 0x000fc800018f0eff */
[----:B------:R-:W-:Y:S01]  /*66a90*/  LEA R170, P3, R5, R2, 0x1 ;  /* 0x0000000205aa7211 */ /* 0x000fe200078608ff */
[----:B------:R2:W-:Y:S01]  /*66aa0*/  @P4 STG.E.U16 desc[UR4][R168.64], R171 ;  /* 0x000000aba8004986 */ /* 0x0005e2000c101504 */
[----:B------:R-:W3:Y:S01]  /*66ab0*/  LDC R178, c[0x0][0x22c] ;  /* 0x00008b00ffb27b82 */ /* 0x000ee20000000800 */
[----:B----4-:R-:W-:Y:S01]  /*66ac0*/  ISETP.LT.AND P5, PT, R184, R177, !P0 ;  /* 0x000000b1b800720c */ /* 0x010fe200047a1270 */
[----:B------:R-:W-:Y:S01]  /*66ad0*/  VIADD R184, R3, 0x55 ;  /* 0x0000005503b87836 */ /* 0x000fe20000000000 */
[----:B-1----:R-:W-:-:S05]  /*66ae0*/  PRMT R161, R162, 0x7632, R161 ;  /* 0x00007632a2a17816 */ /* 0x002fca00000000a1 */
[----:B------:R-:W1:Y:S01]  /*66af0*/  LDC R160, c[0x0][0x248] ;  /* 0x00009200ffa07b82 */ /* 0x000e620000000800 */
[C---:B0-----:R-:W-:Y:S01]  /*66b00*/  IMAD.IADD R7, R5.reuse, 0x1, R0 ;  /* 0x0000000105077824 */ /* 0x041fe200078e0200 */
[----:B--2---:R-:W-:Y:S01]  /*66b10*/  LEA.HI.X.SX32 R171, R5, R4, 0x1, P3 ;  /* 0x0000000405ab7211 */ /* 0x004fe200018f0eff */
[----:B------:R-:W-:-:S03]  /*66b20*/  VIADD R5, R3, 0x56 ;  /* 0x0000005603057836 */ /* 0x000fc60000000000 */
[----:B------:R-:W-:Y:S01]  /*66b30*/  LEA R6, P3, R7, R2, 0x1 ;  /* 0x0000000207067211 */ /* 0x000fe200078608ff */
[----:B------:R-:W-:Y:S01]  /*66b40*/  VIADD R168, R3, 0x57 ;  /* 0x0000005703a87836 */ /* 0x000fe20000000000 */
[----:B------:R-:W0:Y:S01]  /*66b50*/  LDC R176, c[0x0][0x248] ;  /* 0x00009200ffb07b82 */ /* 0x000e220000000800 */
[----:B---3--:R-:W-:Y:S01]  /*66b60*/  ISETP.LT.AND P2, PT, R184, R179, !P0 ;  /* 0x000000b3b800720c */ /* 0x008fe20004741270 */
[----:B------:R2:W-:Y:S06]  /*66b70*/  @P5 STG.E.U16 desc[UR4][R170.64], R162 ;  /* 0x000000a2aa005986 */ /* 0x0005ec000c101504 */
[----:B------:R-:W3:Y:S01]  /*66b80*/  LDC R177, c[0x0][0x22c] ;  /* 0x00008b00ffb17b82 */ /* 0x000ee20000000800 */
[----:B------:R-:W-:Y:S01]  /*66b90*/  ISETP.LT.AND P4, PT, R5, R178, !P0 ;  /* 0x000000b20500720c */ /* 0x000fe20004781270 */
[----:B--2---:R-:W-:-:S06]  /*66ba0*/  VIADD R170, R3, 0x58 ;  /* 0x0000005803aa7836 */ /* 0x004fcc0000000000 */
[----:B------:R-:W2:Y:S01]  /*66bb0*/  LDC R0, c[0x0][0x248] ;  /* 0x00009200ff007b82 */ /* 0x000ea20000000800 */
[C---:B-1----:R-:W-:Y:S01]  /*66bc0*/  IMAD.IADD R5, R7.reuse, 0x1, R160 ;  /* 0x0000000107057824 */ /* 0x042fe200078e02a0 */
[----:B------:R-:W-:-:S04]  /*66bd0*/  LEA.HI.X.SX32 R7, R7, R4, 0x1, P3 ;  /* 0x0000000407077211 */ /* 0x000fc800018f0eff */
[C---:B------:R-:W-:Y:S01]  /*66be0*/  LEA R160, P3, R5.reuse, R2, 0x1 ;  /* 0x0000000205a07211 */ /* 0x040fe200078608ff */
[----:B------:R1:W-:Y:S01]  /*66bf0*/  @P2 STG.E.U16 desc[UR4][R6.64], R161 ;  /* 0x000000a106002986 */ /* 0x0003e2000c101504 */
[----:B------:R-:W4:Y:S01]  /*66c00*/  LDC R179, c[0x0][0x22c] ;  /* 0x00008b00ffb37b82 */ /* 0x000f220000000800 */
[----:B0-----:R-:W-:-:S07]  /*66c10*/  IMAD.IADD R169, R5, 0x1, R176 ;  /* 0x0000000105a97824 */ /* 0x001fce00078e02b0 */
[----:B------:R-:W0:Y:S01]  /*66c20*/  LDC R178, c[0x0][0x248] ;  /* 0x00009200ffb27b82 */ /* 0x000e220000000800 */
[----:B---3--:R-:W-:Y:S02]  /*66c30*/  ISETP.LT.AND P6, PT, R168, R177, !P0 ;  /* 0x000000b1a800720c */ /* 0x008fe400047c1270 */
[----:B-1----:R-:W-:Y:S02]  /*66c40*/  LEA.HI.X.SX32 R161, R5, R4, 0x1, P3 ;  /* 0x0000000405a17211 */ /* 0x002fe400018f0eff */
[----:B------:R-:W-:-:S03]  /*66c50*/  LEA R6, P3, R169, R2, 0x1 ;  /* 0x00000002a9067211 */ /* 0x000fc600078608ff */
[----:B------:R-:W1:Y:S01]  /*66c60*/  LDC R184, c[0x0][0x22c] ;  /* 0x00008b00ffb87b82 */ /* 0x000e620000000800 */
[C---:B--2---:R-:W-:Y:S01]  /*66c70*/  IMAD.IADD R5, R169.reuse, 0x1, R0 ;  /* 0x00000001a9057824 */ /* 0x044fe200078e0200 */
[----:B------:R0:W-:Y:S01]  /*66c80*/  @P4 STG.E.U16 desc[UR4][R160.64], R163 ;  /* 0x000000a3a0004986 */ /* 0x0001e2000c101504 */
[----:B------:R-:W-:-:S03]  /*66c90*/  LEA.HI.X.SX32 R7, R169, R4, 0x1, P3 ;  /* 0x00000004a9077211 */ /* 0x000fc600018f0eff */
[C---:B------:R-:W-:Y:S02]  /*66ca0*/  LEA R168, P4, R5.reuse, R2, 0x1 ;  /* 0x0000000205a87211 */ /* 0x040fe400078808ff */
[----:B------:R-:W2:Y:S01]  /*66cb0*/  LDC R162, c[0x0][0x248] ;  /* 0x00009200ffa27b82 */ /* 0x000ea20000000800 */
[----:B----4-:R-:W-:Y:S01]  /*66cc0*/  ISETP.LT.AND P2, PT, R170, R179, !P0 ;  /* 0x000000b3aa00720c */ /* 0x010fe20004741270 */
[----:B------:R3:W-:Y:S01]  /*66cd0*/  @P6 STG.E.U16 desc[UR4][R6.64], R186 ;  /* 0x000000ba06006986 */ /* 0x0007e2000c101504 */
[----:B------:R-:W-:-:S05]  /*66ce0*/  LEA.HI.X.SX32 R169, R5, R4, 0x1, P4 ;  /* 0x0000000405a97211 */ /* 0x000fca00020f0eff */
[----:B------:R-:W4:Y:S01]  /*66cf0*/  LDC R177, c[0x0][0x22c] ;  /* 0x00008b00ffb17b82 */ /* 0x000f220000000800 */
[----:B0-----:R-:W-:Y:S02]  /*66d00*/  IMAD.IADD R161, R5, 0x1, R178 ;  /* 0x0000000105a17824 */ /* 0x001fe400078e02b2 */
[----:B------:R-:W-:-:S03]  /*66d10*/  VIADD R178, R3, 0x5b ;  /* 0x0000005b03b27836 */ /* 0x000fc60000000000 */
[----:B------:R-:W-:Y:S01]  /*66d20*/  LEA R160, P3, R161, R2, 0x1 ;  /* 0x00000002a1a07211 */ /* 0x000fe200078608ff */
[----:B------:R-:W-:Y:S01]  /*66d30*/  @P2 STG.E.U16 desc[UR4][R168.64], R152 ;  /* 0x00000098a8002986 */ /* 0x000fe2000c101504 */
[----:B------:R-:W0:Y:S01]  /*66d40*/  LDC R171, c[0x0][0x22c] ;  /* 0x00008b00ffab7b82 */ /* 0x000e220000000800 */
[----:B-1----:R-:W-:Y:S01]  /*66d50*/  ISETP.LT.AND P5, PT, R185, R184, !P0 ;  /* 0x000000b8b900720c */ /* 0x002fe200047a1270 */
[----:B------:R-:W-:Y:S01]  /*66d60*/  VIADD R184, R3, 0x5c ;  /* 0x0000005c03b87836 */ /* 0x000fe20000000000 */
[----:B---3--:R-:W-:-:S05]  /*66d70*/  PRMT R7, R152, 0x7632, R7 ;  /* 0x0000763298077816 */ /* 0x008fca0000000007 */
[----:B------:R-:W1:Y:S01]  /*66d80*/  LDC R0, c[0x0][0x248] ;  /* 0x00009200ff007b82 */ /* 0x000e620000000800 */
[C---:B--2---:R-:W-:Y:S01]  /*66d90*/  IMAD.IADD R5, R161.reuse, 0x1, R162 ;  /* 0x00000001a1057824 */ /* 0x044fe200078e02a2 */
[----:B------:R-:W-:Y:S01]  /*66da0*/  LEA.HI.X.SX32 R161, R161, R4, 0x1, P3 ;  /* 0x00000004a1a17211 */ /* 0x000fe200018f0eff */
[----:B------:R-:W-:-:S03]  /*66db0*/  VIADD R162, R3, 0x5a ;  /* 0x0000005a03a27836 */ /* 0x000fc60000000000 */
[----:B------:R-:W-:Y:S01]  /*66dc0*/  LEA R6, P6, R5, R2, 0x1 ;  /* 0x0000000205067211 */ /* 0x000fe200078c08ff */
[----:B------:R2:W-:Y:S01]  /*66dd0*/  @P5 STG.E.U16 desc[UR4][R160.64], R7 ;  /* 0x00000007a0005986 */ /* 0x0005e2000c101504 */
[----:B------:R-:W3:Y:S01]  /*66de0*/  LDC R170, c[0x0][0x248] ;  /* 0x00009200ffaa7b82 */ /* 0x000ee20000000800 */
[----:B----4-:R-:W-:-:S07]  /*66df0*/  ISETP.LT.AND P3, PT, R178, R177, !P0 ;  /* 0x000000b1b200720c */ /* 0x010fce0004761270 */
[----:B------:R-:W4:Y:S01]  /*66e00*/  LDC R179, c[0x0][0x22c] ;  /* 0x00008b00ffb37b82 */ /* 0x000f220000000800 */
[----:B0-----:R-:W-:Y:S02]  /*66e10*/  ISETP.LT.AND P2, PT, R184, R171, !P0 ;  /* 0x000000abb800720c */ /* 0x001fe40004741270 */
[----:B--2---:R-:W-:Y:S02]  /*66e20*/  LEA.HI.X.SX32 R7, R5, R4, 0x1, P6 ;  /* 0x0000000405077211 */ /* 0x004fe400030f0eff */
[----:B------:R-:W-:-:S03]  /*66e30*/  PRMT R184, R153, 0x7632, R184 ;  /* 0x0000763299b87816 */ /* 0x000fc600000000b8 */
[----:B------:R-:W0:Y:S01]  /*66e40*/  LDC R176, c[0x0][0x248] ;  /* 0x00009200ffb07b82 */ /* 0x000e220000000800 */
[----:B-1----:R-:W-:Y:S02]  /*66e50*/  IMAD.IADD R163, R5, 0x1, R0 ;  /* 0x0000000105a37824 */ /* 0x002fe400078e0200 */
[----:B------:R-:W-:-:S03]  /*66e60*/  VIADD R5, R3, 0x5d ;  /* 0x0000005d03057836 */ /* 0x000fc60000000000 */
[C---:B------:R-:W-:Y:S02]  /*66e70*/  LEA R160, P5, R163.reuse, R2, 0x1 ;  /* 0x00000002a3a07211 */ /* 0x040fe400078a08ff */
[----:B------:R-:W1:Y:S01]  /*66e80*/  LDC R178, c[0x0][0x22c] ;  /* 0x00008b00ffb27b82 */ /* 0x000e620000000800 */
[C---:B---3--:R-:W-:Y:S01]  /*66e90*/  IMAD.IADD R169, R163.reuse, 0x1, R170 ;  /* 0x00000001a3a97824 */ /* 0x048fe200078e02aa */
[----:B------:R-:W-:-:S06]  /*66ea0*/  LEA.HI.X.SX32 R161, R163, R4, 0x1, P5 ;  /* 0x00000004a3a17211 */ /* 0x000fcc00028f0eff */
[----:B------:R-:W2:Y:S01]  /*66eb0*/  LDC R171, c[0x0][0x22c] ;  /* 0x00008b00ffab7b82 */ /* 0x000ea20000000800 */
[----:B----4-:R-:W-:Y:S01]  /*66ec0*/  ISETP.LT.AND P4, PT, R162, R179, !P0 ;  /* 0x000000b3a200720c */ /* 0x010fe20004781270 */
[----:B------:R-:W-:Y:S01]  /*66ed0*/  VIADD R179, R3, 0x5f ;  /* 0x0000005f03b37836 */ /* 0x000fe20000000000 */
[----:B------:R-:W-:-:S04]  /*66ee0*/  LEA R162, P6, R169, R2, 0x1 ;  /* 0x00000002a9a27211 */ /* 0x000fc800078c08ff */
[C---:B------:R-:W-:Y:S01]  /*66ef0*/  LEA.HI.X.SX32 R163, R169.reuse, R4, 0x1, P6 ;  /* 0x00000004a9a37211 */ /* 0x040fe200030f0eff */
[----:B------:R-:W3:Y:S01]  /*66f00*/  LDC R0, c[0x0][0x248] ;  /* 0x00009200ff007b82 */ /* 0x000ee20000000800 */
[----:B0-----:R-:W-:Y:S02]  /*66f10*/  IMAD.IADD R169, R169, 0x1, R176 ;  /* 0x00000001a9a97824 */ /* 0x001fe400078e02b0 */
[----:B------:R-:W-:-:S03]  /*66f20*/  VIADD R176, R3, 0x5e ;  /* 0x0000005e03b07836 */ /* 0x000fc60000000000 */
[----:B------:R0:W-:Y:S02]  /*66f30*/  @P4 STG.E.U16 desc[UR4][R6.64], R153 ;  /* 0x0000009906004986 */ /* 0x0001e4000c101504 */
[----:B------:R-:W4:Y:S01]  /*66f40*/  LDC R152, c[0x0][0x22c] ;  /* 0x00008b00ff987b82 */ /* 0x000f220000000800 */
[----:B-1----:R-:W-:Y:S01]  /*66f50*/  ISETP.LT.AND P5, PT, R5, R178, !P0 ;  /* 0x000000b20500720c */ /* 0x002fe200047a1270 */
[----:B------:R1:W-:Y:S04]  /*66f60*/  @P3 STG.E.U16 desc[UR4][R160.64], R184 ;  /* 0x000000b8a0003986 */ /* 0x0003e8000c101504 */
[----:B------:R3:W-:Y:S02]  /*66f70*/  @P2 STG.E.U16 desc[UR4][R162.64], R154 ;  /* 0x0000009aa2002986 */ /* 0x0007e4000c101504 */
[----:B------:R-:W4:Y:S01]  /*66f80*/  LDC R168, c[0x0][0x248] ;  /* 0x00009200ffa87b82 */ /* 0x000f220000000800 */
[----:B--2---:R-:W-:-:S02]  /*66f90*/  ISETP.LT.AND P3, PT, R176, R171, !P0 ;  /* 0x000000abb000720c */ /* 0x004fc40004761270 */
[----:B0-----:R-:W-:Y:S02]  /*66fa0*/  LEA R6, P4, R169, R2, 0x1 ;  /* 0x00000002a9067211 */ /* 0x001fe400078808ff */
[----:B-1----:R-:W-:Y:S01]  /*66fb0*/  PRMT R161, R154, 0x7632, R161 ;  /* 0x000076329aa17816 */ /* 0x002fe200000000a1 */
[----:B------:R-:W-:Y:S02]  /*66fc0*/  VIADD R184, R3, 0x67 ;  /* 0x0000006703b87836 */ /* 0x000fe40000000000 */
[----:B------:R-:W0:Y:S01]  /*66fd0*/  LDC R177, c[0x0][0x22c] ;  /* 0x00008b00ffb17b82 */ /* 0x000e220000000800 */
[C---:B---3--:R-:W-:Y:S01]  /*66fe0*/  IMAD.IADD R5, R169.reuse, 0x1, R0 ;  /* 0x00000001a9057824 */ /* 0x048fe200078e0200 */
[----:B------:R-:W-:Y:S01]  /*66ff0*/  LEA.HI.X.SX32 R7, R169, R4, 0x1, P4 ;  /* 0x00000004a9077211 */ /* 0x000fe200020f0eff */
[----:B------:R-:W-:-:S04]  /*67000*/  VIADD R162, R3, 0x60 ;  /* 0x0000006003a27836 */ /* 0x000fc80000000000 */
[----:B------:R1:W-:Y:S01]  /*67010*/  @P5 STG.E.U16 desc[UR4][R6.64], R161 ;  /* 0x000000a106005986 */ /* 0x0003e2000c101504 */
[----:B------:R-:W2:Y:S01]  /*67020*/  LDC R170, c[0x0][0x248] ;  /* 0x00009200ffaa7b82 */ /* 0x000ea20000000800 */
[----:B----4-:R-:W-:Y:S01]  /*67030*/  ISETP.LT.AND P2, PT, R179, R152, !P0 ;  /* 0x00000098b300720c */ /* 0x010fe20004741270 */
[----:B------:R-:W-:Y:S01]  /*67040*/  VIADD R179, R3, 0x68 ;  /* 0x0000006803b37836 */ /* 0x000fe20000000000 */
[----:B------:R-:W-:-:S04]  /*67050*/  LEA R152, P4, R5, R2, 0x1 ;  /* 0x0000000205987211 */ /* 0x000fc800078808ff */
[C---:B------:R-:W-:Y:S01]  /*67060*/  LEA.HI.X.SX32 R153, R5.reuse, R4, 0x1, P4 ;  /* 0x0000000405997211 */ /* 0x040fe200020f0eff */
[----:B------:R-:W3:Y:S01]  /*67070*/  LDC R176, c[0x0][0x22c] ;  /* 0x00008b00ffb07b82 */ /* 0x000ee20000000800 */
[----:B------:R-:W-:Y:S01]  /*67080*/  IMAD.IADD R163, R5, 0x1, R168 ;  /* 0x0000000105a37824 */ /* 0x000fe200078e02a8 */
[----:B-1----:R-:W-:Y:S02]  /*67090*/  PRMT R7, R155, 0x7632, R7 ;  /* 0x000076329b077816 */ /* 0x002fe40000000007 */
[----:B------:R-:W-:Y:S01]  /*670a0*/  @P3 STG.E.U16 desc[UR4][R152.64], R155 ;  /* 0x0000009b98003986 */ /* 0x000fe2000c101504 */
[----:B------:R-:W-:Y:S01]  /*670b0*/  VIADD R5, R3, 0x61 ;  /* 0x0000006103057836 */ /* 0x000fe20000000000 */
[----:B------:R-:W-:Y:S01]  /*670c0*/  LEA R160, P4, R163, R2, 0x1 ;  /* 0x00000002a3a07211 */ /* 0x000fe200078808ff */
[----:B------:R-:W-:Y:S01]  /*670d0*/  VIADD R168, R3, 0x62 ;  /* 0x0000006203a87836 */ /* 0x000fe20000000000 */
[----:B------:R-:W1:Y:S01]  /*670e0*/  LDC R0, c[0x0][0x248] ;  /* 0x00009200ff007b82 */ /* 0x000e620000000800 */
[----:B0-----:R-:W-:-:S02]  /*670f0*/  ISETP.LT.AND P3, PT, R162, R177, !P0 ;  /* 0x000000b1a200720c */ /* 0x001fc40004761270 */
[----:B------:R-:W-:-:S05]  /*67100*/  LEA.HI.X.SX32 R161, R163, R4, 0x1, P4 ;  /* 0x00000004a3a17211 */ /* 0x000fca00020f0eff */
[----:B------:R-:W0:Y:S01]  /*67110*/  LDC R154, c[0x0][0x248] ;  /* 0x00009200ff9a7b82 */ /* 0x000e220000000800 */
[----:B--2---:R-:W-:Y:S01]  /*67120*/  IMAD.IADD R163, R163, 0x1, R170 ;  /* 0x00000001a3a37824 */ /* 0x004fe200078e02aa */
[----:B------:R2:W-:Y:S04]  /*67130*/  @P2 STG.E.U16 desc[UR4][R160.64], R7 ;  /* 0x00000007a0002986 */ /* 0x0005e8000c101504 */
[----:B------:R-:W-:Y:S02]  /*67140*/  LEA R6, P4, R163, R2, 0x1 ;  /* 0x00000002a3067211 */ /* 0x000fe400078808ff */
[----:B------:R-:W4:Y:S01]  /*67150*/  LDC R162, c[0x0][0x248] ;  /* 0x00009200ffa27b82 */ /* 0x000f220000000800 */
[----:B---3--:R-:W-:Y:S01]  /*67160*/  ISETP.LT.AND P2, PT, R5, R176, !P0 ;  /* 0x000000b00500720c */ /* 0x008fe20004741270 */
[----:B------:R-:W-:Y:S01]  /*67170*/  VIADD R176, R3, 0x64 ;  /* 0x0000006403b07836 */ /* 0x000fe20000000000 */
[----:B--2---:R-:W-:-:S05]  /*67180*/  LEA.HI.X.SX32 R7, R163, R4, 0x1, P4 ;  /* 0x00000004a3077211 */ /* 0x004fca00020f0eff */
[----:B------:R-:W2:Y:S01]  /*67190*/  LDC R171, c[0x0][0x22c] ;  /* 0x00008b00ffab7b82 */ /* 0x000ea20000000800 */
[----:B-1----:R-:W-:Y:S01]  /*671a0*/  IMAD.IADD R5, R163, 0x1, R0 ;  /* 0x00000001a3057824 */ /* 0x002fe200078e0200 */
[----:B------:R1:W-:Y:S04]  /*671b0*/  @P3 STG.E.U16 desc[UR4][R6.64], R144 ;  /* 0x0000009006003986 */ /* 0x0003e8000c101504 */
[C---:B------:R-:W-:Y:S02]  /*671c0*/  LEA R152, P4, R5.reuse, R2, 0x1 ;  /* 0x0000000205987211 */ /* 0x040fe400078808ff */
[----:B------:R-:W3:Y:S01]  /*671d0*/  LDC R170, c[0x0][0x22c] ;  /* 0x00008b00ffaa7b82 */ /* 0x000ee20000000800 */
[C---:B0-----:R-:W-:Y:S01]  /*671e0*/  IMAD.IADD R161, R5.reuse, 0x1, R154 ;  /* 0x0000000105a17824 */ /* 0x041fe200078e029a */
[----:B------:R-:W-:Y:S01]  /*671f0*/  LEA.HI.X.SX32 R153, R5, R4, 0x1, P4 ;  /* 0x0000000405997211 */ /* 0x000fe200020f0eff */
[----:B------:R-:W-:-:S03]  /*67200*/  VIADD R5, R3, 0x63 ;  /* 0x0000006303057836 */ /* 0x000fc60000000000 */
[C---:B------:R-:W-:Y:S02]  /*67210*/  LEA R154, P3, R161.reuse, R2, 0x1 ;  /* 0x00000002a19a7211 */ /* 0x040fe400078608ff */
[----:B------:R-:W0:Y:S01]  /*67220*/  LDC R0, c[0x0][0x248] ;  /* 0x00009200ff007b82 */ /* 0x000e220000000800 */
[----:B-1----:R-:W-:Y:S02]  /*67230*/  PRMT R7, R144, 0x7632, R7 ;  /* 0x0000763290077816 */ /* 0x002fe40000000007 */
[C---:B------:R-:W-:Y:S01]  /*67240*/  LEA.HI.X.SX32 R155, R161.reuse, R4, 0x1, P3 ;  /* 0x00000004a19b7211 */ /* 0x040fe200018f0eff */
[----:B----4-:R-:W-:Y:S02]  /*67250*/  IMAD.IADD R161, R161, 0x1, R162 ;  /* 0x00000001a1a17824 */ /* 0x010fe400078e02a2 */
[----:B------:R1:W-:Y:S02]  /*67260*/  @P2 STG.E.U16 desc[UR4][R152.64], R7 ;  /* 0x0000000798002986 */ /* 0x0003e4000c101504 */
[----:B------:R-:W4:Y:S01]  /*67270*/  LDC R160, c[0x0][0x248] ;  /* 0x00009200ffa07b82 */ /* 0x000f220000000800 */
[----:B--2---:R-:W-:Y:S01]  /*67280*/  ISETP.LT.AND P5, PT, R168, R171, !P0 ;  /* 0x000000aba800720c */ /* 0x004fe200047a1270 */
[----:B------:R-:W-:Y:S01]  /*67290*/  VIADD R171, R3, 0x65 ;  /* 0x0000006503ab7836 */ /* 0x000fe20000000000 */
[----:B------:R-:W-:-:S05]  /*672a0*/  LEA R6, P2, R161, R2, 0x1 ;  /* 0x00000002a1067211 */ /* 0x000fca00078408ff */
[----:B------:R-:W2:Y:S01]  /*672b0*/  LDC R169, c[0x0][0x22c] ;  /* 0x00008b00ffa97b82 */ /* 0x000ea20000000800 */
[----:B---3--:R-:W-:Y:S02]  /*672c0*/  ISETP.LT.AND P3, PT, R5, R170, !P0 ;  /* 0x000000aa0500720c */ /* 0x008fe40004761270 */
[----:B-1----:R-:W-:Y:S02]  /*672d0*/  LEA.HI.X.SX32 R7, R161, R4, 0x1, P2 ;  /* 0x00000004a1077211 */ /* 0x002fe400010f0eff */
[----:B------:R-:W-:Y:S01]  /*672e0*/  PRMT R170, R145, 0x7632, R170 ;  /* 0x0000763291aa7816 */ /* 0x000fe200000000aa */
[----:B------:R-:W-:Y:S02]  /*672f0*/  @P5 STG.E.U16 desc[UR4][R154.64], R145 ;  /* 0x000000919a005986 */ /* 0x000fe4000c101504 */
[----:B------:R-:W1:Y:S01]  /*67300*/  LDC R162, c[0x0][0x248] ;  /* 0x00009200ffa27b82 */ /* 0x000e620000000800 */
[----:B0-----:R-:W-:-:S05]  /*67310*/  IMAD.IADD R5, R161, 0x1, R0 ;  /* 0x00000001a1057824 */ /* 0x001fca00078e0200 */
[C---:B------:R-:W-:Y:S01]  /*67320*/  LEA R152, P2, R5.reuse, R2, 0x1 ;  /* 0x0000000205987211 */ /* 0x040fe200078408ff */
[----:B------:R0:W-:Y:S01]  /*67330*/  @P3 STG.E.U16 desc[UR4][R6.64], R170 ;  /* 0x000000aa06003986 */ /* 0x0001e2000c101504 */
[----:B------:R-:W3:Y:S02]  /*67340*/  LDC R168, c[0x0][0x22c] ;  /* 0x00008b00ffa87b82 */ /* 0x000ee40000000800 */
[C---:B------:R-:W-:Y:S01]  /*67350*/  LEA.HI.X.SX32 R153, R5.reuse, R4, 0x1, P2 ;  /* 0x0000000405997211 */ /* 0x040fe200010f0eff */
[----:B----4-:R-:W-:-:S05]  /*67360*/  IMAD.IADD R5, R5, 0x1, R160 ;  /* 0x0000000105057824 */ /* 0x010fca00078e02a0 */
[----:B------:R-:W4:Y:S01]  /*67370*/  LDC R0, c[0x0][0x248] ;  /* 0x00009200ff007b82 */ /* 0x000f220000000800 */
[----:B--2---:R-:W-:Y:S01]  /*67380*/  ISETP.LT.AND P4, PT, R176, R169, !P0 ;  /* 0x000000a9b000720c */ /* 0x004fe20004781270 */
[----:B------:R-:W-:Y:S01]  /*67390*/  VIADD R176, R3, 0x6c ;  /* 0x0000006c03b07836 */ /* 0x000fe20000000000 */
[----:B------:R-:W-:Y:S01]  /*673a0*/  LEA R144, P2, R5, R2, 0x1 ;  /* 0x0000000205907211 */ /* 0x000fe200078408ff */
[C---:B0-----:R-:W-:Y:S01]  /*673b0*/  VIADD R170, R3.reuse, 0x6b ;  /* 0x0000006b03aa7836 */ /* 0x041fe20000000000 */
[----:B------:R-:W-:Y:S01]  /*673c0*/  PRMT R7, R146, 0x7632, R7 ;  /* 0x0000763292077816 */ /* 0x000fe20000000007 */
[----:B------:R-:W-:Y:S01]  /*673d0*/  VIADD R6, R3, 0x66 ;  /* 0x0000006603067836 */ /* 0x000fe20000000000 */
[C---:B------:R-:W-:Y:S01]  /*673e0*/  LEA.HI.X.SX32 R145, R5.reuse, R4, 0x1, P2 ;  /* 0x0000000405917211 */ /* 0x040fe200010f0eff */
[----:B------:R-:W0:Y:S01]  /*673f0*/  LDC R154, c[0x0][0x248] ;  /* 0x00009200ff9a7b82 */ /* 0x000e220000000800 */
[----:B-1----:R-:W-:-:S05]  /*67400*/  IMAD.IADD R155, R5, 0x1, R162 ;  /* 0x00000001059b7824 */ /* 0x002fca00078e02a2 */
[----:B------:R0:W-:Y:S02]  /*67410*/  @P4 STG.E.U16 desc[UR4][R152.64], R146 ;  /* 0x0000009298004986 */ /* 0x0001e4000c101504 */
[----:B------:R-:W1:Y:S01]  /*67420*/  LDC R161, c[0x0][0x22c] ;  /* 0x00008b00ffa17b82 */ /* 0x000e620000000800 */
[----:B---3--:R-:W-:-:S07]  /*67430*/  ISETP.LT.AND P3, PT, R171, R168, !P0 ;  /* 0x000000a8ab00720c */ /* 0x008fce0004761270 */
[----:B------:R-:W2:Y:S01]  /*67440*/  LDC R160, c[0x0][0x248] ;  /* 0x00009200ffa07b82 */ /* 0x000ea20000000800 */
[----:B----4-:R-:W-:-:S05]  /*67450*/  IMAD.IADD R5, R155, 0x1, R0 ;  /* 0x000000019b057824 */ /* 0x010fca00078e0200 */
[----:B------:R3:W-:Y:S02]  /*67460*/  @P3 STG.E.U16 desc[UR4][R144.64], R7 ;  /* 0x0000000790003986 */ /* 0x0007e4000c101504 */
[----:B------:R-:W4:Y:S01]  /*67470*/  LDC R169, c[0x0][0x22c] ;  /* 0x00008b00ffa97b82 */ /* 0x000f220000000800 */
[----:B0-----:R-:W-:-:S07]  /*67480*/  IMAD.IADD R153, R5, 0x1, R154 ;  /* 0x0000000105997824 */ /* 0x001fce00078e029a */
[----:B------:R-:W0:Y:S01]  /*67490*/  LDC R163, c[0x0][0x22c] ;  /* 0x00008b00ffa37b82 */ /* 0x000e220000000800 */
[----:B-1----:R-:W-:Y:S02]  /*674a0*/  ISETP.LT.AND P4, PT, R170, R161, !P0 ;  /* 0x000000a1aa00720c */ /* 0x002fe40004781270 */
[----:B---3--:R-:W-:-:S04]  /*674b0*/  LEA R144, P6, R5, R2, 0x1 ;  /* 0x0000000205907211 */ /* 0x008fc800078c08ff */
[----:B------:R-:W-:Y:S01]  /*674c0*/  LEA.HI.X.SX32 R145, R5, R4, 0x1, P6 ;  /* 0x0000000405917211 */ /* 0x000fe200030f0eff */
[----:B------:R-:W1:Y:S01]  /*674d0*/  LDC R162, c[0x0][0x248] ;  /* 0x00009200ffa27b82 */ /* 0x000e620000000800 */
[----:B--2---:R-:W-:-:S05]  /*674e0*/  IMAD.IADD R161, R153, 0x1, R160 ;  /* 0x0000000199a17824 */ /* 0x004fca00078e02a0 */
[-C--:B------:R-:W-:Y:S02]  /*674f0*/  LEA R154, P6, R161, R2.reuse, 0x1 ;  /* 0x00000002a19a7211 */ /* 0x080fe400078c08ff */
[----:B------:R-:W2:Y:S01]  /*67500*/  LDC R168, c[0x0][0x248] ;  /* 0x00009200ffa87b82 */ /* 0x000ea20000000800 */
[----:B----4-:R-:W-:Y:S02]  /*67510*/  ISETP.LT.AND P5, PT, R6, R169, !P0 ;  /* 0x000000a90600720c */ /* 0x010fe400047a1270 */
[----:B------:R-:W-:-:S04]  /*67520*/  LEA R6, P2, R155, R2, 0x1 ;  /* 0x000000029b067211 */ /* 0x000fc800078408ff */
[----:B------:R-:W-:Y:S01]  /*67530*/  LEA.HI.X.SX32 R7, R155, R4, 0x1, P2 ;  /* 0x000000049b077211 */ /* 0x000fe200010f0eff */
[----:B------:R-:W3:Y:S01]  /*67540*/  LDC R146, c[0x0][0x248] ;  /* 0x00009200ff927b82 */ /* 0x000ee20000000800 */
[----:B0-----:R-:W-:Y:S02]  /*67550*/  ISETP.LT.AND P3, PT, R176, R163, !P0 ;  /* 0x000000a3b000720c */ /* 0x001fe40004761270 */
[----:B------:R-:W-:Y:S02]  /*67560*/  LEA R152, P2, R153, R2, 0x1 ;  /* 0x0000000299987211 */ /* 0x000fe400078408ff */
[-C--:B------:R-:W-:Y:S01]  /*67570*/  LEA.HI.X.SX32 R155, R161, R4.reuse, 0x1, P6 ;  /* 0x00000004a19b7211 */ /* 0x080fe200030f0eff */
[----:B------:R0:W-:Y:S01]  /*67580*/  @P5 STG.E.U16 desc[UR4][R6.64], R147 ;  /* 0x0000009306005986 */ /* 0x0001e2000c101504 */
[----:B------:R-:W-:Y:S01]  /*67590*/  LEA.HI.X.SX32 R153, R153, R4, 0x1, P2 ;  /* 0x0000000499997211 */ /* 0x000fe200010f0eff */
[----:B------:R-:W4:Y:S01]  /*675a0*/  LDC R0, c[0x0][0x248] ;  /* 0x00009200ff007b82 */ /* 0x000f220000000800 */
[----:B-1----:R-:W-:-:S05]  /*675b0*/  IMAD.IADD R163, R161, 0x1, R162 ;  /* 0x00000001a1a37824 */ /* 0x002fca00078e02a2 */
[C---:B------:R-:W-:Y:S02]  /*675c0*/  LEA R160, P2, R163.reuse, R2, 0x1 ;  /* 0x00000002a3a07211 */ /* 0x040fe400078408ff */
[----:B------:R-:W1:Y:S01]  /*675d0*/  LDC R171, c[0x0][0x22c] ;  /* 0x00008b00ffab7b82 */ /* 0x000e620000000800 */
[C---:B--2---:R-:W-:Y:S01]  /*675e0*/  IMAD.IADD R5, R163.reuse, 0x1, R168 ;  /* 0x00000001a3057824 */ /* 0x044fe200078e02a8 */
[----:B------:R-:W-:Y:S01]  /*675f0*/  LEA.HI.X.SX32 R161, R163, R4, 0x1, P2 ;  /* 0x00000004a3a17211 */ /* 0x000fe200010f0eff */
[----:B0-----:R-:W-:Y:S01]  /*67600*/  VIADD R6, R3, 0x6d ;  /* 0x0000006d03067836 */ /* 0x001fe20000000000 */
[----:B------:R-:W-:Y:S02]  /*67610*/  PRMT R7, R136, 0x7632, R7 ;  /* 0x0000763288077816 */ /* 0x000fe40000000007 */
[C---:B------:R-:W-:Y:S02]  /*67620*/  LEA R162, P6, R5.reuse, R2, 0x1 ;  /* 0x0000000205a27211 */ /* 0x040fe400078c08ff */
[----:B------:R-:W0:Y:S01]  /*67630*/  LDC R177, c[0x0][0x22c] ;  /* 0x00008b00ffb17b82 */ /* 0x000e220000000800 */
[C---:B---3--:R-:W-:Y:S01]  /*67640*/  IMAD.IADD R169, R5.reuse, 0x1, R146 ;  /* 0x0000000105a97824 */ /* 0x048fe200078e0292 */
[----:B------:R-:W-:-:S04]  /*67650*/  LEA.HI.X.SX32 R163, R5, R4, 0x1, P6 ;  /* 0x0000000405a37211 */ /* 0x000fc800030f0eff */
[C---:B------:R-:W-:Y:S02]  /*67660*/  LEA R168, P6, R169.reuse, R2, 0x1 ;  /* 0x00000002a9a87211 */ /* 0x040fe400078c08ff */
[----:B------:R-:W2:Y:S01]  /*67670*/  LDC R178, c[0x0][0x22c] ;  /* 0x00008b00ffb27b82 */ /* 0x000ea20000000800 */
[C---:B----4-:R-:W-:Y:S01]  /*67680*/  IMAD.IADD R5, R169.reuse, 0x1, R0 ;  /* 0x00000001a9057824 */ /* 0x050fe200078e0200 */
[----:B------:R-:W-:Y:S01]  /*67690*/  LEA.HI.X.SX32 R169, R169, R4, 0x1, P6 ;  /* 0x00000004a9a97211 */ /* 0x000fe200030f0eff */
[----:B------:R-:W-:-:S05]  /*676a0*/  VIADD R0, R3, 0x69 ;  /* 0x0000006903007836 */ /* 0x000fca0000000000 */
[----:B------:R-:W3:Y:S01]  /*676b0*/  LDC R176, c[0x0][0x22c] ;  /* 0x00008b00ffb07b82 */ /* 0x000ee20000000800 */
[----:B-1----:R-:W-:-:S07]  /*676c0*/  ISETP.LT.AND P2, PT, R184, R171, !P0 ;  /* 0x000000abb800720c */ /* 0x002fce0004741270 */
[----:B------:R-:W1:Y:S01]  /*676d0*/  LDC R170, c[0x0][0x22c] ;  /* 0x00008b00ffaa7b82 */ /* 0x000e620000000800 */
[----:B0-----:R-:W-:Y:S01]  /*676e0*/  ISETP.LT.AND P5, PT, R0, R177, !P0 ;  /* 0x000000b10000720c */ /* 0x001fe200047a1270 */
[----:B------:R-:W-:-:S06]  /*676f0*/  VIADD R177, R3, 0x6a ;  /* 0x0000006a03b17836 */ /* 0x000fcc0000000000 */
[----:B------:R-:W0:Y:S01]  /*67700*/  LDC R0, c[0x0][0x248] ;  /* 0x00009200ff007b82 */ /* 0x000e220000000800 */
[----:B--2---:R-:W-:Y:S02]  /*67710*/  ISETP.LT.AND P6, PT, R179, R178, !P0 ;  /* 0x000000b2b300720c */ /* 0x004fe400047c1270 */
[----:B------:R-:W-:Y:S02]  /*67720*/  PRMT R178, R147, 0x7632, R178 ;  /* 0x0000763293b27816 */ /* 0x000fe400000000b2 */
[----:B------:R-:W-:-:S03]  /*67730*/  PRMT R147, R137, 0x7632, R147 ;  /* 0x0000763289937816 */ /* 0x000fc60000000093 */
[----:B------:R-:W2:Y:S01]  /*67740*/  LDC R171, c[0x0][0x22c] ;  /* 0x00008b00ffab7b82 */ /* 0x000ea20000000800 */
[----:B------:R0:W-:Y:S01]  /*67750*/  @P2 STG.E.U16 desc[UR4][R144.64], R178 ;  /* 0x000000b290002986 */ /* 0x0001e2000c101504 */
[----:B---3--:R-:W-:Y:S01]  /*67760*/  ISETP.LT.AND P2, PT, R177, R176, !P0 ;  /* 0x000000b0b100720c */ /* 0x008fe20004741270 */
[----:B------:R-:W-:-:S03]  /*67770*/  VIADD R177, R3, 0x6e ;  /* 0x0000006e03b17836 */ /* 0x000fc60000000000 */
[----:B------:R-:W-:Y:S02]  /*67780*/  @P6 STG.E.U16 desc[UR4][R152.64], R136 ;  /* 0x0000008898006986 */ /* 0x000fe4000c101504 */
[----:B------:R-:W3:Y:S01]  /*67790*/  LDC R146, c[0x0][0x248] ;  /* 0x00009200ff927b82 */ /* 0x000ee20000000800 */
[----:B-1----:R-:W-:Y:S01]  /*677a0*/  ISETP.LT.AND P6, PT, R177, R170, !P0 ;  /* 0x000000aab100720c */ /* 0x002fe200047c1270 */
[----:B------:R1:W-:Y:S05]  /*677b0*/  @P5 STG.E.U16 desc[UR4][R154.64], R7 ;  /* 0x000000079a005986 */ /* 0x0003ea000c101504 */
[----:B------:R4:W-:Y:S01]  /*677c0*/  @P2 STG.E.U16 desc[UR4][R160.64], R137 ;  /* 0x00000089a0002986 */ /* 0x0009e2000c101504 */
[----:B------:R-:W3:Y:S01]  /*677d0*/  LDC R170, c[0x0][0x248] ;  /* 0x00009200ffaa7b82 */ /* 0x000ee20000000800 */
[----:B0-----:R-:W-:-:S02]  /*677e0*/  IMAD.IADD R145, R5, 0x1, R0 ;  /* 0x0000000105917824 */ /* 0x001fc400078e0200 */
[----:B------:R0:W-:Y:S01]  /*677f0*/  @P4 STG.E.U16 desc[UR4][R162.64], R147 ;  /* 0x00000093a2004986 */ /* 0x0001e2000c101504 */
[----:B-1----:R-:W-:-:S03]  /*67800*/  PRMT R155, R138, 0x7632, R155 ;  /* 0x000076328a9b7816 */ /* 0x002fc6000000009b */
[----:B------:R1:W-:Y:S01]  /*67810*/  @P3 STG.E.U16 desc[UR4][R168.64], R138 ;  /* 0x0000008aa8003986 */ /* 0x0003e2000c101504 */
[----:B------:R-:W1:Y:S01]  /*67820*/  LDC R152, c[0x0][0x22c] ;  /* 0x00008b00ff987b82 */ /* 0x000e620000000800 */
[----:B--2---:R-:W-:Y:S02]  /*67830*/  ISETP.LT.AND P5, PT, R6, R171, !P0 ;  /* 0x000000ab0600720c */ /* 0x004fe400047a1270 */
[----:B------:R-:W-:Y:S01]  /*67840*/  LEA R6, P2, R5, R2, 0x1 ;  /* 0x0000000205067211 */ /* 0x000fe200078408ff */
[----:B----4-:R-:W-:-:S03]  /*67850*/  VIADD R160, R3, 0x75 ;  /* 0x0000007503a07836 */ /* 0x010fc60000000000 */
[----:B------:R-:W-:Y:S01]  /*67860*/  LEA.HI.X.SX32 R7, R5, R4, 0x1, P2 ;  /* 0x0000000405077211 */ /* 0x000fe200010f0eff */
[----:B------:R-:W2:Y:S01]  /*67870*/  LDC R0, c[0x0][0x248] ;  /* 0x00009200ff007b82 */ /* 0x000ea20000000800 */
[C---:B------:R-:W-:Y:S01]  /*67880*/  LEA R144, P2, R145.reuse, R2, 0x1 ;  /* 0x0000000291907211 */ /* 0x040fe200078408ff */
[----:B---3--:R-:W-:-:S03]  /*67890*/  IMAD.IADD R5, R145, 0x1, R146 ;  /* 0x0000000191057824 */ /* 0x008fc600078e0292 */
[----:B------:R-:W-:Y:S01]  /*678a0*/  LEA.HI.X.SX32 R145, R145, R4, 0x1, P2 ;  /* 0x0000000491917211 */ /* 0x000fe200010f0eff */
[----:B------:R3:W-:Y:S01]  /*678b0*/  @P5 STG.E.U16 desc[UR4][R6.64], R155 ;  /* 0x0000009b06005986 */ /* 0x0007e2000c101504 */
[C---:B------:R-:W-:Y:S01]  /*678c0*/  LEA R136, P2, R5.reuse, R2, 0x1 ;  /* 0x0000000205887211 */ /* 0x040fe200078408ff */
[----:B------:R-:W4:Y:S01]  /*678d0*/  LDC R153, c[0x0][0x22c] ;  /* 0x00008b00ff997b82 */ /* 0x000f220000000800 */
[C---:B0-----:R-:W-:Y:S01]  /*678e0*/  IMAD.IADD R147, R5.reuse, 0x1, R170 ;  /* 0x0000000105937824 */ /* 0x041fe200078e02aa */
[----:B------:R-:W-:Y:S01]  /*678f0*/  @P6 STG.E.U16 desc[UR4][R144.64], R139 ;  /* 0x0000008b90006986 */ /* 0x000fe2000c101504 */
[----:B------:R-:W-:Y:S01]  /*67900*/  LEA.HI.X.SX32 R137, R5, R4, 0x1, P2 ;  /* 0x0000000405897211 */ /* 0x000fe200010f0eff */
[----:B------:R-:W-:-:S04]  /*67910*/  VIADD R5, R3, 0x70 ;  /* 0x0000007003057836 */ /* 0x000fc80000000000 */
[----:B-1----:R-:W0:Y:S01]  /*67920*/  LDC R138, c[0x0][0x248] ;  /* 0x00009200ff8a7b82 */ /* 0x002e220000000800 */
[----:B------:R-:W-:Y:S01]  /*67930*/  ISETP.LT.AND P2, PT, R5, R152, !P0 ;  /* 0x000000980500720c */ /* 0x000fe20004741270 */
[----:B---3--:R-:W-:Y:S01]  /*67940*/  VIADD R6, R3, 0x71 ;  /* 0x0000007103067836 */ /* 0x008fe20000000000 */
[----:B------:R-:W-:Y:S01]  /*67950*/  PRMT R7, R139, 0x7632, R7 ;  /* 0x000076328b077816 */ /* 0x000fe20000000007 */
[----:B------:R-:W-:-:S04]  /*67960*/  VIADD R155, R3, 0x72 ;  /* 0x00000072039b7836 */ /* 0x000fc80000000000 */
[----:B------:R-:W1:Y:S01]  /*67970*/  LDC R146, c[0x0][0x248] ;  /* 0x00009200ff927b82 */ /* 0x000e620000000800 */
[C---:B--2---:R-:W-:Y:S01]  /*67980*/  IMAD.IADD R5, R147.reuse, 0x1, R0 ;  /* 0x0000000193057824 */ /* 0x044fe200078e0200 */
[----:B------:R2:W-:Y:S06]  /*67990*/  @P1 STG.E.U16 desc[UR4][R136.64], R7 ;  /* 0x0000000788001986 */ /* 0x0005ec000c101504 */
[----:B------:R-:W3:Y:S01]  /*679a0*/  LDC R154, c[0x0][0x22c] ;  /* 0x00008b00ff9a7b82 */ /* 0x000ee20000000800 */
[----:B----4-:R-:W-:Y:S02]  /*679b0*/  ISETP.LT.AND P3, PT, R6, R153, !P0 ;  /* 0x000000990600720c */ /* 0x010fe40004761270 */
[----:B------:R-:W-:-:S04]  /*679c0*/  LEA R6, P1, R147, R2, 0x1 ;  /* 0x0000000293067211 */ /* 0x000fc800078208ff */
[----:B--2---:R-:W-:Y:S01]  /*679d0*/  LEA.HI.X.SX32 R7, R147, R4, 0x1, P1 ;  /* 0x0000000493077211 */ /* 0x004fe200008f0eff */
[----:B------:R-:W2:Y:S01]  /*679e0*/  LDC R145, c[0x0][0x22c] ;  /* 0x00008b00ff917b82 */ /* 0x000ea20000000800 */
[C---:B------:R-:W-:Y:S01]  /*679f0*/  LEA R136, P1, R5.reuse, R2, 0x1 ;  /* 0x0000000205887211 */ /* 0x040fe200078208ff */
[C---:B0-----:R-:W-:Y:S02]  /*67a00*/  IMAD.IADD R139, R5.reuse, 0x1, R138 ;  /* 0x00000001058b7824 */ /* 0x041fe400078e028a */
[----:B------:R0:W-:Y:S01]  /*67a10*/  @P2 STG.E.U16 desc[UR4][R6.64], R128 ;  /* 0x0000008006002986 */ /* 0x0001e2000c101504 */
[----:B------:R-:W-:Y:S01]  /*67a20*/  LEA.HI.X.SX32 R137, R5, R4, 0x1, P1 ;  /* 0x0000000405897211 */ /* 0x000fe200008f0eff */
[----:B------:R-:W-:Y:S01]  /*67a30*/  VIADD R147, R3, 0x73 ;  /* 0x0000007303937836 */ /* 0x000fe20000000000 */
[C---:B------:R-:W-:Y:S01]  /*67a40*/  LEA R138, P1, R139.reuse, R2, 0x1 ;  /* 0x000000028b8a7211 */ /* 0x040fe200078208ff */
[----:B------:R-:W4:Y:S01]  /*67a50*/  LDC R0, c[0x0][0x248] ;  /* 0x00009200ff007b82 */ /* 0x000f220000000800 */
[----:B-1----:R-:W-:-:S02]  /*67a60*/  IMAD.IADD R5, R139, 0x1, R146 ;  /* 0x000000018b057824 */ /* 0x002fc400078e0292 */
[----:B------:R-:W-:-:S05]  /*67a70*/  LEA.HI.X.SX32 R139, R139, R4, 0x1, P1 ;  /* 0x000000048b8b7211 */ /* 0x000fca00008f0eff */
[----:B------:R-:W1:Y:S01]  /*67a80*/  LDC R152, c[0x0][0x22c] ;  /* 0x00008b00ff987b82 */ /* 0x000e620000000800 */
[----:B---3--:R-:W-:Y:S01]  /*67a90*/  ISETP.LT.AND P4, PT, R155, R154, !P0 ;  /* 0x0000009a9b00720c */ /* 0x008fe20004781270 */
[----:B------:R-:W-:Y:S01]  /*67aa0*/  VIADD R154, R3, 0x74 ;  /* 0x00000074039a7836 */ /* 0x000fe20000000000 */
[----:B------:R-:W-:Y:S02]  /*67ab0*/  PRMT R155, R128, 0x7632, R155 ;  /* 0x00007632809b7816 */ /* 0x000fe4000000009b */
[----:B0-----:R-:W-:-:S03]  /*67ac0*/  LEA R6, P1, R5, R2, 0x1 ;  /* 0x0000000205067211 */ /* 0x001fc600078208ff */
[----:B------:R-:W0:Y:S01]  /*67ad0*/  LDC R153, c[0x0][0x22c] ;  /* 0x00008b00ff997b82 */ /* 0x000e220000000800 */
[----:B--2---:R-:W-:Y:S01]  /*67ae0*/  ISETP.LT.AND P5, PT, R160, R145, !P0 ;  /* 0x00000091a000720c */ /* 0x004fe200047a1270 */
[----:B------:R4:W-:Y:S01]  /*67af0*/  @P3 STG.E.U16 desc[UR4][R136.64], R155 ;  /* 0x0000009b88003986 */ /* 0x0009e2000c101504 */
[----:B------:R-:W-:-:S03]  /*67b00*/  LEA.HI.X.SX32 R7, R5, R4, 0x1, P1 ;  /* 0x0000000405077211 */ /* 0x000fc600008f0eff */
[----:B------:R2:W-:Y:S02]  /*67b10*/  @P4 STG.E.U16 desc[UR4][R138.64], R129 ;  /* 0x000000818a004986 */ /* 0x0005e4000c101504 */
[----:B------:R-:W3:Y:S01]  /*67b20*/  LDC R144, c[0x0][0x248] ;  /* 0x00009200ff907b82 */ /* 0x000ee20000000800 */
[----:B----4-:R-:W-:-:S07]  /*67b30*/  IMAD.IADD R137, R5, 0x1, R0 ;  /* 0x0000000105897824 */ /* 0x010fce00078e0200 */
[----:B------:R-:W2:Y:S01]  /*67b40*/  LDC R146, c[0x0][0x248] ;  /* 0x00009200ff927b82 */ /* 0x000ea20000000800 */
[----:B-1----:R-:W-:Y:S02]  /*67b50*/  ISETP.LT.AND P3, PT, R147, R152, !P0 ;  /* 0x000000989300720c */ /* 0x002fe40004761270 */
[----:B------:R-:W-:-:S05]  /*67b60*/  LEA R136, P2, R137, R2, 0x1 ;  /* 0x0000000289887211 */ /* 0x000fca00078408ff */
[----:B------:R-:W1:Y:S01]  /*67b70*/  LDC R145, c[0x0][0x22c] ;  /* 0x00008b00ff917b82 */ /* 0x000e620000000800 */
[----:B0-----:R-:W-:Y:S01]  /*67b80*/  ISETP.LT.AND P4, PT, R154, R153, !P0 ;  /* 0x000000999a00720c */ /* 0x001fe20004781270 */
[----:B------:R-:W-:Y:S01]  /*67b90*/  VIADD R154, R3, 0x77 ;  /* 0x00000077039a7836 */ /* 0x000fe20000000000 */
[----:B------:R-:W-:-:S05]  /*67ba0*/  PRMT R153, R129, 0x7632, R153 ;  /* 0x0000763281997816 */ /* 0x000fca0000000099 */
[----:B------:R-:W0:Y:S01]  /*67bb0*/  LDC R0, c[0x0][0x248] ;  /* 0x00009200ff007b82 */ /* 0x000e220000000800 */
[C---:B---3--:R-:W-:Y:S01]  /*67bc0*/  IMAD.IADD R5, R137.reuse, 0x1, R144 ;  /* 0x0000000189057824 */ /* 0x048fe200078e0290 */
[----:B------:R-:W-:Y:S01]  /*67bd0*/  LEA.HI.X.SX32 R137, R137, R4, 0x1, P2 ;  /* 0x0000000489897211 */ /* 0x000fe200010f0eff */
[----:B------:R3:W-:Y:S03]  /*67be0*/  @P3 STG.E.U16 desc[UR4][R6.64], R153 ;  /* 0x0000009906003986 */ /* 0x0007e6000c101504 */
[C---:B------:R-:W-:Y:S01]  /*67bf0*/  LEA R128, P1, R5.reuse, R2, 0x1 ;  /* 0x0000000205807211 */ /* 0x040fe200078208ff */
[----:B------:R4:W-:Y:S01]  /*67c00*/  @P4 STG.E.U16 desc[UR4][R136.64], R130 ;  /* 0x0000008288004986 */ /* 0x0009e2000c101504 */
[----:B------:R-:W0:Y:S01]  /*67c10*/  LDC R152, c[0x0][0x22c] ;  /* 0x00008b00ff987b82 */ /* 0x000e220000000800 */
[C---:B--2---:R-:W-:Y:S01]  /*67c20*/  IMAD.IADD R139, R5.reuse, 0x1, R146 ;  /* 0x00000001058b7824 */ /* 0x044fe200078e0292 */
[----:B------:R-:W-:Y:S01]  /*67c30*/  LEA.HI.X.SX32 R129, R5, R4, 0x1, P1 ;  /* 0x0000000405817211 */ /* 0x000fe200008f0eff */
[----:B------:R-:W-:-:S02]  /*67c40*/  VIADD R146, R3, 0x76 ;  /* 0x0000007603927836 */ /* 0x000fc40000000000 */
[----:B---3--:R-:W-:-:S03]  /*67c50*/  VIADD R7, R3, 0x78 ;  /* 0x0000007803077836 */ /* 0x008fc60000000000 */
[----:B------:R-:W2:Y:S01]  /*67c60*/  LDC R147, c[0x0][0x22c] ;  /* 0x00008b00ff937b82 */ /* 0x000ea20000000800 */
[----:B-1----:R-:W-:Y:S02]  /*67c70*/  ISETP.LT.AND P2, PT, R146, R145, !P0 ;  /* 0x000000919200720c */ /* 0x002fe40004741270 */
[----:B----4-:R-:W-:Y:S02]  /*67c80*/  PRMT R137, R130, 0x7632, R137 ;  /* 0x0000763282897816 */ /* 0x010fe40000000089 */
[----:B------:R-:W-:-:S03]  /*67c90*/  LEA R6, P1, R139, R2, 0x1 ;  /* 0x000000028b067211 */ /* 0x000fc600078208ff */
[----:B------:R-:W1:Y:S01]  /*67ca0*/  LDC R138, c[0x0][0x248] ;  /* 0x00009200ff8a7b82 */ /* 0x000e620000000800 */
[----:B0-----:R-:W-:Y:S01]  /*67cb0*/  IMAD.IADD R5, R139, 0x1, R0 ;  /* 0x000000018b057824 */ /* 0x001fe200078e0200 */
[----:B------:R0:W-:Y:S06]  /*67cc0*/  @P5 STG.E.U16 desc[UR4][R128.64], R137 ;  /* 0x0000008980005986 */ /* 0x0001ec000c101504 */
[----:B------:R-:W3:Y:S01]  /*67cd0*/  LDC R144, c[0x0][0x248] ;  /* 0x00009200ff907b82 */ /* 0x000ee20000000800 */
[----:B------:R-:W-:Y:S02]  /*67ce0*/  ISETP.LT.AND P4, PT, R7, R152, !P0 ;  /* 0x000000980700720c */ /* 0x000fe40004781270 */
[----:B------:R-:W-:-:S02]  /*67cf0*/  LEA.HI.X.SX32 R7, R139, R4, 0x1, P1 ;  /* 0x000000048b077211 */ /* 0x000fc400008f0eff */
[----:B------:R-:W-:Y:S02]  /*67d00*/  PRMT R152, R131, 0x7632, R152 ;  /* 0x0000763283987816 */ /* 0x000fe40000000098 */
[----:B0-----:R-:W-:Y:S01]  /*67d10*/  LEA R128, P1, R5, R2, 0x1 ;  /* 0x0000000205807211 */ /* 0x001fe200078208ff */
[----:B------:R-:W0:Y:S01]  /*67d20*/  LDC R146, c[0x0][0x22c] ;  /* 0x00008b00ff927b82 */ /* 0x000e220000000800 */
[----:B--2---:R-:W-:Y:S01]  /*67d30*/  ISETP.LT.AND P3, PT, R154, R147, !P0 ;  /* 0x000000939a00720c */ /* 0x004fe20004761270 */
[----:B------:R-:W-:Y:S01]  /*67d40*/  VIADD R147, R3, 0x7a ;  /* 0x0000007a03937836 */ /* 0x000fe20000000000 */
[C---:B------:R-:W-:Y:S01]  /*67d50*/  LEA.HI.X.SX32 R129, R5.reuse, R4, 0x1, P1 ;  /* 0x0000000405817211 */ /* 0x040fe200008f0eff */
[----:B------:R2:W-:Y:S04]  /*67d60*/  @P2 STG.E.U16 desc[UR4][R6.64], R131 ;  /* 0x0000008306002986 */ /* 0x0005e8000c101504 */
[----:B------:R-:W4:Y:S01]  /*67d70*/  LDC R145, c[0x0][0x22c] ;  /* 0x00008b00ff917b82 */ /* 0x000f220000000800 */
[----:B-1----:R-:W-:-:S05]  /*67d80*/  IMAD.IADD R137, R5, 0x1, R138 ;  /* 0x0000000105897824 */ /* 0x002fca00078e028a */
[C---:B------:R-:W-:Y:S01]  /*67d90*/  LEA R136, P1, R137.reuse, R2, 0x1 ;  /* 0x0000000289887211 */ /* 0x040fe200078208ff */
[----:B------:R1:W-:Y:S01]  /*67da0*/  @P3 STG.E.U16 desc[UR4][R128.64], R152 ;  /* 0x0000009880003986 */ /* 0x0003e2000c101504 */
[----:B------:R-:W4:Y:S01]  /*67db0*/  LDC R0, c[0x0][0x248] ;  /* 0x00009200ff007b82 */ /* 0x000f220000000800 */
[C---:B---3--:R-:W-:Y:S01]  /*67dc0*/  IMAD.IADD R5, R137.reuse, 0x1, R144 ;  /* 0x0000000189057824 */ /* 0x048fe200078e0290 */
[----:B------:R-:W-:Y:S01]  /*67dd0*/  LEA.HI.X.SX32 R137, R137, R4, 0x1, P1 ;  /* 0x0000000489897211 */ /* 0x000fe200008f0eff */
[----:B------:R-:W-:-:S03]  /*67de0*/  VIADD R144, R3, 0x79 ;  /* 0x0000007903907836 */ /* 0x000fc60000000000 */
[----:B--2---:R-:W-:Y:S01]  /*67df0*/  LEA R6, P1, R5, R2, 0x1 ;  /* 0x0000000205067211 */ /* 0x004fe200078208ff */
[----:B------:R2:W-:Y:S01]  /*67e00*/  @P4 STG.E.U16 desc[UR4][R136.64], R120 ;  /* 0x0000007888004986 */ /* 0x0005e2000c101504 */
[----:B------:R-:W3:Y:S01]  /*67e10*/  LDC R130, c[0x0][0x248] ;  /* 0x00009200ff827b82 */ /* 0x000ee20000000800 */
[----:B0-----:R-:W-:Y:S01]  /*67e20*/  ISETP.LT.AND P4, PT, R147, R146, !P0 ;  /* 0x000000929300720c */ /* 0x001fe20004781270 */
[----:B-1----:R-:W-:Y:S01]  /*67e30*/  VIADD R152, R3, 0x7b ;  /* 0x0000007b03987836 */ /* 0x002fe20000000000 */
[----:B------:R-:W-:Y:S02]  /*67e40*/  LEA.HI.X.SX32 R7, R5, R4, 0x1, P1 ;  /* 0x0000000405077211 */ /* 0x000fe400008f0eff */
[----:B------:R-:W-:-:S03]  /*67e50*/  PRMT R147, R120, 0x7632, R147 ;  /* 0x0000763278937816 */ /* 0x000fc60000000093 */
[----:B------:R-:W0:Y:S01]  /*67e60*/  LDC R139, c[0x0][0x22c] ;  /* 0x00008b00ff8b7b82 */ /* 0x000e220000000800 */
[----:B----4-:R-:W-:Y:S01]  /*67e70*/  ISETP.LT.AND P3, PT, R144, R145, !P0 ;  /* 0x000000919000720c */ /* 0x010fe20004761270 */
[----:B--2---:R-:W-:-:S06]  /*67e80*/  VIADD R120, R3, 0x7d ;  /* 0x0000007d03787836 */ /* 0x004fcc0000000000 */
[----:B------:R-:W1:Y:S01]  /*67e90*/  LDC R138, c[0x0][0x248] ;  /* 0x00009200ff8a7b82 */ /* 0x000e620000000800 */
[----:B------:R-:W-:-:S05]  /*67ea0*/  IMAD.IADD R131, R5, 0x1, R0 ;  /* 0x0000000105837824 */ /* 0x000fca00078e0200 */
[C---:B------:R-:W-:Y:S01]  /*67eb0*/  LEA R128, P2, R131.reuse, R2, 0x1 ;  /* 0x0000000283807211 */ /* 0x040fe200078408ff */
[----:B------:R2:W-:Y:S01]  /*67ec0*/  @P3 STG.E.U16 desc[UR4][R6.64], R147 ;  /* 0x0000009306003986 */ /* 0x0005e2000c101504 */
[----:B------:R-:W4:Y:S01]  /*67ed0*/  LDC R146, c[0x0][0x22c] ;  /* 0x00008b00ff927b82 */ /* 0x000f220000000800 */
[C---:B---3--:R-:W-:Y:S01]  /*67ee0*/  IMAD.IADD R5, R131.reuse, 0x1, R130 ;  /* 0x0000000183057824 */ /* 0x048fe200078e0282 */
[----:B------:R-:W-:-:S04]  /*67ef0*/  LEA.HI.X.SX32 R129, R131, R4, 0x1, P2 ;  /* 0x0000000483817211 */ /* 0x000fc800010f0eff */
[----:B------:R-:W-:Y:S01]  /*67f00*/  LEA R130, P1, R5, R2, 0x1 ;  /* 0x0000000205827211 */ /* 0x000fe200078208ff */
[----:B------:R-:W-:Y:S01]  /*67f10*/  @P4 STG.E.U16 desc[UR4][R128.64], R121 ;  /* 0x0000007980004986 */ /* 0x000fe2000c101504 */
[----:B------:R-:W3:Y:S01]  /*67f20*/  LDC R145, c[0x0][0x22c] ;  /* 0x00008b00ff917b82 */ /* 0x000ee20000000800 */
[----:B0-----:R-:W-:Y:S01]  /*67f30*/  ISETP.LT.AND P2, PT, R152, R139, !P0 ;  /* 0x0000008b9800720c */ /* 0x001fe20004741270 */
[----:B------:R-:W-:Y:S01]  /*67f40*/  VIADD R139, R3, 0x7e ;  /* 0x0000007e038b7836 */ /* 0x000fe20000000000 */
[----:B--2---:R-:W-:Y:S02]  /*67f50*/  PRMT R7, R121, 0x7632, R7 ;  /* 0x0000763279077816 */ /* 0x004fe40000000007 */
[----:B------:R-:W-:-:S03]  /*67f60*/  LEA.HI.X.SX32 R131, R5, R4, 0x1, P1 ;  /* 0x0000000405837211 */ /* 0x000fc600008f0eff */
[----:B------:R-:W0:Y:S01]  /*67f70*/  LDC R144, c[0x0][0x22c] ;  /* 0x00008b00ff907b82 */ /* 0x000e220000000800 */
[----:B-1----:R-:W-:Y:S02]  /*67f80*/  IMAD.IADD R137, R5, 0x1, R138 ;  /* 0x0000000105897824 */ /* 0x002fe400078e028a */
[----:B------:R-:W-:-:S03]  /*67f90*/  VIADD R5, R3, 0x7c ;  /* 0x0000007c03057836 */ /* 0x000fc60000000000 */
[----:B------:R1:W-:Y:S01]  /*67fa0*/  @P2 STG.E.U16 desc[UR4][R130.64], R7 ;  /* 0x0000000782002986 */ /* 0x0003e2000c101504 */
[----:B------:R-:W-:Y:S01]  /*67fb0*/  LEA R6, P1, R137, R2, 0x1 ;  /* 0x0000000289067211 */ /* 0x000fe200078208ff */
[----:B------:R-:W2:Y:S01]  /*67fc0*/  LDC R0, c[0x0][0x248] ;  /* 0x00009200ff007b82 */ /* 0x000ea20000000800 */
[----:B----4-:R-:W-:-:S07]  /*67fd0*/  ISETP.LT.AND P4, PT, R139, R146, !P0 ;  /* 0x000000928b00720c */ /* 0x010fce0004781270 */
[----:B------:R-:W4:Y:S01]  /*67fe0*/  LDC R136, c[0x0][0x248] ;  /* 0x00009200ff887b82 */ /* 0x000f220000000800 */
[----:B---3--:R-:W-:Y:S02]  /*67ff0*/  ISETP.LT.AND P3, PT, R120, R145, !P0 ;  /* 0x000000917800720c */ /* 0x008fe40004761270 */
[----:B-1----:R-:W-:-:S05]  /*68000*/  LEA.HI.X.SX32 R7, R137, R4, 0x1, P1 ;  /* 0x0000000489077211 */ /* 0x002fca00008f0eff */
[----:B------:R-:W1:Y:S01]  /*68010*/  LDC R138, c[0x0][0x248] ;  /* 0x00009200ff8a7b82 */ /* 0x000e620000000800 */
[----:B0-----:R-:W-:-:S07]  /*68020*/  ISETP.LT.AND P2, PT, R5, R144, !P0 ;  /* 0x000000900500720c */ /* 0x001fce0004741270 */
[----:B------:R-:W0:Y:S01]  /*68030*/  LDC R139, c[0x0][0x248] ;  /* 0x00009200ff8b7b82 */ /* 0x000e220000000800 */
[----:B--2---:R-:W-:Y:S01]  /*68040*/  IMAD.IADD R5, R137, 0x1, R0 ;  /* 0x0000000189057824 */ /* 0x004fe200078e0200 */
[----:B------:R-:W-:-:S04]  /*68050*/  PRMT R137, R122, 0x7632, R137 ;  /* 0x000076327a897816 */ /* 0x000fc80000000089 */
[C---:B------:R-:W-:Y:S01]  /*68060*/  LEA R120, P1, R5.reuse, R2, 0x1 ;  /* 0x0000000205787211 */ /* 0x040fe200078208ff */
[----:B------:R2:W-:Y:S01]  /*68070*/  @P2 STG.E.U16 desc[UR4][R6.64], R122 ;  /* 0x0000007a06002986 */ /* 0x0005e2000c101504 */
[----:B------:R-:W3:Y:S01]  /*68080*/  LDC R145, c[0x0][0x22c] ;  /* 0x00008b00ff917b82 */ /* 0x000ee20000000800 */
[C---:B----4-:R-:W-:Y:S01]  /*68090*/  IMAD.IADD R129, R5.reuse, 0x1, R136 ;  /* 0x0000000105817824 */ /* 0x050fe200078e0288 */
[----:B------:R-:W-:-:S04]  /*680a0*/  LEA.HI.X.SX32 R121, R5, R4, 0x1, P1 ;  /* 0x0000000405797211 */ /* 0x000fc800008f0eff */
[C---:B------:R-:W-:Y:S01]  /*680b0*/  LEA R128, P1, R129.reuse, R2, 0x1 ;  /* 0x0000000281807211 */ /* 0x040fe200078208ff */
[----:B------:R4:W-:Y:S01]  /*680c0*/  @P3 STG.E.U16 desc[UR4][R120.64], R137 ;  /* 0x0000008978003986 */ /* 0x0009e2000c101504 */
[----:B------:R-:W3:Y:S01]  /*680d0*/  LDC R161, c[0x0][0x248] ;  /* 0x00009200ffa17b82 */ /* 0x000ee20000000800 */
[C---:B-1----:R-:W-:Y:S01]  /*680e0*/  IMAD.IADD R0, R129.reuse, 0x1, R138 ;  /* 0x0000000181007824 */ /* 0x042fe200078e028a */
[----:B------:R-:W-:Y:S01]  /*680f0*/  LEA.HI.X.SX32 R129, R129, R4, 0x1, P1 ;  /* 0x0000000481817211 */ /* 0x000fe200008f0eff */
[----:B--2---:R-:W-:-:S04]  /*68100*/  VIADD R6, R3, 0x7f ;  /* 0x0000007f03067836 */ /* 0x004fc80000000000 */
[----:B------:R1:W-:Y:S01]  /*68110*/  @P4 STG.E.U16 desc[UR4][R128.64], R123 ;  /* 0x0000007b80004986 */ /* 0x0003e2000c101504 */
[----:B------:R-:W2:Y:S01]  /*68120*/  LDC R131, c[0x0][0x22c] ;  /* 0x00008b00ff837b82 */ /* 0x000ea20000000800 */
[----:B0-----:R-:W-:Y:S02]  /*68130*/  IMAD.IADD R167, R0, 0x1, R139 ;  /* 0x0000000100a77824 */ /* 0x001fe400078e028b */
[----:B----4-:R-:W-:Y:S02]  /*68140*/  VIADD R120, R3, 0x80 ;  /* 0x0000008003787836 */ /* 0x010fe40000000000 */
[----:B------:R-:W-:-:S03]  /*68150*/  IMAD.IADD R252, R167, 0x1, R252 ;  /* 0x00000001a7fc7824 */ /* 0x000fc600078e02fc */
[----:B------:R-:W0:Y:S01]  /*68160*/  LDC R144, c[0x0][0x248] ;  /* 0x00009200ff907b82 */ /* 0x000e220000000800 */
[----:B---3--:R-:W-:-:S07]  /*68170*/  ISETP.LT.AND P2, PT, R6, R145, !P0 ;  /* 0x000000910600720c */ /* 0x008fce0004741270 */
[----:B------:R-:W1:Y:S01]  /*68180*/  LDC R130, c[0x0][0x248] ;  /* 0x00009200ff827b82 */ /* 0x000e620000000800 */
[----:B------:R-:W-:-:S07]  /*68190*/  IMAD.IADD R161, R252, 0x1, R161 ;  /* 0x00000001fca17824 */ /* 0x000fce00078e02a1 */
[----:B------:R-:W3:Y:S01]  /*681a0*/  LDC R136, c[0x0][0x248] ;  /* 0x00009200ff887b82 */ /* 0x000ee20000000800 */
[----:B--2---:R-:W-:-:S07]  /*681b0*/  ISETP.LT.AND P1, PT, R120, R131, !P0 ;  /* 0x000000837800720c */ /* 0x004fce0004721270 */
[----:B------:R-:W2:Y:S01]  /*681c0*/  LDC R211, c[0x0][0x248] ;  /* 0x00009200ffd37b82 */ /* 0x000ea20000000800 */
[----:B0-----:R-:W-:-:S04]  /*681d0*/  IMAD.IADD R8, R161, 0x1, R144 ;  /* 0x00000001a1087824 */ /* 0x001fc800078e0290 */
[----:B------:R-:W-:-:S03]  /*681e0*/  IMAD.IADD R237, R8, 0x1, R237 ;  /* 0x0000000108ed7824 */ /* 0x000fc600078e02ed */
[----:B------:R-:W0:Y:S01]  /*681f0*/  LDC R6, c[0x0][0x248] ;  /* 0x00009200ff067b82 */ /* 0x000e220000000800 */
[----:B-1----:R-:W-:-:S07]  /*68200*/  IMAD.IADD R123, R237, 0x1, R130 ;  /* 0x00000001ed7b7824 */ /* 0x002fce00078e0282 */
[----:B------:R-:W1:Y:S01]  /*68210*/  LDC R120, c[0x0][0x248] ;  /* 0x00009200ff787b82 */ /* 0x000e620000000800 */
[----:B---3--:R-:W-:-:S07]  /*68220*/  IMAD.IADD R5, R123, 0x1, R136 ;  /* 0x000000017b057824 */ /* 0x008fce00078e0288 */
[----:B------:R-:W3:Y:S01]  /*68230*/  LDC R178, c[0x0][0x248] ;  /* 0x00009200ffb27b82 */ /* 0x000ee20000000800 */
[----:B--2---:R-:W-:-:S07]  /*68240*/  IMAD.IADD R211, R5, 0x1, R211 ;  /* 0x0000000105d37824 */ /* 0x004fce00078e02d3 */
[----:B------:R-:W2:Y:S01]  /*68250*/  LDC R7, c[0x0][0x248] ;  /* 0x00009200ff077b82 */ /* 0x000ea20000000800 */
[----:B0-----:R-:W-:-:S07]  /*68260*/  IMAD.IADD R239, R211, 0x1, R6 ;  /* 0x00000001d3ef7824 */ /* 0x001fce00078e0206 */
[----:B------:R-:W0:Y:S01]  /*68270*/  LDC R121, c[0x0][0x248] ;  /* 0x00009200ff797b82 */ /* 0x000e220000000800 */
[----:B-1----:R-:W-:-:S07]  /*68280*/  IMAD.IADD R8, R239, 0x1, R120 ;  /* 0x00000001ef087824 */ /* 0x002fce00078e0278 */
[----:B------:R-:W1:Y:S01]  /*68290*/  LDC R129, c[0x0][0x248] ;  /* 0x00009200ff817b82 */ /* 0x000e620000000800 */
[----:B---3--:R-:W-:-:S07]  /*682a0*/  IMAD.IADD R178, R8, 0x1, R178 ;  /* 0x0000000108b27824 */ /* 0x008fce00078e02b2 */
[----:B------:R-:W3:Y:S01]  /*682b0*/  LDC R171, c[0x0][0x248] ;  /* 0x00009200ffab7b82 */ /* 0x000ee20000000800 */
[----:B--2---:R-:W-:-:S07]  /*682c0*/  IMAD.IADD R144, R178, 0x1, R7 ;  /* 0x00000001b2907824 */ /* 0x004fce00078e0207 */
        /* <DEDUP_REMOVED lines=8> */
[----:B--2---:R-:W-:-:S04]  /*68350*/  IMAD.IADD R155, R6, 0x1, R155 ;  /* 0x00000001069b7824 */ /* 0x004fc800078e029b */
[----:B------:R-:W-:-:S03]  /*68360*/  IMAD.IADD R230, R155, 0x1, R230 ;  /* 0x000000019be67824 */ /* 0x000fc600078e02e6 */
[----:B------:R-:W2:Y:S01]  /*68370*/  LDC R160, c[0x0][0x248] ;  /* 0x00009200ffa07b82 */ /* 0x000ea20000000800 */
[----:B0-----:R-:W-:-:S07]  /*68380*/  IMAD.IADD R8, R230, 0x1, R169 ;  /* 0x00000001e6087824 */ /* 0x001fce00078e02a9 */
        /* <DEDUP_REMOVED lines=102> */
[----:B-1----:R-:W-:-:S04]  /*689f0*/  IMAD.IADD R34, R224, 0x1, R186 ;  /* 0x00000001e0227824 */ /* 0x002fc800078e02ba */
[----:B------:R-:W-:-:S03]  /*68a00*/  IMAD.IADD R251, R34, 0x1, R251 ;  /* 0x0000000122fb7824 */ /* 0x000fc600078e02fb */
        /* <DEDUP_REMOVED lines=35> */
[----:B---3--:R-:W-:-:S04]  /*68c40*/  IMAD.IADD R147, R169, 0x1, R216 ;  /* 0x00000001a9937824 */ /* 0x008fc800078e02d8 */
[----:B--2---:R-:W-:-:S03]  /*68c50*/  IMAD.IADD R19, R147, 0x1, R218 ;  /* 0x0000000193137824 */ /* 0x004fc600078e02da */
[----:B------:R-:W2:Y:S01]  /*68c60*/  LDC R145, c[0x0][0x248] ;  /* 0x00009200ff917b82 */ /* 0x000ea20000000800 */
[----:B0-----:R-:W-:-:S07]  /*68c70*/  IMAD.IADD R220, R19, 0x1, R220 ;  /* 0x0000000113dc7824 */ /* 0x001fce00078e02dc */
[----:B------:R-:W0:Y:S01]  /*68c80*/  LDC R136, c[0x0][0x248] ;  /* 0x00009200ff887b82 */ /* 0x000e220000000800 */
[----:B-1----:R-:W-:-:S07]  /*68c90*/  IMAD.IADD R200, R220, 0x1, R219 ;  /* 0x00000001dcc87824 */ /* 0x002fce00078e02db */
[----:B------:R-:W1:Y:S01]  /*68ca0*/  LDC R8, c[0x0][0x248] ;  /* 0x00009200ff087b82 */ /* 0x000e620000000800 */
[----:B------:R-:W-:-:S04]  /*68cb0*/  IMAD.IADD R6, R200, 0x1, R240 ;  /* 0x00000001c8067824 */ /* 0x000fc800078e02f0 */
[----:B------:R-:W-:-:S03]  /*68cc0*/  IMAD.IADD R122, R6, 0x1, R242 ;  /* 0x00000001067a7824 */ /* 0x000fc600078e02f2 */
[----:B------:R-:W3:Y:S01]  /*68cd0*/  LDC R43, c[0x0][0x248] ;  /* 0x00009200ff2b7b82 */ /* 0x000ee20000000800 */
[----:B------:R-:W-:-:S04]  /*68ce0*/  IMAD.IADD R219, R122, 0x1, R241 ;  /* 0x000000017adb7824 */ /* 0x000fc800078e02f1 */
[----:B------:R-:W-:-:S04]  /*68cf0*/  IMAD.IADD R6, R219, 0x1, R243 ;  /* 0x00000001db067824 */ /* 0x000fc800078e02f3 */
[----:B------:R-:W-:Y:S02]  /*68d00*/  IMAD.IADD R162, R6, 0x1, R244 ;  /* 0x0000000106a27824 */ /* 0x000fe400078e02f4 */
[----:B------:R-:W4:Y:S02]  /*68d10*/  LDC R6, c[0x0][0x248] ;  /* 0x00009200ff067b82 */ /* 0x000f240000000800 */
[----:B--2---:R-:W-:Y:S01]  /*68d20*/  IMAD.IADD R192, R162, 0x1, R145 ;  /* 0x00000001a2c07824 */ /* 0x004fe200078e0291 */
[----:B-1----:R1:W-:Y:S03]  /*68d30*/  STL.64 [R1+0x2270], R8 ;  /* 0x0022700801007387 */ /* 0x0023e60000100a00 */
[----:B------:R-:W-:-:S04]  /*68d40*/  IMAD.IADD R249, R192, 0x1, R249 ;  /* 0x00000001c0f97824 */ /* 0x000fc800078e02f9 */
[----:B------:R-:W-:-:S04]  /*68d50*/  IMAD.IADD R218, R249, 0x1, R246 ;  /* 0x00000001f9da7824 */ /* 0x000fc800078e02f6 */
[----:B------:R-:W-:Y:S01]  /*68d60*/  IMAD.IADD R130, R218, 0x1, R245 ;  /* 0x00000001da827824 */ /* 0x000fe200078e02f5 */
[----:B-1----:R-:W-:-:S03]  /*68d70*/  LEA R8, P5, R161, R2, 0x1 ;  /* 0x00000002a1087211 */ /* 0x002fc600078a08ff */
[----:B------:R-:W-:Y:S01]  /*68d80*/  IMAD.IADD R248, R130, 0x1, R248 ;  /* 0x0000000182f87824 */ /* 0x000fe200078e02f8 */
[----:B------:R-:W-:-:S03]  /*68d90*/  LEA.HI.X.SX32 R9, R161, R4, 0x1, P5 ;  /* 0x00000004a1097211 */ /* 0x000fc600028f0eff */
[----:B------:R-:W-:Y:S02]  /*68da0*/  IMAD.IADD R131, R248, 0x1, R118 ;  /* 0x00000001f8837824 */ /* 0x000fe400078e0276 */
[----:B------:R1:W-:Y:S01]  /*68db0*/  STL.64 [R1+0xb00], R8 ;  /* 0x000b000801007387 */ /* 0x0003e20000100a00 */
[----:B------:R-:W2:Y:S01]  /*68dc0*/  LDC R118, c[0x0][0x248] ;  /* 0x00009200ff767b82 */ /* 0x000ea20000000800 */
[----:B------:R-:W-:-:S04]  /*68dd0*/  IMAD.IADD R217, R131, 0x1, R247 ;  /* 0x0000000183d97824 */ /* 0x000fc800078e02f7 */
[----:B------:R-:W-:-:S03]  /*68de0*/  IMAD.IADD R247, R217, 0x1, R126 ;  /* 0x00000001d9f77824 */ /* 0x000fc600078e027e */
[----:B------:R-:W2:Y:S01]  /*68df0*/  LDC R126, c[0x0][0x248] ;  /* 0x00009200ff7e7b82 */ /* 0x000ea20000000800 */
[----:B------:R-:W-:-:S04]  /*68e00*/  IMAD.IADD R193, R247, 0x1, R132 ;  /* 0x00000001f7c17824 */ /* 0x000fc800078e0284 */
[----:B------:R-:W-:-:S03]  /*68e10*/  IMAD.IADD R168, R193, 0x1, R141 ;  /* 0x00000001c1a87824 */ /* 0x000fc600078e028d */
[----:B-1----:R-:W1:Y:S01]  /*68e20*/  LDC R9, c[0x0][0x248] ;  /* 0x00009200ff097b82 */ /* 0x002e620000000800 */
[----:B------:R-:W-:-:S04]  /*68e30*/  IMAD.IADD R245, R168, 0x1, R140 ;  /* 0x00000001a8f57824 */ /* 0x000fc800078e028c */
[----:B------:R-:W-:-:S03]  /*68e40*/  IMAD.IADD R216, R245, 0x1, R142 ;  /* 0x00000001f5d87824 */ /* 0x000fc600078e028e */
[----:B------:R-:W2:Y:S01]  /*68e50*/  LDC R132, c[0x0][0x248] ;  /* 0x00009200ff847b82 */ /* 0x000ea20000000800 */
[----:B------:R-:W-:-:S04]  /*68e60*/  IMAD.IADD R120, R216, 0x1, R150 ;  /* 0x00000001d8787824 */ /* 0x000fc800078e0296 */
[----:B------:R-:W-:-:S03]  /*68e70*/  IMAD.IADD R246, R120, 0x1, R156 ;  /* 0x0000000178f67824 */ /* 0x000fc600078e029c */
[----:B------:R-:W2:Y:S01]  /*68e80*/  LDC R141, c[0x0][0x248] ;  /* 0x00009200ff8d7b82 */ /* 0x000ea20000000800 */
[----:B------:R-:W-:-:S04]  /*68e90*/  IMAD.IADD R187, R246, 0x1, R158 ;  /* 0x00000001f6bb7824 */ /* 0x000fc800078e029e */
[----:B------:R-:W-:-:S03]  /*68ea0*/  IMAD.IADD R213, R187, 0x1, R172 ;  /* 0x00000001bbd57824 */ /* 0x000fc600078e02ac */
[----:B------:R-:W2:Y:S01]  /*68eb0*/  LDC R140, c[0x0][0x248] ;  /* 0x00009200ff8c7b82 */ /* 0x000ea20000000800 */
[----:B----4-:R-:W-:-:S07]  /*68ec0*/  IMAD.IADD R243, R213, 0x1, R6 ;  /* 0x00000001d5f37824 */ /* 0x010fce00078e0206 */
[----:B------:R-:W4:Y:S08]  /*68ed0*/  LDC R6, c[0x0][0x248] ;  /* 0x00009200ff067b82 */ /* 0x000f300000000800 */
[----:B------:R-:W2:Y:S08]  /*68ee0*/  LDC R142, c[0x0][0x248] ;  /* 0x00009200ff8e7b82 */ /* 0x000eb00000000800 */
[----:B------:R-:W2:Y:S01]  /*68ef0*/  LDC R150, c[0x0][0x248] ;  /* 0x00009200ff967b82 */ /* 0x000ea20000000800 */
[----:B----4-:R-:W-:-:S07]  /*68f00*/  IMAD.IADD R6, R243, 0x1, R6 ;  /* 0x00000001f3067824 */ /* 0x010fce00078e0206 */
[----:B------:R-:W4:Y:S01]  /*68f10*/  LDC R156, c[0x0][0x248] ;  /* 0x00009200ff9c7b82 */ /* 0x000f220000000800 */
[----:B0-----:R-:W-:-:S04]  /*68f20*/  IMAD.IADD R160, R6, 0x1, R136 ;  /* 0x0000000106a07824 */ /* 0x001fc800078e0288 */
[----:B------:R-:W-:-:S03]  /*68f30*/  IMAD.IADD R244, R160, 0x1, R41 ;  /* 0x00000001a0f47824 */ /* 0x000fc600078e0229 */
[----:B------:R-:W0:Y:S08]  /*68f40*/  LDC R158, c[0x0][0x248] ;  /* 0x00009200ff9e7b82 */ /* 0x000e300000000800 */
[----:B------:R-:W3:Y:S08]  /*68f50*/  LDC R41, c[0x0][0x248] ;  /* 0x00009200ff297b82 */ /* 0x000ef00000000800 */
[----:B------:R-:W0:Y:S01]  /*68f60*/  LDC R172, c[0x0][0x248] ;  /* 0x00009200ffac7b82 */ /* 0x000e220000000800 */
[----:B---3--:R-:W-:-:S07]  /*68f70*/  IMAD.IADD R215, R244, 0x1, R41 ;  /* 0x00000001f4d77824 */ /* 0x008fce00078e0229 */
[----:B------:R-:W3:Y:S01]  /*68f80*/  LDC R41, c[0x0][0x248] ;  /* 0x00009200ff297b82 */ /* 0x000ee20000000800 */
[----:B------:R-:W-:-:S04]  /*68f90*/  IMAD.IADD R186, R215, 0x1, R197 ;  /* 0x00000001d7ba7824 */ /* 0x000fc800078e02c5 */
[----:B------:R-:W-:-:S04]  /*68fa0*/  IMAD.IADD R242, R186, 0x1, R191 ;  /* 0x00000001baf27824 */ /* 0x000fc800078e02bf */
[----:B------:R-:W-:-:S04]  /*68fb0*/  IMAD.IADD R145, R242, 0x1, R189 ;  /* 0x00000001f2917824 */ /* 0x000fc800078e02bd */
[----:B------:R-:W-:Y:S01]  /*68fc0*/  IMAD.IADD R212, R145, 0x1, R188 ;  /* 0x0000000191d47824 */ /* 0x000fe200078e02bc */
[----:B------:R-:W-:-:S03]  /*68fd0*/  LEA R188, P4, R252, R2, 0x1 ;  /* 0x00000002fcbc7211 */ /* 0x000fc600078808ff */
[----:B------:R-:W-:Y:S01]  /*68fe0*/  IMAD.IADD R241, R212, 0x1, R183 ;  /* 0x00000001d4f17824 */ /* 0x000fe200078e02b7 */
[----:B------:R-:W-:-:S03]  /*68ff0*/  LEA.HI.X.SX32 R189, R252, R4, 0x1, P4 ;  /* 0x00000004fcbd7211 */ /* 0x000fc600020f0eff */
[----:B------:R-:W-:Y:S01]  /*69000*/  IMAD.IADD R136, R241, 0x1, R182 ;  /* 0x00000001f1887824 */ /* 0x000fe200078e02b6 */
[----:B------:R-:W-:Y:S01]  /*69010*/  LEA R182, P3, R0, R2, 0x1 ;  /* 0x0000000200b67211 */ /* 0x000fe200078608ff */
[----:B---3--:R-:W-:Y:S02]  /*69020*/  IMAD.IADD R41, R161, 0x1, R41 ;  /* 0x00000001a1297824 */ /* 0x008fe400078e0229 */
[----:B------:R-:W-:Y:S01]  /*69030*/  IMAD.IADD R185, R136, 0x1, R165 ;  /* 0x0000000188b97824 */ /* 0x000fe200078e02a5 */
[----:B------:R-:W-:-:S03]  /*69040*/  LEA.HI.X.SX32 R183, R0, R4, 0x1, P3 ;  /* 0x0000000400b77211 */ /* 0x000fc600018f0eff */
[----:B------:R-:W-:Y:S01]  /*69050*/  IMAD.IADD R240, R185, 0x1, R164 ;  /* 0x00000001b9f07824 */ /* 0x000fe200078e02a4 */
[----:B------:R-:W-:-:S03]  /*69060*/  LEA R164, P3, R167, R2, 0x1 ;  /* 0x00000002a7a47211 */ /* 0x000fc600078608ff */
[----:B------:R-:W-:Y:S01]  /*69070*/  IMAD.IADD R0, R240, 0x1, R190 ;  /* 0x00000001f0007824 */ /* 0x000fe200078e02be */
[----:B------:R-:W-:Y:S02]  /*69080*/  LEA.HI.X.SX32 R165, R167, R4, 0x1, P3 ;  /* 0x00000004a7a57211 */ /* 0x000fe400018f0eff */
[-C--:B------:R-:W-:Y:S01]  /*69090*/  LEA R190, P4, R237, R2.reuse, 0x1 ;  /* 0x00000002edbe7211 */ /* 0x080fe200078808ff */
[----:B------:R-:W-:Y:S01]  /*690a0*/  IMAD.IADD R252, R0, 0x1, R166 ;  /* 0x0000000100fc7824 */ /* 0x000fe200078e02a6 */
[----:B------:R-:W-:Y:S02]  /*690b0*/  LEA R166, P3, R41, R2, 0x1 ;  /* 0x0000000229a67211 */ /* 0x000fe400078608ff */
[-C--:B------:R-:W-:Y:S01]  /*690c0*/  LEA.HI.X.SX32 R191, R237, R4.reuse, 0x1, P4 ;  /* 0x00000004edbf7211 */ /* 0x080fe200020f0eff */
[----:B------:R-:W-:Y:S01]  /*690d0*/  IMAD.IADD R161, R252, 0x1, R196 ;  /* 0x00000001fca17824 */ /* 0x000fe200078e02c4 */
[----:B------:R-:W-:Y:S02]  /*690e0*/  LEA.HI.X.SX32 R167, R41, R4, 0x1, P3 ;  /* 0x0000000429a77211 */ /* 0x000fe400018f0eff */
[----:B------:R-:W3:Y:S01]  /*690f0*/  LDC R41, c[0x0][0x248] ;  /* 0x00009200ff297b82 */ /* 0x000ee20000000800 */
[----:B------:R-:W-:Y:S01]  /*69100*/  IMAD.IADD R237, R161, 0x1, R43 ;  /* 0x00000001a1ed7824 */ /* 0x000fe200078e022b */
[----:B------:R-:W-:-:S02]  /*69110*/  LEA R196, P5, R123, R2, 0x1 ;  /* 0x000000027bc47211 */ /* 0x000fc400078a08ff */
[----:B------:R-:W-:Y:S02]  /*69120*/  LEA R16, P4, R211, R2, 0x1 ;  /* 0x00000002d3107211 */ /* 0x000fe400078808ff */
[----:B------:R-:W-:Y:S02]  /*69130*/  LEA.HI.X.SX32 R197, R123, R4, 0x1, P5 ;  /* 0x000000047bc57211 */ /* 0x000fe400028f0eff */
[----:B------:R-:W-:Y:S02]  /*69140*/  LEA R8, P5, R239, R2, 0x1 ;  /* 0x00000002ef087211 */ /* 0x000fe400078a08ff */
[-C--:B------:R-:W-:Y:S01]  /*69150*/  LEA.HI.X.SX32 R17, R211, R4.reuse, 0x1, P4 ;  /* 0x00000004d3117211 */ /* 0x080fe200020f0eff */
[----:B---3--:R-:W-:Y:S02]  /*69160*/  IMAD.IADD R41, R123, 0x1, R41 ;  /* 0x000000017b297824 */ /* 0x008fe400078e0229 */
[----:B-1----:R-:W-:Y:S01]  /*69170*/  IMAD.IADD R123, R237, 0x1, R9 ;  /* 0x00000001ed7b7824 */ /* 0x002fe200078e0209 */
[----:B------:R-:W-:-:S02]  /*69180*/  LEA.HI.X.SX32 R9, R239, R4, 0x1, P5 ;  /* 0x00000004ef097211 */ /* 0x000fc400028f0eff */
[----:B------:R-:W-:-:S04]  /*69190*/  LEA R42, P3, R41, R2, 0x1 ;  /* 0x00000002292a7211 */ /* 0x000fc800078608ff */
[----:B------:R-:W-:Y:S02]  /*691a0*/  LEA.HI.X.SX32 R43, R41, R4, 0x1, P3 ;  /* 0x00000004292b7211 */ /* 0x000fe400018f0eff */
[----:B------:R-:W1:Y:S03]  /*691b0*/  LDC R41, c[0x0][0x248] ;  /* 0x00009200ff297b82 */ /* 0x000e660000000800 */
[----:B------:R3:W-:Y:S04]  /*691c0*/  STL.64 [R1+0xae0], R42 ;  /* 0x000ae02a01007387 */ /* 0x0007e80000100a00 */
[----:B------:R2:W-:Y:S04]  /*691d0*/  STL.64 [R1+0xad8], R16 ;  /* 0x000ad81001007387 */ /* 0x0005e80000100a00 */
[----:B------:R4:W-:Y:S01]  /*691e0*/  STL.64 [R1+0xad0], R8 ;  /* 0x000ad00801007387 */ /* 0x0009e20000100a00 */
[----:B---3--:R-:W3:Y:S01]  /*691f0*/  LDC R43, c[0x0][0x248] ;  /* 0x00009200ff2b7b82 */ /* 0x008ee20000000800 */
[----:B--2---:R-:W-:-:S07]  /*69200*/  LEA R16, P5, R144, R2, 0x1 ;  /* 0x0000000290107211 */ /* 0x004fce00078a08ff */
[----:B------:R-:W2:Y:S01]  /*69210*/  LDC R17, c[0x0][0x248] ;  /* 0x00009200ff117b82 */ /* 0x000ea20000000800 */
[----:B-1----:R-:W-:Y:S01]  /*69220*/  IMAD.IADD R41, R239, 0x1, R41 ;  /* 0x00000001ef297824 */ /* 0x002fe200078e0229 */
[----:B----4-:R-:W-:-:S04]  /*69230*/  LEA R8, P4, R178, R2, 0x1 ;  /* 0x00000002b2087211 */ /* 0x010fc800078808ff */
[----:B------:R-:W-:Y:S02]  /*69240*/  LEA R42, P3, R41, R2, 0x1 ;  /* 0x00000002292a7211 */ /* 0x000fe400078608ff */
[-C--:B------:R-:W-:Y:S01]  /*69250*/  LEA.HI.X.SX32 R9, R178, R4.reuse, 0x1, P4 ;  /* 0x00000004b2097211 */ /* 0x080fe200020f0eff */
[----:B---3--:R-:W-:Y:S01]  /*69260*/  IMAD.IADD R211, R123, 0x1, R43 ;  /* 0x000000017bd37824 */ /* 0x008fe200078e022b */
[-C--:B------:R-:W-:Y:S02]  /*69270*/  LEA.HI.X.SX32 R43, R41, R4.reuse, 0x1, P3 ;  /* 0x00000004292b7211 */ /* 0x080fe400018f0eff */
[----:B------:R-:W1:Y:S03]  /*69280*/  LDC R41, c[0x0][0x248] ;  /* 0x00009200ff297b82 */ /* 0x000e660000000800 */
[----:B------:R3:W-:Y:S01]  /*69290*/  STL.64 [R1+0xac8], R42 ;  /* 0x000ac82a01007387 */ /* 0x0007e20000100a00 */
[----:B--2---:R-:W-:Y:S01]  /*692a0*/  IMAD.IADD R239, R211, 0x1, R17 ;  /* 0x00000001d3ef7824 */ /* 0x004fe200078e0211 */
[----:B------:R-:W-:-:S02]  /*692b0*/  LEA.HI.X.SX32 R17, R144, R4, 0x1, P5 ;  /* 0x0000000490117211 */ /* 0x000fc400028f0eff */
        /* <DEDUP_REMOVED lines=37> */
[C---:B------:R-:W-:Y:S02]  /*69510*/  LEA R42, P3, R41.reuse, R2, 0x1 ;  /* 0x00000002292a7211 */ /* 0x040fe400078608ff */
        /* <DEDUP_REMOVED lines=180> */
[----:B------:R-:W-:-:S05]  /*6a060*/  LEA.HI.X.SX32 R17, R205, R4, 0x1, P4 ;  /* 0x00000004cd117211 */ /* 0x000fca00020f0eff */
[----:B------:R1:W-:Y:S01]  /*6a070*/  STL.64 [R1+0x958], R16 ;  /* 0x0009581001007387 */ /* 0x0003e20000100a00 */
[----:B---3--:R-:W-:Y:S01]  /*6a080*/  IMAD.IADD R121, R177, 0x1, R43 ;  /* 0x00000001b1797824 */ /* 0x008fe200078e022b */
[-C--:B------:R-:W-:Y:S02]  /*6a090*/  LEA.HI.X.SX32 R43, R41, R4.reuse, 0x1, P3 ;  /* 0x00000004292b7211 */ /* 0x080fe400018f0eff */
[----:B------:R-:W3:Y:S03]  /*6a0a0*/  LDC R41, c[0x0][0x248] ;  /* 0x00009200ff297b82 */ /* 0x000ee60000000800 */
[----:B------:R-:W-:Y:S01]  /*6a0b0*/  STL.64 [R1+0x960], R42 ;  /* 0x0009602a01007387 */ /* 0x000fe20000100a00 */
[----:B--2---:R-:W-:Y:S01]  /*6a0c0*/  IMAD.IADD R227, R121, 0x1, R9 ;  /* 0x0000000179e37824 */ /* 0x004fe200078e0209 */
[----:B------:R-:W-:-:S03]  /*6a0d0*/  LEA.HI.X.SX32 R9, R138, R4, 0x1, P5 ;  /* 0x000000048a097211 */ /* 0x000fc600028f0eff */
[----:B-1----:R-:W1:Y:S01]  /*6a0e0*/  LDC R17, c[0x0][0x248] ;  /* 0x00009200ff117b82 */ /* 0x002e620000000800 */
[-C--:B------:R-:W-:Y:S01]  /*6a0f0*/  LEA R16, P4, R228, R2.reuse, 0x1 ;  /* 0x00000002e4107211 */ /* 0x080fe200078808ff */
[----:B------:R2:W-:Y:S02]  /*6a100*/  STL.64 [R1+0x950], R8 ;  /* 0x0009500801007387 */ /* 0x0005e40000100a00 */
[----:B--2---:R-:W-:Y:S01]  /*6a110*/  LEA R8, P5, R176, R2, 0x1 ;  /* 0x00000002b0087211 */ /* 0x004fe200078a08ff */
[----:B---3--:R-:W-:-:S03]  /*6a120*/  IMAD.IADD R205, R227, 0x1, R41 ;  /* 0x00000001e3cd7824 */ /* 0x008fc600078e0229 */
[----:B------:R-:W2:Y:S01]  /*6a130*/  LDC R41, c[0x0][0x248] ;  /* 0x00009200ff297b82 */ /* 0x000ea20000000800 */
[----:B------:R-:W-:Y:S01]  /*6a140*/  LEA.HI.X.SX32 R9, R176, R4, 0x1, P5 ;  /* 0x00000004b0097211 */ /* 0x000fe200028f0eff */
[----:B-1----:R-:W-:-:S04]  /*6a150*/  IMAD.IADD R17, R138, 0x1, R17 ;  /* 0x000000018a117824 */ /* 0x002fc800078e0211 */
[----:B------:R-:W-:Y:S01]  /*6a160*/  IMAD.MOV.U32 R43, RZ, RZ, R17 ;  /* 0x000000ffff2b7224 */ /* 0x000fe200078e0011 */
[----:B------:R-:W-:Y:S02]  /*6a170*/  LEA R42, P3, R17, R2, 0x1 ;  /* 0x00000002112a7211 */ /* 0x000fe400078608ff */
[-C--:B------:R-:W-:Y:S02]  /*6a180*/  LEA.HI.X.SX32 R17, R228, R4.reuse, 0x1, P4 ;  /* 0x00000004e4117211 */ /* 0x080fe400020f0eff */
[----:B------:R-:W-:-:S05]  /*6a190*/  LEA.HI.X.SX32 R43, R43, R4, 0x1, P3 ;  /* 0x000000042b2b7211 */ /* 0x000fca00018f0eff */
[----:B------:R1:W-:Y:S01]  /*6a1a0*/  STL.64 [R1+0x948], R42 ;  /* 0x0009482a01007387 */ /* 0x0003e20000100a00 */
[----:B--2---:R-:W-:-:S03]  /*6a1b0*/  IMAD.IADD R138, R205, 0x1, R41 ;  /* 0x00000001cd8a7824 */ /* 0x004fc600078e0229 */
[----:B------:R2:W-:Y:S01]  /*6a1c0*/  STL.64 [R1+0x940], R16 ;  /* 0x0009401001007387 */ /* 0x0005e20000100a00 */
[----:B------:R-:W3:Y:S03]  /*6a1d0*/  LDC R41, c[0x0][0x248] ;  /* 0x00009200ff297b82 */ /* 0x000ee60000000800 */
[----:B------:R4:W-:Y:S01]  /*6a1e0*/  STL.64 [R1+0x938], R8 ;  /* 0x0009380801007387 */ /* 0x0009e20000100a00 */
[----:B-1----:R-:W-:-:S04]  /*6a1f0*/  LEA R42, P3, R40, R2, 0x1 ;  /* 0x00000002282a7211 */ /* 0x002fc800078608ff */
[----:B------:R-:W-:Y:S02]  /*6a200*/  LEA.HI.X.SX32 R43, R40, R4, 0x1, P3 ;  /* 0x00000004282b7211 */ /* 0x000fe400018f0eff */
[-C--:B--2---:R-:W-:Y:S02]  /*6a210*/  LEA R16, P4, R204, R2.reuse, 0x1 ;  /* 0x00000002cc107211 */ /* 0x084fe400078808ff */
[----:B----4-:R-:W-:Y:S01]  /*6a220*/  LEA R8, P5, R226, R2, 0x1 ;  /* 0x00000002e2087211 */ /* 0x010fe200078a08ff */
[----:B------:R-:W-:Y:S01]  /*6a230*/  STL.64 [R1+0x930], R42 ;  /* 0x0009302a01007387 */ /* 0x000fe20000100a00 */
[-C--:B------:R-:W-:Y:S02]  /*6a240*/  LEA.HI.X.SX32 R17, R204, R4.reuse, 0x1, P4 ;  /* 0x00000004cc117211 */ /* 0x080fe400020f0eff */
[----:B------:R-:W-:Y:S02]  /*6a250*/  LEA.HI.X.SX32 R9, R226, R4, 0x1, P5 ;  /* 0x00000004e2097211 */ /* 0x000fe400028f0eff */
[----:B------:R-:W-:Y:S01]  /*6a260*/  LEA R40, P5, R129, R2, 0x1 ;  /* 0x0000000281287211 */ /* 0x000fe200078a08ff */
[----:B------:R1:W-:Y:S01]  /*6a270*/  STL.64 [R1+0x928], R16 ;  /* 0x0009281001007387 */ /* 0x0003e20000100a00 */
[----:B---3--:R-:W-:-:S02]  /*6a280*/  IMAD.IADD R228, R138, 0x1, R41 ;  /* 0x000000018ae47824 */ /* 0x008fc400078e0229 */
[----:B------:R-:W2:Y:S01]  /*6a290*/  LDC R41, c[0x0][0x248] ;  /* 0x00009200ff297b82 */ /* 0x000ea20000000800 */
[----:B------:R3:W-:Y:S01]  /*6a2a0*/  STL.64 [R1+0x920], R8 ;  /* 0x0009200801007387 */ /* 0x0007e20000100a00 */
[----:B-1----:R-:W-:-:S06]  /*6a2b0*/  LEA R16, P4, R146, R2, 0x1 ;  /* 0x0000000292107211 */ /* 0x002fcc00078808ff */
[----:B------:R-:W1:Y:S01]  /*6a2c0*/  LDC R43, c[0x0][0x248] ;  /* 0x00009200ff2b7b82 */ /* 0x000e620000000800 */
[----:B---3--:R-:W-:Y:S01]  /*6a2d0*/  LEA R8, P3, R23, R2, 0x1 ;  /* 0x0000000217087211 */ /* 0x008fe200078608ff */
[----:B--2---:R-:W-:-:S03]  /*6a2e0*/  IMAD.IADD R176, R228, 0x1, R41 ;  /* 0x00000001e4b07824 */ /* 0x004fc600078e0229 */
[----:B------:R-:W-:-:S03]  /*6a2f0*/  LEA.HI.X.SX32 R9, R23, R4, 0x1, P3 ;  /* 0x0000000417097211 */ /* 0x000fc600018f0eff */
[----:B------:R-:W2:Y:S01]  /*6a300*/  LDC R41, c[0x0][0x248] ;  /* 0x00009200ff297b82 */ /* 0x000ea20000000800 */
[----:B------:R-:W-:Y:S01]  /*6a310*/  LEA.HI.X.SX32 R17, R146, R4, 0x1, P4 ;  /* 0x0000000492117211 */ /* 0x000fe200020f0eff */
[----:B------:R3:W-:Y:S06]  /*6a320*/  STL.64 [R1+0x918], R8 ;  /* 0x0009180801007387 */ /* 0x0007ec0000100a00 */
[----:B------:R-:W4:Y:S01]  /*6a330*/  LDC R23, c[0x0][0x248] ;  /* 0x00009200ff177b82 */ /* 0x000f220000000800 */
[----:B---3--:R-:W3:Y:S01]  /*6a340*/  LDL.LU.64 R8, [R1+0x2270] ;  /* 0x0022700001087983 */ /* 0x008ee20000300a00 */
[----:B--2---:R-:W-:-:S06]  /*6a350*/  IMAD.IADD R204, R176, 0x1, R41 ;  /* 0x00000001b0cc7824 */ /* 0x004fcc00078e0229 */
[----:B------:R-:W2:Y:S01]  /*6a360*/  LDC R41, c[0x0][0x248] ;  /* 0x00009200ff297b82 */ /* 0x000ea20000000800 */
[----:B------:R0:W-:Y:S04]  /*6a370*/  STL.64 [R1+0x910], R16 ;  /* 0x0009101001007387 */ /* 0x0001e80000100a00 */
[----:B0-----:R-:W3:Y:S01]  /*6a380*/  LDL.LU.64 R16, [R1+0x2268] ;  /* 0x0022680001107983 */ /* 0x001ee20000300a00 */
[----:B--2---:R-:W-:Y:S01]  /*6a390*/  IMAD.IADD R226, R204, 0x1, R41 ;  /* 0x00000001cce27824 */ /* 0x004fe200078e0229 */
[----:B------:R-:W-:-:S05]  /*6a3a0*/  LEA.HI.X.SX32 R41, R129, R4, 0x1, P5 ;  /* 0x0000000481297211 */ /* 0x000fca00028f0eff */
[----:B------:R0:W-:Y:S02]  /*6a3b0*/  STL.64 [R1+0x908], R40 ;  /* 0x0009082801007387 */ /* 0x0001e40000100a00 */
[----:B0-----:R-:W-:Y:S01]  /*6a3c0*/  IMAD.MOV.U32 R41, RZ, RZ, R22 ;  /* 0x000000ffff297224 */ /* 0x001fe200078e0016 */
[----:B------:R-:W-:-:S04]  /*6a3d0*/  LEA R40, P3, R22, R2, 0x1 ;  /* 0x0000000216287211 */ /* 0x000fc800078608ff */
[----:B------:R-:W-:-:S05]  /*6a3e0*/  LEA.HI.X.SX32 R41, R41, R4, 0x1, P3 ;  /* 0x0000000429297211 */ /* 0x000fca00018f0eff */
[----:B------:R0:W-:Y:S04]  /*6a3f0*/  STL.64 [R1+0x900], R40 ;  /* 0x0009002801007387 */ /* 0x0001e80000100a00 */
[----:B0-----:R-:W2:Y:S01]  /*6a400*/  LDL.LU.64 R40, [R1+0x2260] ;  /* 0x0022600001287983 */ /* 0x001ea20000300a00 */
[----:B------:R-:W-:Y:S01]  /*6a410*/  LEA R42, P4, R225, R2, 0x1 ;  /* 0x00000002e12a7211 */ /* 0x000fe200078808ff */
[----:B-1----:R-:W-:-:S03]  /*6a420*/  IMAD.IADD R146, R226, 0x1, R43 ;  /* 0x00000001e2927824 */ /* 0x002fc600078e022b */
[----:B------:R-:W-:Y:S02]  /*6a430*/  LEA.HI.X.SX32 R43, R225, R4, 0x1, P4 ;  /* 0x00000004e12b7211 */ /* 0x000fe400020f0eff */
[----:B------:R-:W-:-:S03]  /*6a440*/  LEA R22, P5, R203, R2, 0x1 ;  /* 0x00000002cb167211 */ /* 0x000fc600078a08ff */
[----:B------:R0:W-:Y:S01]  /*6a450*/  STL.64 [R1+0x8f8], R42 ;  /* 0x0008f82a01007387 */ /* 0x0001e20000100a00 */
[----:B----4-:R-:W-:Y:S01]  /*6a460*/  IMAD.IADD R129, R146, 0x1, R23 ;  /* 0x0000000192817824 */ /* 0x010fe200078e0217 */
[----:B------:R-:W-:Y:S02]  /*6a470*/  LEA.HI.X.SX32 R23, R203, R4, 0x1, P5 ;  /* 0x00000004cb177211 */ /* 0x000fe400028f0eff */
[----:B0-----:R-:W-:-:S04]  /*6a480*/  LEA R42, P3, R35, R2, 0x1 ;  /* 0x00000002232a7211 */ /* 0x001fc800078608ff */
[----:B------:R-:W-:Y:S01]  /*6a490*/  LEA.HI.X.SX32 R43, R35, R4, 0x1, P3 ;  /* 0x00000004232b7211 */ /* 0x000fe200018f0eff */
[----:B------:R-:W-:Y:S04]  /*6a4a0*/  STL.64 [R1+0x8f0], R22 ;  /* 0x0008f01601007387 */ /* 0x000fe80000100a00 */
[----:B------:R0:W-:Y:S04]  /*6a4b0*/  STL.64 [R1+0x8e8], R42 ;  /* 0x0008e82a01007387 */ /* 0x0001e80000100a00 */
[----:B0-----:R-:W4:Y:S01]  /*6a4c0*/  LDL.LU.64 R42, [R1+0x2258] ;  /* 0x00225800012a7983 */ /* 0x001f220000300a00 */
[----:B------:R-:W-:-:S04]  /*6a4d0*/  LEA R22, P4, R171, R2, 0x1 ;  /* 0x00000002ab167211 */ /* 0x000fc800078808ff */
[----:B------:R-:W-:Y:S01]  /*6a4e0*/  LEA.HI.X.SX32 R23, R171, R4, 0x1, P4 ;  /* 0x00000004ab177211 */ /* 0x000fe200020f0eff */
[----:B--2---:R-:W-:-:S04]  /*6a4f0*/  IMAD.IADD R225, R129, 0x1, R41 ;  /* 0x0000000181e17824 */ /* 0x004fc800078e0229 */
[----:B------:R-:W-:Y:S01]  /*6a500*/  IMAD.IADD R203, R225, 0x1, R40 ;  /* 0x00000001e1cb7824 */ /* 0x000fe200078e0228 */
[----:B------:R-:W-:-:S04]  /*6a510*/  LEA R40, P5, R224, R2, 0x1 ;  /* 0x00000002e0287211 */ /* 0x000fc800078a08ff */
[----:B------:R-:W-:-:S05]  /*6a520*/  LEA.HI.X.SX32 R41, R224, R4, 0x1, P5 ;  /* 0x00000004e0297211 */ /* 0x000fca00028f0eff */
[----:B------:R0:W-:Y:S04]  /*6a530*/  STL.64 [R1+0x2220], R40 ;  /* 0x0022202801007387 */ /* 0x0001e80000100a00 */
[----:B------:R1:W-:Y:S01]  /*6a540*/  STL.64 [R1+0x8e0], R22 ;  /* 0x0008e01601007387 */ /* 0x0003e20000100a00 */
[----:B0-----:R-:W0:Y:S01]  /*6a550*/  LDC R40, c[0x0][0x248] ;  /* 0x00009200ff287b82 */ /* 0x001e220000000800 */
[----:B-1----:R-:W-:Y:S01]  /*6a560*/  IMAD.MOV.U32 R23, RZ, RZ, R34 ;  /* 0x000000ffff177224 */ /* 0x002fe200078e0022 */
[-C--:B------:R-:W-:Y:S02]  /*6a570*/  LEA R22, P3, R34, R2.reuse, 0x1 ;  /* 0x0000000222167211 */ /* 0x080fe400078608ff */
[----:B------:R-:W-:Y:S02]  /*6a580*/  LEA R34, P4, R251, R2, 0x1 ;  /* 0x00000002fb227211 */ /* 0x000fe400078808ff */
[----:B------:R-:W-:-:S02]  /*6a590*/  LEA.HI.X.SX32 R23, R23, R4, 0x1, P3 ;  /* 0x0000000417177211 */ /* 0x000fc400018f0eff */
[----:B------:R-:W-:-:S03]  /*6a5a0*/  LEA.HI.X.SX32 R35, R251, R4, 0x1, P4 ;  /* 0x00000004fb237211 */ /* 0x000fc600020f0eff */
[----:B------:R1:W-:Y:S04]  /*6a5b0*/  STL.64 [R1+0x8d0], R22 ;  /* 0x0008d01601007387 */ /* 0x0003e80000100a00 */
[----:B-1----:R-:W2:Y:S04]  /*6a5c0*/  LDL.LU.64 R22, [R1+0x2250] ;  /* 0x0022500001167983 */ /* 0x002ea80000300a00 */
[----:B------:R1:W-:Y:S04]  /*6a5d0*/  STL.64 [R1+0x8c8], R34 ;  /* 0x0008c82201007387 */ /* 0x0003e80000100a00 */
[----:B-1----:R-:W3:Y:S01]  /*6a5e0*/  LDL.LU.64 R34, [R1+0x2248] ;  /* 0x0022480001227983 */ /* 0x002ee20000300a00 */
[----:B----4-:R-:W-:-:S04]  /*6a5f0*/  IMAD.IADD R171, R203, 0x1, R43 ;  /* 0x00000001cbab7824 */ /* 0x010fc800078e022b */
[----:B------:R-:W-:Y:S01]  /*6a600*/  IMAD.IADD R224, R171, 0x1, R42 ;  /* 0x00000001abe07824 */ /* 0x000fe200078e022a */
[----:B------:R-:W-:-:S04]  /*6a610*/  LEA R42, P5, R202, R2, 0x1 ;  /* 0x00000002ca2a7211 */ /* 0x000fc800078a08ff */
[----:B------:R-:W-:Y:S01]  /*6a620*/  LEA.HI.X.SX32 R43, R202, R4, 0x1, P5 ;  /* 0x00000004ca2b7211 */ /* 0x000fe200028f0eff */
[----:B0-----:R-:W-:-:S04]  /*6a630*/  IMAD.IADD R251, R224, 0x1, R40 ;  /* 0x00000001e0fb7824 */ /* 0x001fc800078e0228 */
[----:B------:R0:W-:Y:S01]  /*6a640*/  STL.64 [R1+0x8c0], R42 ;  /* 0x0008c02a01007387 */ /* 0x0001e20000100a00 */
[-C--:B------:R-:W-:Y:S01]  /*6a650*/  LEA R40, P4, R221, R2.reuse, 0x1 ;  /* 0x00000002dd287211 */ /* 0x080fe200078808ff */
[----:B0-----:R-:W-:Y:S01]  /*6a660*/  IMAD.MOV.U32 R43, RZ, RZ, R33 ;  /* 0x000000ffff2b7224 */ /* 0x001fe200078e0021 */
[----:B------:R-:W-:-:S04]  /*6a670*/  LEA R42, P3, R33, R2, 0x1 ;  /* 0x00000002212a7211 */ /* 0x000fc800078608ff */
[----:B------:R-:W-:Y:S01]  /*6a680*/  LEA.HI.X.SX32 R43, R43, R4, 0x1, P3 ;  /* 0x000000042b2b7211 */ /* 0x000fe200018f0eff */
[----:B------:R-:W-:Y:S04]  /*6a690*/  STL [R1+0x8b0], R40 ;  /* 0x0008b02801007387 */ /* 0x000fe80000100800 */
[----:B------:R0:W-:Y:S02]  /*6a6a0*/  STL.64 [R1+0x2210], R42 ;  /* 0x0022102a01007387 */ /* 0x0001e40000100a00 */
[----:B0-----:R-:W-:Y:S02]  /*6a6b0*/  IMAD.MOV.U32 R43, RZ, RZ, R41 ;  /* 0x000000ffff2b7224 */ /* 0x001fe400078e0029 */
[----:B------:R-:W0:Y:S01]  /*6a6c0*/  LDC R41, c[0x0][0x248] ;  /* 0x00009200ff297b82 */ /* 0x000e220000000800 */
[----:B------:R-:W-:-:S02]  /*6a6d0*/  IMAD.MOV.U32 R42, RZ, RZ, R40 ;  /* 0x000000ffff2a7224 */ /* 0x000fc400078e0028 */
[----:B------:R-:W-:-:S05]  /*6a6e0*/  IMAD.IADD R202, R251, 0x1, R32 ;  /* 0x00000001fbca7824 */ /* 0x000fca00078e0220 */
[----:B------:R-:W1:Y:S01]  /*6a6f0*/  LDC R40, c[0x0][0x248] ;  /* 0x00009200ff287b82 */ /* 0x000e620000000800 */
[----:B------:R-:W-:Y:S02]  /*6a700*/  LEA.HI.X.SX32 R43, R221, R4, 0x1, P4 ;  /* 0x00000004dd2b7211 */ /* 0x000fe400020f0eff */
[----:B------:R-:W-:Y:S01]  /*6a710*/  LEA R32, P5, R152, R2, 0x1 ;  /* 0x0000000298207211 */ /* 0x000fe200078a08ff */
[----:B0-----:R-:W-:-:S04]  /*6a720*/  IMAD.IADD R221, R202, 0x1, R41 ;  /* 0x00000001cadd7824 */ /* 0x001fc800078e0229 */
[----:B------:R-:W0:Y:S01]  /*6a730*/  LDC R41, c[0x0][0x248] ;  /* 0x00009200ff297b82 */ /* 0x000e220000000800 */
[C---:B------:R-:W-:Y:S01]  /*6a740*/  LEA.HI.X.SX32 R33, R152.reuse, R4, 0x1, P5 ;  /* 0x0000000498217211 */ /* 0x040fe200028f0eff */
[----:B------:R4:W-:Y:S01]  /*6a750*/  STL [R1+0x8b4], R43 ;  /* 0x0008b42b01007387 */ /* 0x0009e20000100800 */
[----:B-1----:R-:W-:-:S03]  /*6a760*/  IMAD.IADD R40, R152, 0x1, R40 ;  /* 0x0000000198287824 */ /* 0x002fc600078e0228 */
[----:B------:R1:W-:Y:S01]  /*6a770*/  STL.64 [R1+0x8a8], R32 ;  /* 0x0008a82001007387 */ /* 0x0003e20000100a00 */
[----:B------:R-:W-:-:S04]  /*6a780*/  LEA R42, P4, R170, R2, 0x1 ;  /* 0x00000002aa2a7211 */ /* 0x000fc800078808ff */
[----:B----4-:R-:W-:Y:S01]  /*6a790*/  LEA.HI.X.SX32 R43, R170, R4, 0x1, P4 ;  /* 0x00000004aa2b7211 */ /* 0x010fe200020f0eff */
[----:B-1----:R-:W-:Y:S01]  /*6a7a0*/  IMAD.MOV.U32 R33, RZ, RZ, R40 ;  /* 0x000000ffff217224 */ /* 0x002fe200078e0028 */
[-C--:B------:R-:W-:Y:S02]  /*6a7b0*/  LEA R32, P3, R40, R2.reuse, 0x1 ;  /* 0x0000000228207211 */ /* 0x080fe400078608ff */
[----:B------:R-:W-:Y:S01]  /*6a7c0*/  LEA R40, P5, R223, R2, 0x1 ;  /* 0x00000002df287211 */ /* 0x000fe200078a08ff */
[----:B0-----:R-:W-:Y:S01]  /*6a7d0*/  IMAD.IADD R152, R221, 0x1, R41 ;  /* 0x00000001dd987824 */ /* 0x001fe200078e0229 */
[-C--:B------:R-:W-:Y:S02]  /*6a7e0*/  LEA.HI.X.SX32 R33, R33, R4.reuse, 0x1, P3 ;  /* 0x0000000421217211 */ /* 0x080fe400018f0eff */
[----:B------:R-:W-:-:S03]  /*6a7f0*/  LEA.HI.X.SX32 R41, R223, R4, 0x1, P5 ;  /* 0x00000004df297211 */ /* 0x000fc600028f0eff */
[----:B------:R-:W-:Y:S04]  /*6a800*/  STL.64 [R1+0x2228], R32 ;  /* 0x0022282001007387 */ /* 0x000fe80000100a00 */
[----:B------:R-:W-:Y:S04]  /*6a810*/  STL.64 [R1+0x890], R40 ;  /* 0x0008902801007387 */ /* 0x000fe80000100a00 */
[----:B------:R0:W-:Y:S02]  /*6a820*/  STL.64 [R1+0x898], R42 ;  /* 0x0008982a01007387 */ /* 0x0001e40000100a00 */
[----:B0-----:R-:W0:Y:S01]  /*6a830*/  LDC R43, c[0x0][0x248] ;  /* 0x00009200ff2b7b82 */ /* 0x001e220000000800 */
[----:B------:R-:W-:-:S04]  /*6a840*/  LEA R40, P3, R21, R2, 0x1 ;  /* 0x0000000215287211 */ /* 0x000fc800078608ff */
[----:B------:R-:W-:Y:S02]  /*6a850*/  LEA.HI.X.SX32 R41, R21, R4, 0x1, P3 ;  /* 0x0000000415297211 */ /* 0x000fe400018f0eff */
[C---:B------:R-:W-:Y:S01]  /*6a860*/  LEA R32, P4, R201.reuse, R2, 0x1 ;  /* 0x00000002c9207211 */ /* 0x040fe200078808ff */
[----:B------:R-:W1:Y:S02]  /*6a870*/  LDC R42, c[0x0][0x248] ;  /* 0x00009200ff2a7b82 */ /* 0x000e640000000800 */
[----:B------:R4:W-:Y:S01]  /*6a880*/  STL.64 [R1+0x888], R40 ;  /* 0x0008882801007387 */ /* 0x0009e20000100a00 */
[----:B------:R-:W-:Y:S01]  /*6a890*/  LEA.HI.X.SX32 R33, R201, R4, 0x1, P4 ;  /* 0x00000004c9217211 */ /* 0x000fe200020f0eff */
[----:B0-----:R-:W-:-:S05]  /*6a8a0*/  IMAD.IADD R43, R137, 0x1, R43 ;  /* 0x00000001892b7824 */ /* 0x001fca00078e022b */
[C---:B----4-:R-:W-:Y:S01]  /*6a8b0*/  LEA R40, P3, R43.reuse, R2, 0x1 ;  /* 0x000000022b287211 */ /* 0x050fe200078608ff */
[----:B------:R-:W-:Y:S03]  /*6a8c0*/  STL.64 [R1+0x880], R32 ;  /* 0x0008802001007387 */ /* 0x000fe60000100a00 */
[----:B------:R-:W-:Y:S01]  /*6a8d0*/  LEA.HI.X.SX32 R41, R43, R4, 0x1, P3 ;  /* 0x000000042b297211 */ /* 0x000fe200018f0eff */
[----:B---3--:R-:W-:-:S04]  /*6a8e0*/  IMAD.IADD R170, R152, 0x1, R35 ;  /* 0x0000000198aa7824 */ /* 0x008fc800078e0223 */
[----:B------:R-:W-:Y:S01]  /*6a8f0*/  IMAD.IADD R223, R170, 0x1, R34 ;  /* 0x00000001aadf7824 */ /* 0x000fe200078e0222 */
[----:B------:R-:W-:-:S04]  /*6a900*/  LEA R34, P5, R137, R2, 0x1 ;  /* 0x0000000289227211 */ /* 0x000fc800078a08ff */
[----:B------:R-:W-:-:S05]  /*6a910*/  LEA.HI.X.SX32 R35, R137, R4, 0x1, P5 ;  /* 0x0000000489237211 */ /* 0x000fca00028f0eff */
[----:B------:R-:W-:Y:S04]  /*6a920*/  STL.64 [R1+0x21f8], R34 ;  /* 0x0021f82201007387 */ /* 0x000fe80000100a00 */
[----:B------:R0:W-:Y:S02]  /*6a930*/  STL.64 [R1+0x870], R40 ;  /* 0x0008702801007387 */ /* 0x0001e40000100a00 */
[----:B0-----:R-:W0:Y:S01]  /*6a940*/  LDC R41, c[0x0][0x248] ;  /* 0x00009200ff297b82 */ /* 0x001e220000000800 */
[----:B------:R-:W-:Y:S01]  /*6a950*/  IMAD.IADD R201, R223, 0x1, R20 ;  /* 0x00000001dfc97824 */ /* 0x000fe200078e0214 */
[-C--:B------:R-:W-:Y:S02]  /*6a960*/  LEA R20, P4, R222, R2.reuse, 0x1 ;  /* 0x00000002de147211 */ /* 0x080fe400078808ff */
[----:B------:R-:W-:-:S04]  /*6a970*/  LEA R32, P5, R250, R2, 0x1 ;  /* 0x00000002fa207211 */ /* 0x000fc800078a08ff */
[----:B------:R-:W3:Y:S01]  /*6a980*/  LDC R40, c[0x0][0x248] ;  /* 0x00009200ff287b82 */ /* 0x000ee20000000800 */
[----:B0-----:R-:W-:-:S05]  /*6a990*/  IMAD.IADD R41, R250, 0x1, R41 ;  /* 0x00000001fa297824 */ /* 0x001fca00078e0229 */
[----:B------:R-:W-:-:S04]  /*6a9a0*/  LEA R34, P3, R41, R2, 0x1 ;  /* 0x0000000229227211 */ /* 0x000fc800078608ff */
[-C--:B------:R-:W-:Y:S02]  /*6a9b0*/  LEA.HI.X.SX32 R35, R41, R4.reuse, 0x1, P3 ;  /* 0x0000000429237211 */ /* 0x080fe400018f0eff */
[----:B------:R-:W0:Y:S01]  /*6a9c0*/  LDC R41, c[0x0][0x248] ;  /* 0x00009200ff297b82 */ /* 0x000e220000000800 */
[----:B-1----:R-:W-:Y:S01]  /*6a9d0*/  IMAD.IADD R137, R201, 0x1, R42 ;  /* 0x00000001c9897824 */ /* 0x002fe200078e022a */
[-C--:B------:R-:W-:Y:S02]  /*6a9e0*/  LEA.HI.X.SX32 R21, R222, R4.reuse, 0x1, P4 ;  /* 0x00000004de157211 */ /* 0x080fe400020f0eff */
[----:B------:R-:W-:Y:S01]  /*6a9f0*/  LEA.HI.X.SX32 R33, R250, R4, 0x1, P5 ;  /* 0x00000004fa217211 */ /* 0x000fe200028f0eff */
[----:B--2---:R-:W-:Y:S02]  /*6aa00*/  IMAD.IADD R222, R137, 0x1, R23 ;  /* 0x0000000189de7824 */ /* 0x004fe400078e0217 */
[----:B------:R-:W-:Y:S02]  /*6aa10*/  STL.64 [R1+0x21e8], R20 ;  /* 0x0021e81401007387 */ /* 0x000fe40000100a00 */
[----:B------:R-:W-:-:S02]  /*6aa20*/  IMAD.IADD R250, R222, 0x1, R22 ;  /* 0x00000001defa7824 */ /* 0x000fc400078e0216 */
[----:B------:R1:W-:Y:S01]  /*6aa30*/  STL.64 [R1+0x860], R32 ;  /* 0x0008602001007387 */ /* 0x0003e20000100a00 */
[----:B------:R-:W-:-:S04]  /*6aa40*/  LEA R22, P5, R214, R2, 0x1 ;  /* 0x00000002d6167211 */ /* 0x000fc800078a08ff */
[----:B------:R-:W-:Y:S02]  /*6aa50*/  LEA.HI.X.SX32 R23, R214, R4, 0x1, P5 ;  /* 0x00000004d6177211 */ /* 0x000fe400028f0eff */
[----:B-1----:R-:W-:Y:S01]  /*6aa60*/  LEA R32, P4, R194, R2, 0x1 ;  /* 0x00000002c2207211 */ /* 0x002fe200078808ff */
[----:B0-----:R-:W-:-:S03]  /*6aa70*/  IMAD.IADD R41, R214, 0x1, R41 ;  /* 0x00000001d6297824 */ /* 0x001fc600078e0229 */
[----:B------:R-:W-:Y:S01]  /*6aa80*/  LEA.HI.X.SX32 R33, R194, R4, 0x1, P4 ;  /* 0x00000004c2217211 */ /* 0x000fe200020f0eff */
[----:B------:R-:W-:Y:S04]  /*6aa90*/  STL.64 [R1+0x858], R34 ;  /* 0x0008582201007387 */ /* 0x000fe80000100a00 */
[----:B------:R-:W-:Y:S04]  /*6aaa0*/  STL.64 [R1+0x850], R32 ;  /* 0x0008502001007387 */ /* 0x000fe80000100a00 */
[----:B------:R0:W-:Y:S02]  /*6aab0*/  STL.64 [R1+0x848], R22 ;  /* 0x0008481601007387 */ /* 0x0001e40000100a00 */
[----:B0-----:R-:W-:-:S04]  /*6aac0*/  LEA R22, P3, R41, R2, 0x1 ;  /* 0x0000000229167211 */ /* 0x001fc800078608ff */
[----:B------:R-:W-:Y:S02]  /*6aad0*/  LEA.HI.X.SX32 R23, R41, R4, 0x1, P3 ;  /* 0x0000000429177211 */ /* 0x000fe400018f0eff */
[----:B------:R-:W0:Y:S01]  /*6aae0*/  LDC R41, c[0x0][0x248] ;  /* 0x00009200ff297b82 */ /* 0x000e220000000800 */
[-C--:B------:R-:W-:Y:S01]  /*6aaf0*/  LEA R32, P5, R147, R2.reuse, 0x1 ;  /* 0x0000000293207211 */ /* 0x080fe200078a08ff */
[----:B---3--:R-:W-:Y:S01]  /*6ab00*/  IMAD.IADD R194, R250, 0x1, R40 ;  /* 0x00000001fac27824 */ /* 0x008fe200078e0228 */
[----:B------:R-:W-:Y:S02]  /*6ab10*/  LEA R34, P4, R169, R2, 0x1 ;  /* 0x00000002a9227211 */ /* 0x000fe400078808ff */
[-C--:B------:R-:W-:Y:S01]  /*6ab20*/  LEA.HI.X.SX32 R33, R147, R4.reuse, 0x1, P5 ;  /* 0x0000000493217211 */ /* 0x080fe200028f0eff */
[----:B------:R1:W-:Y:S02]  /*6ab30*/  STL.64 [R1+0x21d8], R22 ;  /* 0x0021d81601007387 */ /* 0x0003e40000100a00 */
[----:B------:R-:W2:Y:S01]  /*6ab40*/  LDC R40, c[0x0][0x248] ;  /* 0x00009200ff287b82 */ /* 0x000ea20000000800 */
[----:B------:R-:W-:Y:S01]  /*6ab50*/  LEA.HI.X.SX32 R35, R169, R4, 0x1, P4 ;  /* 0x00000004a9237211 */ /* 0x000fe200020f0eff */
[----:B------:R3:W-:Y:S01]  /*6ab60*/  STL.64 [R1+0x830], R32 ;  /* 0x0008302001007387 */ /* 0x0007e20000100a00 */
[----:B-1----:R-:W-:-:S02]  /*6ab70*/  LEA R22, P4, R220, R2, 0x1 ;  /* 0x00000002dc167211 */ /* 0x002fc400078808ff */
[C---:B---3--:R-:W-:Y:S02]  /*6ab80*/  LEA R32, P3, R19.reuse, R2, 0x1 ;  /* 0x0000000213207211 */ /* 0x048fe400078608ff */
[-C--:B------:R-:W-:Y:S02]  /*6ab90*/  LEA.HI.X.SX32 R23, R220, R4.reuse, 0x1, P4 ;  /* 0x00000004dc177211 */ /* 0x080fe400020f0eff */
[----:B------:R-:W-:Y:S01]  /*6aba0*/  LEA.HI.X.SX32 R33, R19, R4, 0x1, P3 ;  /* 0x0000000413217211 */ /* 0x000fe200018f0eff */
[----:B0-----:R-:W-:Y:S01]  /*6abb0*/  IMAD.IADD R41, R200, 0x1, R41 ;  /* 0x00000001c8297824 */ /* 0x001fe200078e0229 */
[----:B------:R-:W-:Y:S04]  /*6abc0*/  STL.64 [R1+0x838], R34 ;  /* 0x0008382201007387 */ /* 0x000fe80000100a00 */
[----:B------:R-:W-:Y:S04]  /*6abd0*/  STL.64 [R1+0x828], R32 ;  /* 0x0008282001007387 */ /* 0x000fe80000100a00 */
[----:B------:R0:W-:Y:S01]  /*6abe0*/  STL.64 [R1+0x820], R22 ;  /* 0x0008201601007387 */ /* 0x0001e20000100a00 */
[----:B--2---:R-:W-:-:S02]  /*6abf0*/  IMAD.IADD R214, R194, 0x1, R40 ;  /* 0x00000001c2d67824 */ /* 0x004fc400078e0228 */
[----:B------:R-:W1:Y:S01]  /*6ac00*/  LDC R40, c[0x0][0x248] ;  /* 0x00009200ff287b82 */ /* 0x000e620000000800 */
[----:B0-----:R-:W-:-:S04]  /*6ac10*/  LEA R22, P3, R41, R2, 0x1 ;  /* 0x0000000229167211 */ /* 0x001fc800078608ff */
[----:B------:R-:W-:-:S03]  /*6ac20*/  LEA.HI.X.SX32 R23, R41, R4, 0x1, P3 ;  /* 0x0000000429177211 */ /* 0x000fc600018f0eff */
[----:B------:R-:W0:Y:S01]  /*6ac30*/  LDC R41, c[0x0][0x248] ;  /* 0x00009200ff297b82 */ /* 0x000e220000000800 */
[----:B------:R-:W-:-:S04]  /*6ac40*/  IMAD.IADD R169, R214, 0x1, R17 ;  /* 0x00000001d6a97824 */ /* 0x000fc800078e0211 */
[----:B------:R-:W-:Y:S01]  /*6ac50*/  IMAD.IADD R147, R169, 0x1, R16 ;  /* 0x00000001a9937824 */ /* 0x000fe200078e0210 */
[----:B------:R-:W-:-:S03]  /*6ac60*/  LEA R16, P5, R200, R2, 0x1 ;  /* 0x00000002c8107211 */ /* 0x000fc600078a08ff */
[----:B------:R-:W-:Y:S01]  /*6ac70*/  IMAD.IADD R220, R147, 0x1, R18 ;  /* 0x0000000193dc7824 */ /* 0x000fe200078e0212 */
[----:B------:R-:W-:Y:S02]  /*6ac80*/  LEA R18, P4, R122, R2, 0x1 ;  /* 0x000000027a127211 */ /* 0x000fe400078808ff */
[-C--:B------:R-:W-:Y:S02]  /*6ac90*/  LEA.HI.X.SX32 R17, R200, R4.reuse, 0x1, P5 ;  /* 0x00000004c8117211 */ /* 0x080fe400028f0eff */
[----:B------:R-:W-:-:S03]  /*6aca0*/  LEA.HI.X.SX32 R19, R122, R4, 0x1, P4 ;  /* 0x000000047a137211 */ /* 0x000fc600020f0eff */
[----:B------:R2:W-:Y:S04]  /*6acb0*/  STL.64 [R1+0x21c0], R16 ;  /* 0x0021c01001007387 */ /* 0x0005e80000100a00 */
[----:B------:R-:W-:Y:S01]  /*6acc0*/  STL.64 [R1+0x810], R22 ;  /* 0x0008101601007387 */ /* 0x000fe20000100a00 */
[----:B0-----:R-:W-:-:S03]  /*6acd0*/  IMAD.IADD R41, R219, 0x1, R41 ;  /* 0x00000001db297824 */ /* 0x001fc600078e0229 */
[----:B------:R0:W-:Y:S01]  /*6ace0*/  STL.64 [R1+0x808], R18 ;  /* 0x0008081201007387 */ /* 0x0001e20000100a00 */
[----:B-1----:R-:W-:Y:S01]  /*6acf0*/  IMAD.IADD R200, R220, 0x1, R40 ;  /* 0x00000001dcc87824 */ /* 0x002fe200078e0228 */
[-C--:B--2---:R-:W-:Y:S02]  /*6ad00*/  LEA R16, P5, R219, R2.reuse, 0x1 ;  /* 0x00000002db107211 */ /* 0x084fe400078a08ff */
[----:B0-----:R-:W-:-:S04]  /*6ad10*/  LEA R18, P3, R41, R2, 0x1 ;  /* 0x0000000229127211 */ /* 0x001fc800078608ff */
[-C--:B------:R-:W-:Y:S02]  /*6ad20*/  LEA.HI.X.SX32 R19, R41, R4.reuse, 0x1, P3 ;  /* 0x0000000429137211 */ /* 0x080fe400018f0eff */
[----:B------:R-:W0:Y:S01]  /*6ad30*/  LDC R41, c[0x0][0x248] ;  /* 0x00009200ff297b82 */ /* 0x000e220000000800 */
[----:B------:R-:W-:Y:S01]  /*6ad40*/  IMAD.IADD R122, R200, 0x1, R9 ;  /* 0x00000001c87a7824 */ /* 0x000fe200078e0209 */
[----:B------:R-:W-:-:S03]  /*6ad50*/  LEA.HI.X.SX32 R17, R219, R4, 0x1, P5 ;  /* 0x00000004db117211 */ /* 0x000fc600028f0eff */
[----:B------:R-:W-:Y:S01]  /*6ad60*/  IMAD.IADD R219, R122, 0x1, R8 ;  /* 0x000000017adb7824 */ /* 0x000fe200078e0208 */
[C---:B------:R-:W-:Y:S01]  /*6ad70*/  LEA R8, P5, R192.reuse, R2, 0x1 ;  /* 0x00000002c0087211 */ /* 0x040fe200078a08ff */
[----:B------:R1:W-:Y:S03]  /*6ad80*/  STL.64 [R1+0x800], R16 ;  /* 0x0008001001007387 */ /* 0x0003e60000100a00 */
[----:B------:R-:W-:Y:S01]  /*6ad90*/  LEA.HI.X.SX32 R9, R192, R4, 0x1, P5 ;  /* 0x00000004c0097211 */ /* 0x000fe200028f0eff */
[----:B------:R-:W-:Y:S01]  /*6ada0*/  STL.64 [R1+0x21c8], R18 ;  /* 0x0021c81201007387 */ /* 0x000fe20000100a00 */
[----:B-1----:R-:W-:-:S04]  /*6adb0*/  LEA R16, P4, R162, R2, 0x1 ;  /* 0x00000002a2107211 */ /* 0x002fc800078808ff */
[----:B------:R-:W-:Y:S01]  /*6adc0*/  LEA.HI.X.SX32 R17, R162, R4, 0x1, P4 ;  /* 0x00000004a2117211 */ /* 0x000fe200020f0eff */
[----:B------:R-:W-:Y:S01]  /*6add0*/  IMAD.IADD R162, R219, 0x1, R11 ;  /* 0x00000001dba27824 */ /* 0x000fe200078e020b */
[----:B------:R-:W-:Y:S01]  /*6ade0*/  STL.64 [R1+0x2230], R8 ;  /* 0x0022300801007387 */ /* 0x000fe20000100a00 */
[----:B------:R-:W-:-:S03]  /*6adf0*/  LEA R22, P3, R249, R2, 0x1 ;  /* 0x00000002f9167211 */ /* 0x000fc600078608ff */
[----:B------:R1:W-:Y:S01]  /*6ae00*/  STL.64 [R1+0x7f0], R16 ;  /* 0x0007f01001007387 */ /* 0x0003e20000100a00 */
[----:B------:R-:W-:Y:S01]  /*6ae10*/  IMAD.IADD R192, R162, 0x1, R10 ;  /* 0x00000001a2c07824 */ /* 0x000fe200078e020a */
[----:B------:R-:W-:Y:S02]  /*6ae20*/  LEA R10, P5, R130, R2, 0x1 ;  /* 0x00000002820a7211 */ /* 0x000fe400078a08ff */
[----:B------:R-:W-:Y:S02]  /*6ae30*/  LEA.HI.X.SX32 R23, R249, R4, 0x1, P3 ;  /* 0x00000004f9177211 */ /* 0x000fe400018f0eff */
[----:B-1----:R-:W-:Y:S01]  /*6ae40*/  LEA R16, P4, R218, R2, 0x1 ;  /* 0x00000002da107211 */ /* 0x002fe200078808ff */
[----:B------:R-:W-:Y:S01]  /*6ae50*/  IMAD.MOV.U32 R33, RZ, RZ, R197 ;  /* 0x000000ffff217224 */ /* 0x000fe200078e00c5 */
[-C--:B------:R-:W-:Y:S01]  /*6ae60*/  LEA.HI.X.SX32 R11, R130, R4.reuse, 0x1, P5 ;  /* 0x00000004820b7211 */ /* 0x080fe200028f0eff */
[----:B------:R-:W1:Y:S01]  /*6ae70*/  LDC R249, c[0x0][0x248] ;  /* 0x00009200fff97b82 */ /* 0x000e620000000800 */
[----:B------:R-:W-:Y:S01]  /*6ae80*/  LEA.HI.X.SX32 R17, R218, R4, 0x1, P4 ;  /* 0x00000004da117211 */ /* 0x000fe200020f0eff */
[----:B0-----:R-:W-:Y:S01]  /*6ae90*/  IMAD.IADD R218, R192, 0x1, R41 ;  /* 0x00000001c0da7824 */ /* 0x001fe200078e0229 */
[----:B------:R-:W-:Y:S05]  /*6aea0*/  STL.64 [R1+0x7e0], R22 ;  /* 0x0007e01601007387 */ /* 0x000fea0000100a00 */
[----:B------:R-:W0:Y:S01]  /*6aeb0*/  LDC R41, c[0x0][0x248] ;  /* 0x00009200ff297b82 */ /* 0x000e220000000800 */
[----:B------:R2:W-:Y:S01]  /*6aec0*/  STL.64 [R1+0x7d8], R16 ;  /* 0x0007d81001007387 */ /* 0x0005e20000100a00 */
[----:B------:R-:W-:-:S03]  /*6aed0*/  IMAD.IADD R130, R218, 0x1, R49 ;  /* 0x00000001da827824 */ /* 0x000fc600078e0231 */
[----:B------:R3:W-:Y:S01]  /*6aee0*/  STL.64 [R1+0x7d0], R10 ;  /* 0x0007d00a01007387 */ /* 0x0007e20000100a00 */
[-C--:B--2---:R-:W-:Y:S02]  /*6aef0*/  LEA R16, P5, R217, R2.reuse, 0x1 ;  /* 0x00000002d9107211 */ /* 0x084fe400078a08ff */
[----:B---3--:R-:W-:-:S04]  /*6af00*/  LEA R10, P4, R131, R2, 0x1 ;  /* 0x00000002830a7211 */ /* 0x008fc800078808ff */
[-C--:B------:R-:W-:Y:S01]  /*6af10*/  LEA.HI.X.SX32 R11, R131, R4.reuse, 0x1, P4 ;  /* 0x00000004830b7211 */ /* 0x080fe200020f0eff */
[----:B------:R-:W-:Y:S01]  /*6af20*/  IMAD.IADD R131, R130, 0x1, R48 ;  /* 0x0000000182837824 */ /* 0x000fe200078e0230 */
[----:B------:R-:W-:Y:S02]  /*6af30*/  LEA.HI.X.SX32 R17, R217, R4, 0x1, P5 ;  /* 0x00000004d9117211 */ /* 0x000fe400028f0eff */
[----:B------:R-:W-:Y:S01]  /*6af40*/  LEA R48, P4, R193, R2, 0x1 ;  /* 0x00000002c1307211 */ /* 0x000fe200078808ff */
[----:B------:R-:W-:Y:S01]  /*6af50*/  IMAD.IADD R217, R131, 0x1, R51 ;  /* 0x0000000183d97824 */ /* 0x000fe200078e0233 */
[----:B------:R2:W-:Y:S02]  /*6af60*/  STL.64 [R1+0x2238], R10 ;  /* 0x0022380a01007387 */ /* 0x0005e40000100a00 */
[----:B------:R-:W-:Y:S01]  /*6af70*/  LEA.HI.X.SX32 R49, R193, R4, 0x1, P4 ;  /* 0x00000004c1317211 */ /* 0x000fe200020f0eff */
[----:B------:R-:W-:Y:S01]  /*6af80*/  IMAD.IADD R193, R217, 0x1, R50 ;  /* 0x00000001d9c17824 */ /* 0x000fe200078e0232 */
[----:B------:R-:W-:-:S02]  /*6af90*/  LEA R22, P3, R248, R2, 0x1 ;  /* 0x00000002f8167211 */ /* 0x000fc400078608ff */
[----:B--2---:R-:W-:-:S04]  /*6afa0*/  LEA R10, P5, R168, R2, 0x1 ;  /* 0x00000002a80a7211 */ /* 0x004fc800078a08ff */
[-C--:B------:R-:W-:Y:S01]  /*6afb0*/  LEA.HI.X.SX32 R11, R168, R4.reuse, 0x1, P5 ;  /* 0x00000004a80b7211 */ /* 0x080fe200028f0eff */
[----:B0-----:R-:W-:Y:S02]  /*6afc0*/  IMAD.IADD R168, R193, 0x1, R41 ;  /* 0x00000001c1a87824 */ /* 0x001fe400078e0229 */
[----:B------:R-:W0:Y:S01]  /*6afd0*/  LDC R41, c[0x0][0x248] ;  /* 0x00009200ff297b82 */ /* 0x000e220000000800 */
[----:B------:R-:W-:-:S05]  /*6afe0*/  LEA.HI.X.SX32 R23, R248, R4, 0x1, P3 ;  /* 0x00000004f8177211 */ /* 0x000fca00018f0eff */
[----:B------:R-:W-:Y:S04]  /*6aff0*/  STL.64 [R1+0x7c8], R22 ;  /* 0x0007c81601007387 */ /* 0x000fe80000100a00 */
[----:B------:R2:W-:Y:S01]  /*6b000*/  STL.64 [R1+0x7b8], R16 ;  /* 0x0007b81001007387 */ /* 0x0005e20000100a00 */
[----:B------:R-:W-:-:S03]  /*6b010*/  LEA R50, P4, R216, R2, 0x1 ;  /* 0x00000002d8327211 */ /* 0x000fc600078808ff */
[----:B------:R-:W-:Y:S01]  /*6b020*/  STL.64 [R1+0x2240], R48 ;  /* 0x0022403001007387 */ /* 0x000fe20000100a00 */
[----:B--2---:R-:W-:-:S04]  /*6b030*/  LEA R16, P3, R247, R2, 0x1 ;  /* 0x00000002f7107211 */ /* 0x004fc800078608ff */
[-C--:B------:R-:W-:Y:S02]  /*6b040*/  LEA.HI.X.SX32 R17, R247, R4.reuse, 0x1, P3 ;  /* 0x00000004f7117211 */ /* 0x080fe400018f0eff */
[----:B------:R-:W-:-:S03]  /*6b050*/  LEA.HI.X.SX32 R51, R216, R4, 0x1, P4 ;  /* 0x00000004d8337211 */ /* 0x000fc600020f0eff */
[----:B------:R2:W-:Y:S01]  /*6b060*/  STL.64 [R1+0x7b0], R16 ;  /* 0x0007b01001007387 */ /* 0x0005e20000100a00 */
[----:B0-----:R-:W-:Y:S02]  /*6b070*/  IMAD.IADD R216, R168, 0x1, R41 ;  /* 0x00000001a8d87824 */ /* 0x001fe400078e0229 */
[----:B------:R-:W0:Y:S01]  /*6b080*/  LDC R41, c[0x0][0x248] ;  /* 0x00009200ff297b82 */ /* 0x000e220000000800 */
[----:B------:R3:W-:Y:S01]  /*6b090*/  STL.64 [R1+0x7a0], R10 ;  /* 0x0007a00a01007387 */ /* 0x0007e20000100a00 */
[CC--:B--2---:R-:W-:Y:S02]  /*6b0a0*/  LEA R16, P3, R245.reuse, R2.reuse, 0x1 ;  /* 0x00000002f5107211 */ /* 0x0c4fe400078608ff */
[C---:B---3--:R-:W-:Y:S02]  /*6b0b0*/  LEA R10, P5, R120.reuse, R2, 0x1 ;  /* 0x00000002780a7211 */ /* 0x048fe400078a08ff */
[-C--:B------:R-:W-:Y:S02]  /*6b0c0*/  LEA.HI.X.SX32 R17, R245, R4.reuse, 0x1, P3 ;  /* 0x00000004f5117211 */ /* 0x080fe400018f0eff */
[----:B------:R-:W-:-:S02]  /*6b0d0*/  LEA.HI.X.SX32 R11, R120, R4, 0x1, P5 ;  /* 0x00000004780b7211 */ /* 0x000fc400028f0eff */
[C---:B------:R-:W-:Y:S01]  /*6b0e0*/  LEA R22, P3, R246.reuse, R2, 0x1 ;  /* 0x00000002f6167211 */ /* 0x040fe200078608ff */
[----:B------:R2:W-:Y:S04]  /*6b0f0*/  STL.64 [R1+0x798], R16 ;  /* 0x0007981001007387 */ /* 0x0005e80000100a00 */
[----:B------:R3:W-:Y:S01]  /*6b100*/  STL.64 [R1+0x788], R10 ;  /* 0x0007880a01007387 */ /* 0x0007e20000100a00 */
[----:B------:R-:W-:Y:S02]  /*6b110*/  LEA.HI.X.SX32 R23, R246, R4, 0x1, P3 ;  /* 0x00000004f6177211 */ /* 0x000fe400018f0eff */
[-C--:B--2---:R-:W-:Y:S02]  /*6b120*/  LEA R16, P4, R187, R2.reuse, 0x1 ;  /* 0x00000002bb107211 */ /* 0x084fe400078808ff */
[----:B---3--:R-:W-:-:S02]  /*6b130*/  LEA R10, P5, R213, R2, 0x1 ;  /* 0x00000002d50a7211 */ /* 0x008fc400078a08ff */
[-C--:B------:R-:W-:Y:S02]  /*6b140*/  LEA.HI.X.SX32 R17, R187, R4.reuse, 0x1, P4 ;  /* 0x00000004bb117211 */ /* 0x080fe400020f0eff */
[----:B------:R-:W-:Y:S01]  /*6b150*/  LEA.HI.X.SX32 R11, R213, R4, 0x1, P5 ;  /* 0x00000004d50b7211 */ /* 0x000fe200028f0eff */
[----:B------:R-:W-:Y:S01]  /*6b160*/  STL.64 [R1+0x780], R22 ;  /* 0x0007801601007387 */ /* 0x000fe20000100a00 */
[----:B------:R-:W-:-:S03]  /*6b170*/  IMAD.IADD R120, R216, 0x1, R13 ;  /* 0x00000001d8787824 */ /* 0x000fc600078e020d */
[----:B------:R2:W-:Y:S04]  /*6b180*/  STL.64 [R1+0x778], R16 ;  /* 0x0007781001007387 */ /* 0x0005e80000100a00 */
[----:B------:R3:W-:Y:S01]  /*6b190*/  STL.64 [R1+0x770], R10 ;  /* 0x0007700a01007387 */ /* 0x0007e20000100a00 */
[----:B------:R-:W-:Y:S01]  /*6b1a0*/  IMAD.IADD R187, R120, 0x1, R12 ;  /* 0x0000000178bb7824 */ /* 0x000fe200078e020c */
[-C--:B------:R-:W-:Y:S02]  /*6b1b0*/  LEA R12, P3, R243, R2.reuse, 0x1 ;  /* 0x00000002f30c7211 */ /* 0x080fe400078608ff */
[-C--:B--2---:R-:W-:Y:S02]  /*6b1c0*/  LEA R16, P4, R6, R2.reuse, 0x1 ;  /* 0x0000000206107211 */ /* 0x084fe400078808ff */
[----:B---3--:R-:W-:-:S02]  /*6b1d0*/  LEA R10, P5, R160, R2, 0x1 ;  /* 0x00000002a00a7211 */ /* 0x008fc400078a08ff */
[-C--:B------:R-:W-:Y:S02]  /*6b1e0*/  LEA.HI.X.SX32 R17, R6, R4.reuse, 0x1, P4 ;  /* 0x0000000406117211 */ /* 0x080fe400020f0eff */
[-C--:B------:R-:W-:Y:S01]  /*6b1f0*/  LEA.HI.X.SX32 R11, R160, R4.reuse, 0x1, P5 ;  /* 0x00000004a00b7211 */ /* 0x080fe200028f0eff */
[----:B0-----:R-:W-:Y:S01]  /*6b200*/  IMAD.IADD R213, R187, 0x1, R41 ;  /* 0x00000001bbd57824 */ /* 0x001fe200078e0229 */
[----:B------:R-:W-:Y:S01]  /*6b210*/  LEA.HI.X.SX32 R13, R243, R4, 0x1, P3 ;  /* 0x00000004f30d7211 */ /* 0x000fe200018f0eff */
[----:B------:R0:W-:Y:S01]  /*6b220*/  STL.64 [R1+0x760], R16 ;  /* 0x0007601001007387 */ /* 0x0001e20000100a00 */
[----:B------:R-:W2:Y:S01]  /*6b230*/  LDC R41, c[0x0][0x248] ;  /* 0x00009200ff297b82 */ /* 0x000ea20000000800 */
[----:B------:R-:W-:Y:S02]  /*6b240*/  IMAD.IADD R6, R213, 0x1, R15 ;  /* 0x00000001d5067824 */ /* 0x000fe400078e020f */
[----:B------:R3:W-:Y:S02]  /*6b250*/  STL.64 [R1+0x758], R10 ;  /* 0x0007580a01007387 */ /* 0x0007e40000100a00 */
[----:B------:R-:W-:Y:S01]  /*6b260*/  IMAD.IADD R160, R6, 0x1, R14 ;  /* 0x0000000106a07824 */ /* 0x000fe200078e020e */
[----:B0-----:R-:W-:-:S02]  /*6b270*/  LEA R16, P3, R244, R2, 0x1 ;  /* 0x00000002f4107211 */ /* 0x001fc400078608ff */
[C---:B---3--:R-:W-:Y:S02]  /*6b280*/  LEA R10, P4, R215.reuse, R2, 0x1 ;  /* 0x00000002d70a7211 */ /* 0x048fe400078808ff */
[-C--:B------:R-:W-:Y:S02]  /*6b290*/  LEA.HI.X.SX32 R17, R244, R4.reuse, 0x1, P3 ;  /* 0x00000004f4117211 */ /* 0x080fe400018f0eff */
[----:B------:R-:W-:Y:S01]  /*6b2a0*/  LEA.HI.X.SX32 R11, R215, R4, 0x1, P4 ;  /* 0x00000004d70b7211 */ /* 0x000fe200020f0eff */
[----:B------:R-:W-:Y:S01]  /*6b2b0*/  IMAD.IADD R215, R160, 0x1, R25 ;  /* 0x00000001a0d77824 */ /* 0x000fe200078e0219 */
[C---:B------:R-:W-:Y:S01]  /*6b2c0*/  LEA R14, P5, R186.reuse, R2, 0x1 ;  /* 0x00000002ba0e7211 */ /* 0x040fe200078a08ff */
[----:B------:R0:W-:Y:S04]  /*6b2d0*/  STL.64 [R1+0x750], R16 ;  /* 0x0007501001007387 */ /* 0x0001e80000100a00 */
[----:B------:R3:W-:Y:S01]  /*6b2e0*/  STL.64 [R1+0x748], R10 ;  /* 0x0007480a01007387 */ /* 0x0007e20000100a00 */
[----:B------:R-:W-:Y:S01]  /*6b2f0*/  LEA.HI.X.SX32 R15, R186, R4, 0x1, P5 ;  /* 0x00000004ba0f7211 */ /* 0x000fe200028f0eff */
[----:B------:R-:W-:Y:S01]  /*6b300*/  IMAD.IADD R186, R215, 0x1, R24 ;  /* 0x00000001d7ba7824 */ /* 0x000fe200078e0218 */
[----:B0-----:R-:W-:-:S02]  /*6b310*/  LEA R16, P3, R242, R2, 0x1 ;  /* 0x00000002f2107211 */ /* 0x001fc400078608ff */
[C---:B---3--:R-:W-:Y:S02]  /*6b320*/  LEA R10, P4, R145.reuse, R2, 0x1 ;  /* 0x00000002910a7211 */ /* 0x048fe400078808ff */
[-C--:B------:R-:W-:Y:S02]  /*6b330*/  LEA.HI.X.SX32 R17, R242, R4.reuse, 0x1, P3 ;  /* 0x00000004f2117211 */ /* 0x080fe400018f0eff */
[----:B------:R-:W-:Y:S01]  /*6b340*/  LEA.HI.X.SX32 R11, R145, R4, 0x1, P4 ;  /* 0x00000004910b7211 */ /* 0x000fe200020f0eff */
[----:B------:R-:W-:Y:S01]  /*6b350*/  IMAD.IADD R145, R186, 0x1, R27 ;  /* 0x00000001ba917824 */ /* 0x000fe200078e021b */
[C---:B------:R-:W-:Y:S01]  /*6b360*/  LEA R24, P5, R212.reuse, R2, 0x1 ;  /* 0x00000002d4187211 */ /* 0x040fe200078a08ff */
[----:B------:R-:W-:Y:S03]  /*6b370*/  STL.64 [R1+0x738], R16 ;  /* 0x0007381001007387 */ /* 0x000fe60000100a00 */
[----:B------:R-:W-:Y:S01]  /*6b380*/  LEA.HI.X.SX32 R25, R212, R4, 0x1, P5 ;  /* 0x00000004d4197211 */ /* 0x000fe200028f0eff */
[----:B------:R0:W-:Y:S01]  /*6b390*/  STL.64 [R1+0x730], R10 ;  /* 0x0007300a01007387 */ /* 0x0001e20000100a00 */
[----:B------:R-:W-:Y:S01]  /*6b3a0*/  IMAD.IADD R212, R145, 0x1, R26 ;  /* 0x0000000191d47824 */ /* 0x000fe200078e021a */
[----:B0-----:R-:W-:-:S04]  /*6b3b0*/  LEA R10, P4, R136, R2, 0x1 ;  /* 0x00000002880a7211 */ /* 0x001fc800078808ff */
[----:B------:R-:W-:Y:S01]  /*6b3c0*/  LEA.HI.X.SX32 R11, R136, R4, 0x1, P4 ;  /* 0x00000004880b7211 */ /* 0x000fe200020f0eff */
[----:B--2---:R-:W-:Y:S02]  /*6b3d0*/  IMAD.IADD R136, R212, 0x1, R41 ;  /* 0x00000001d4887824 */ /* 0x004fe400078e0229 */
[----:B------:R-:W0:Y:S01]  /*6b3e0*/  LDC R41, c[0x0][0x248] ;  /* 0x00009200ff297b82 */ /* 0x000e220000000800 */
[-C--:B------:R-:W-:Y:S02]  /*6b3f0*/  LEA R16, P3, R241, R2.reuse, 0x1 ;  /* 0x00000002f1107211 */ /* 0x080fe400078608ff */
[----:B------:R-:W-:Y:S02]  /*6b400*/  LEA R26, P5, R185, R2, 0x1 ;  /* 0x00000002b91a7211 */ /* 0x000fe400078a08ff */
[-C--:B------:R-:W-:Y:S02]  /*6b410*/  LEA.HI.X.SX32 R17, R241, R4.reuse, 0x1, P3 ;  /* 0x00000004f1117211 */ /* 0x080fe400018f0eff */
[----:B------:R-:W-:Y:S01]  /*6b420*/  LEA.HI.X.SX32 R27, R185, R4, 0x1, P5 ;  /* 0x00000004b91b7211 */ /* 0x000fe200028f0eff */
[----:B------:R-:W-:-:S02]  /*6b430*/  IMAD.IADD R185, R136, 0x1, R29 ;  /* 0x0000000188b97824 */ /* 0x000fc400078e021d */
[----:B------:R2:W-:Y:S01]  /*6b440*/  STL.64 [R1+0x720], R16 ;  /* 0x0007201001007387 */ /* 0x0005e20000100a00 */
[-C--:B------:R-:W-:Y:S02]  /*6b450*/  LEA R22, P3, R240, R2.reuse, 0x1 ;  /* 0x00000002f0167211 */ /* 0x080fe400078608ff */
[----:B--2---:R-:W-:-:S04]  /*6b460*/  LEA R16, P4, R0, R2, 0x1 ;  /* 0x0000000200107211 */ /* 0x004fc800078808ff */
[-C--:B------:R-:W-:Y:S01]  /*6b470*/  LEA.HI.X.SX32 R17, R0, R4.reuse, 0x1, P4 ;  /* 0x0000000400117211 */ /* 0x080fe200020f0eff */
[----:B------:R-:W-:Y:S01]  /*6b480*/  IMAD.IADD R0, R185, 0x1, R28 ;  /* 0x00000001b9007824 */ /* 0x000fe200078e021c */
[----:B------:R-:W-:-:S03]  /*6b490*/  LEA.HI.X.SX32 R23, R240, R4, 0x1, P3 ;  /* 0x00000004f0177211 */ /* 0x000fc600018f0eff */
[----:B0-----:R-:W-:Y:S02]  /*6b4a0*/  IMAD.IADD R240, R0, 0x1, R41 ;  /* 0x0000000100f07824 */ /* 0x001fe400078e0229 */
[----:B------:R-:W0:Y:S01]  /*6b4b0*/  LDC R41, c[0x0][0x248] ;  /* 0x00009200ff297b82 */ /* 0x000e220000000800 */
[----:B------:R2:W-:Y:S04]  /*6b4c0*/  STL.64 [R1+0x718], R10 ;  /* 0x0007180a01007387 */ /* 0x0005e80000100a00 */
[----:B------:R-:W-:Y:S01]  /*6b4d0*/  STL.64 [R1+0x708], R22 ;  /* 0x0007081601007387 */ /* 0x000fe20000100a00 */
[----:B--2---:R-:W-:-:S04]  /*6b4e0*/  LEA R10, P5, R252, R2, 0x1 ;  /* 0x00000002fc0a7211 */ /* 0x004fc800078a08ff */
[----:B------:R-:W-:Y:S01]  /*6b4f0*/  LEA.HI.X.SX32 R11, R252, R4, 0x1, P5 ;  /* 0x00000004fc0b7211 */ /* 0x000fe200028f0eff */
[----:B------:R2:W-:Y:S01]  /*6b500*/  STL.64 [R1+0x700], R16 ;  /* 0x0007001001007387 */ /* 0x0005e20000100a00 */
[-C--:B------:R-:W-:Y:S01]  /*6b510*/  LEA R28, P4, R237, R2.reuse, 0x1 ;  /* 0x00000002ed1c7211 */ /* 0x080fe200078808ff */
[----:B------:R-:W-:Y:S02]  /*6b520*/  IMAD.MOV.U32 R35, RZ, RZ, R33 ;  /* 0x000000ffff237224 */ /* 0x000fe400078e0021 */
[----:B------:R-:W-:Y:S01]  /*6b530*/  IMAD.MOV.U32 R32, RZ, RZ, R196 ;  /* 0x000000ffff207224 */ /* 0x000fe200078e00c4 */
[----:B------:R3:W-:Y:S01]  /*6b540*/  STL.64 [R1+0x6f8], R10 ;  /* 0x0006f80a01007387 */ /* 0x0007e20000100a00 */
[----:B------:R-:W-:Y:S01]  /*6b550*/  PRMT R8, R173, 0x7610, R8 ;  /* 0x00007610ad087816 */ /* 0x000fe20000000008 */
[----:B------:R-:W4:Y:S01]  /*6b560*/  LDC R33, c[0x0][0x248] ;  /* 0x00009200ff217b82 */ /* 0x000f220000000800 */
[----:B--2---:R-:W-:Y:S01]  /*6b570*/  LEA R16, P3, R161, R2, 0x1 ;  /* 0x00000002a1107211 */ /* 0x004fe200078608ff */
[----:B------:R-:W-:-:S02]  /*6b580*/  IMAD.MOV.U32 R42, RZ, RZ, R188 ;  /* 0x000000ffff2a7224 */ /* 0x000fc400078e00bc */
[----:B------:R-:W-:-:S04]  /*6b590*/  IMAD.MOV.U32 R40, RZ, RZ, R190 ;  /* 0x000000ffff287224 */ /* 0x000fc800078e00be */
[----:B------:R-:W2:Y:S01]  /*6b5a0*/  LDC R252, c[0x0][0x22c] ;  /* 0x00008b00fffc7b82 */ /* 0x000ea20000000800 */
[----:B---3--:R-:W-:Y:S02]  /*6b5b0*/  LEA R10, P5, R123, R2, 0x1 ;  /* 0x000000027b0a7211 */ /* 0x008fe400078a08ff */
[-C--:B------:R-:W-:Y:S02]  /*6b5c0*/  LEA.HI.X.SX32 R17, R161, R4.reuse, 0x1, P3 ;  /* 0x00000004a1117211 */ /* 0x080fe400018f0eff */
[-C--:B------:R-:W-:Y:S01]  /*6b5d0*/  LEA.HI.X.SX32 R11, R123, R4.reuse, 0x1, P5 ;  /* 0x000000047b0b7211 */ /* 0x080fe200028f0eff */
[----:B0-----:R-:W-:Y:S01]  /*6b5e0*/  IMAD.IADD R161, R240, 0x1, R41 ;  /* 0x00000001f0a17824 */ /* 0x001fe200078e0229 */
[----:B------:R-:W-:Y:S01]  /*6b5f0*/  LEA.HI.X.SX32 R29, R237, R4, 0x1, P4 ;  /* 0x00000004ed1d7211 */ /* 0x000fe200020f0eff */
[----:B------:R0:W-:Y:S01]  /*6b600*/  STL.64 [R1+0x6f0], R16 ;  /* 0x0006f01001007387 */ /* 0x0001e20000100a00 */
[----:B------:R-:W-:Y:S01]  /*6b610*/  LEA R22, P3, R211, R2, 0x1 ;  /* 0x00000002d3167211 */ /* 0x000fe200078608ff */
[----:B------:R-:W-:Y:S01]  /*6b620*/  IMAD.IADD R123, R161, 0x1, R31 ;  /* 0x00000001a17b7824 */ /* 0x000fe200078e021f */
[----:B------:R-:W3:Y:S01]  /*6b630*/  LDC R41, c[0x0][0x248] ;  /* 0x00009200ff297b82 */ /* 0x000ee20000000800 */
[----:B------:R1:W-:Y:S01]  /*6b640*/  STL.64 [R1+0x6e0], R10 ;  /* 0x0006e00a01007387 */ /* 0x0003e20000100a00 */
[----:B------:R-:W-:Y:S01]  /*6b650*/  LEA.HI.X.SX32 R23, R211, R4, 0x1, P3 ;  /* 0x00000004d3177211 */ /* 0x000fe200018f0eff */
[----:B------:R-:W-:Y:S01]  /*6b660*/  IMAD.IADD R211, R123, 0x1, R30 ;  /* 0x000000017bd37824 */ /* 0x000fe200078e021e */
[----:B0-----:R-:W-:-:S02]  /*6b670*/  LEA R16, P4, R239, R2, 0x1 ;  /* 0x00000002ef107211 */ /* 0x001fc400078808ff */
[C---:B-1----:R-:W-:Y:S02]  /*6b680*/  LEA R10, P5, R178.reuse, R2, 0x1 ;  /* 0x00000002b20a7211 */ /* 0x042fe400078a08ff */
[-C--:B------:R-:W-:Y:S02]  /*6b690*/  LEA.HI.X.SX32 R17, R239, R4.reuse, 0x1, P4 ;  /* 0x00000004ef117211 */ /* 0x080fe400020f0eff */
[----:B------:R-:W-:Y:S01]  /*6b6a0*/  LEA.HI.X.SX32 R11, R178, R4, 0x1, P5 ;  /* 0x00000004b20b7211 */ /* 0x000fe200028f0eff */
[----:B------:R-:W-:Y:S01]  /*6b6b0*/  STL.64 [R1+0x6d8], R22 ;  /* 0x0006d81601007387 */ /* 0x000fe20000100a00 */
[C---:B------:R-:W-:Y:S01]  /*6b6c0*/  LEA R30, P3, R144.reuse, R2, 0x1 ;  /* 0x00000002901e7211 */ /* 0x040fe200078608ff */
[----:B------:R-:W-:Y:S02]  /*6b6d0*/  IMAD.IADD R178, R211, 0x1, R37 ;  /* 0x00000001d3b27824 */ /* 0x000fe400078e0225 */
[----:B------:R0:W-:Y:S01]  /*6b6e0*/  STL.64 [R1+0x6d0], R16 ;  /* 0x0006d01001007387 */ /* 0x0001e20000100a00 */
[----:B------:R-:W-:-:S03]  /*6b6f0*/  LEA.HI.X.SX32 R31, R144, R4, 0x1, P3 ;  /* 0x00000004901f7211 */ /* 0x000fc600018f0eff */
[----:B------:R1:W-:Y:S01]  /*6b700*/  STL.64 [R1+0x6c8], R10 ;  /* 0x0006c80a01007387 */ /* 0x0003e20000100a00 */
[----:B------:R-:W-:Y:S01]  /*6b710*/  IMAD.IADD R144, R178, 0x1, R36 ;  /* 0x00000001b2907824 */ /* 0x000fe200078e0224 */
[-C--:B0-----:R-:W-:Y:S02]  /*6b720*/  LEA R16, P4, R238, R2.reuse, 0x1 ;  /* 0x00000002ee107211 */ /* 0x081fe400078808ff */
[----:B-1----:R-:W-:Y:S02]  /*6b730*/  LEA R10, P5, R210, R2, 0x1 ;  /* 0x00000002d20a7211 */ /* 0x002fe400078a08ff */
[-C--:B------:R-:W-:Y:S02]  /*6b740*/  LEA.HI.X.SX32 R17, R238, R4.reuse, 0x1, P4 ;  /* 0x00000004ee117211 */ /* 0x080fe400020f0eff */
[----:B------:R-:W-:Y:S01]  /*6b750*/  LEA.HI.X.SX32 R11, R210, R4, 0x1, P5 ;  /* 0x00000004d20b7211 */ /* 0x000fe200028f0eff */
[----:B------:R-:W-:Y:S01]  /*6b760*/  IMAD.IADD R210, R144, 0x1, R39 ;  /* 0x0000000190d27824 */ /* 0x000fe200078e0227 */
[C---:B------:R-:W-:Y:S01]  /*6b770*/  LEA R36, P3, R155.reuse, R2, 0x1 ;  /* 0x000000029b247211 */ /* 0x040fe200078608ff */
[----:B------:R0:W-:Y:S03]  /*6b780*/  STL.64 [R1+0x6b8], R16 ;  /* 0x0006b81001007387 */ /* 0x0001e60000100a00 */
[----:B------:R-:W-:Y:S01]  /*6b790*/  LEA.HI.X.SX32 R37, R155, R4, 0x1, P3 ;  /* 0x000000049b257211 */ /* 0x000fe200018f0eff */
[----:B------:R1:W-:Y:S01]  /*6b7a0*/  STL.64 [R1+0x6b0], R10 ;  /* 0x0006b00a01007387 */ /* 0x0003e20000100a00 */
[----:B------:R-:W-:Y:S01]  /*6b7b0*/  IMAD.IADD R155, R210, 0x1, R38 ;  /* 0x00000001d29b7824 */ /* 0x000fe200078e0226 */
[----:B0-----:R-:W-:-:S02]  /*6b7c0*/  LEA R16, P4, R230, R2, 0x1 ;  /* 0x00000002e6107211 */ /* 0x001fc400078808ff */
[----:B-1----:R-:W-:Y:S02]  /*6b7d0*/  LEA R10, P5, R184, R2, 0x1 ;  /* 0x00000002b80a7211 */ /* 0x002fe400078a08ff */
[-C--:B------:R-:W-:Y:S02]  /*6b7e0*/  LEA.HI.X.SX32 R17, R230, R4.reuse, 0x1, P4 ;  /* 0x00000004e6117211 */ /* 0x080fe400020f0eff */
[----:B------:R-:W-:Y:S01]  /*6b7f0*/  LEA.HI.X.SX32 R11, R184, R4, 0x1, P5 ;  /* 0x00000004b80b7211 */ /* 0x000fe200028f0eff */
[----:B---3--:R-:W-:Y:S02]  /*6b800*/  IMAD.IADD R184, R155, 0x1, R41 ;  /* 0x000000019bb87824 */ /* 0x008fe400078e0229 */
[----:B------:R-:W0:Y:S01]  /*6b810*/  LDC R41, c[0x0][0x248] ;  /* 0x00009200ff297b82 */ /* 0x000e220000000800 */
[----:B------:R1:W-:Y:S01]  /*6b820*/  STL.64 [R1+0x6a0], R16 ;  /* 0x0006a01001007387 */ /* 0x0003e20000100a00 */
[----:B------:R-:W-:-:S03]  /*6b830*/  LEA R38, P3, R209, R2, 0x1 ;  /* 0x00000002d1267211 */ /* 0x000fc600078608ff */
[----:B------:R3:W-:Y:S01]  /*6b840*/  STL.64 [R1+0x698], R10 ;  /* 0x0006980a01007387 */ /* 0x0007e20000100a00 */
[CC--:B-1----:R-:W-:Y:S02]  /*6b850*/  LEA R16, P4, R236.reuse, R2.reuse, 0x1 ;  /* 0x00000002ec107211 */ /* 0x0c2fe400078808ff */
[C---:B---3--:R-:W-:Y:S02]  /*6b860*/  LEA R10, P5, R5.reuse, R2, 0x1 ;  /* 0x00000002050a7211 */ /* 0x048fe400078a08ff */
[-C--:B------:R-:W-:Y:S02]  /*6b870*/  LEA.HI.X.SX32 R17, R236, R4.reuse, 0x1, P4 ;  /* 0x00000004ec117211 */ /* 0x080fe400020f0eff */
[-C--:B------:R-:W-:Y:S02]  /*6b880*/  LEA.HI.X.SX32 R11, R5, R4.reuse, 0x1, P5 ;  /* 0x00000004050b7211 */ /* 0x080fe400028f0eff */
[----:B------:R-:W-:Y:S01]  /*6b890*/  LEA.HI.X.SX32 R39, R209, R4, 0x1, P3 ;  /* 0x00000004d1277211 */ /* 0x000fe200018f0eff */
[----:B------:R1:W-:Y:S01]  /*6b8a0*/  STL.64 [R1+0x688], R16 ;  /* 0x0006881001007387 */ /* 0x0003e20000100a00 */
[----:B------:R-:W-:-:S03]  /*6b8b0*/  IMAD.IADD R209, R184, 0x1, R45 ;  /* 0x00000001b8d17824 */ /* 0x000fc600078e022d */
[----:B------:R3:W-:Y:S01]  /*6b8c0*/  STL.64 [R1+0x680], R10 ;  /* 0x0006800a01007387 */ /* 0x0007e20000100a00 */
[----:B------:R-:W-:Y:S01]  /*6b8d0*/  IMAD.IADD R5, R209, 0x1, R44 ;  /* 0x00000001d1057824 */ /* 0x000fe200078e022c */
[CC--:B-1----:R-:W-:Y:S02]  /*6b8e0*/  LEA R16, P3, R128.reuse, R2.reuse, 0x1 ;  /* 0x0000000280107211 */ /* 0x0c2fe400078608ff */
[C---:B---3--:R-:W-:Y:S02]  /*6b8f0*/  LEA R10, P4, R235.reuse, R2, 0x1 ;  /* 0x00000002eb0a7211 */ /* 0x048fe400078808ff */
[-C--:B------:R-:W-:Y:S02]  /*6b900*/  LEA.HI.X.SX32 R17, R128, R4.reuse, 0x1, P3 ;  /* 0x0000000480117211 */ /* 0x080fe400018f0eff */
[----:B------:R-:W-:Y:S02]  /*6b910*/  LEA.HI.X.SX32 R11, R235, R4, 0x1, P4 ;  /* 0x00000004eb0b7211 */ /* 0x000fe400020f0eff */
[CC--:B------:R-:W-:Y:S01]  /*6b920*/  LEA R44, P5, R206.reuse, R2.reuse, 0x1 ;  /* 0x00000002ce2c7211 */ /* 0x0c0fe200078a08ff */
[----:B------:R1:W-:Y:S01]  /*6b930*/  STL.64 [R1+0x678], R16 ;  /* 0x0006781001007387 */ /* 0x0003e20000100a00 */
[----:B------:R-:W-:Y:S01]  /*6b940*/  LEA R22, P3, R179, R2, 0x1 ;  /* 0x00000002b3167211 */ /* 0x000fe200078608ff */
[----:B0-----:R-:W-:Y:S01]  /*6b950*/  IMAD.IADD R128, R5, 0x1, R41 ;  /* 0x0000000105807824 */ /* 0x001fe200078e0229 */
[-C--:B------:R-:W-:Y:S01]  /*6b960*/  LEA.HI.X.SX32 R45, R206, R4.reuse, 0x1, P5 ;  /* 0x00000004ce2d7211 */ /* 0x080fe200028f0eff */
[----:B------:R0:W-:Y:S01]  /*6b970*/  STL.64 [R1+0x670], R10 ;  /* 0x0006700a01007387 */ /* 0x0001e20000100a00 */
[----:B------:R-:W-:Y:S01]  /*6b980*/  LEA.HI.X.SX32 R23, R179, R4, 0x1, P3 ;  /* 0x00000004b3177211 */ /* 0x000fe200018f0eff */
[----:B------:R-:W-:Y:S01]  /*6b990*/  IMAD.IADD R206, R128, 0x1, R47 ;  /* 0x0000000180ce7824 */ /* 0x000fe200078e022f */
[----:B------:R-:W3:Y:S01]  /*6b9a0*/  LDC R41, c[0x0][0x248] ;  /* 0x00009200ff297b82 */ /* 0x000ee20000000800 */
[----:B-1----:R-:W-:-:S02]  /*6b9b0*/  LEA R16, P4, R234, R2, 0x1 ;  /* 0x00000002ea107211 */ /* 0x002fc400078808ff */
[----:B0-----:R-:W-:Y:S02]  /*6b9c0*/  LEA R10, P5, R154, R2, 0x1 ;  /* 0x000000029a0a7211 */ /* 0x001fe400078a08ff */
[-C--:B------:R-:W-:Y:S01]  /*6b9d0*/  LEA.HI.X.SX32 R17, R234, R4.reuse, 0x1, P4 ;  /* 0x00000004ea117211 */ /* 0x080fe200020f0eff */
[----:B------:R-:W-:Y:S01]  /*6b9e0*/  STL.64 [R1+0x660], R22 ;  /* 0x0006601601007387 */ /* 0x000fe20000100a00 */
[----:B------:R-:W-:Y:S01]  /*6b9f0*/  LEA.HI.X.SX32 R11, R154, R4, 0x1, P5 ;  /* 0x000000049a0b7211 */ /* 0x000fe200028f0eff */
[----:B------:R-:W-:Y:S02]  /*6ba00*/  IMAD.IADD R179, R206, 0x1, R46 ;  /* 0x00000001ceb37824 */ /* 0x000fe400078e022e */
[----:B------:R0:W-:Y:S02]  /*6ba10*/  STL.64 [R1+0x658], R16 ;  /* 0x0006581001007387 */ /* 0x0001e40000100a00 */
[----:B------:R-:W-:Y:S02]  /*6ba20*/  IMAD.IADD R154, R179, 0x1, R53 ;  /* 0x00000001b39a7824 */ /* 0x000fe400078e0235 */
[----:B------:R1:W-:Y:S01]  /*6ba30*/  STL.64 [R1+0x650], R10 ;  /* 0x0006500a01007387 */ /* 0x0003e20000100a00 */
[----:B0-----:R-:W-:-:S02]  /*6ba40*/  LEA R16, P3, R208, R2, 0x1 ;  /* 0x00000002d0107211 */ /* 0x001fc400078608ff */
[C---:B-1----:R-:W-:Y:S02]  /*6ba50*/  LEA R10, P5, R139.reuse, R2, 0x1 ;  /* 0x000000028b0a7211 */ /* 0x042fe400078a08ff */
[-C--:B------:R-:W-:Y:S01]  /*6ba60*/  LEA.HI.X.SX32 R17, R208, R4.reuse, 0x1, P3 ;  /* 0x00000004d0117211 */ /* 0x080fe200018f0eff */
[----:B------:R-:W-:Y:S01]  /*6ba70*/  IMAD.IADD R208, R154, 0x1, R52 ;  /* 0x000000019ad07824 */ /* 0x000fe200078e0234 */
[----:B------:R-:W-:-:S03]  /*6ba80*/  LEA.HI.X.SX32 R11, R139, R4, 0x1, P5 ;  /* 0x000000048b0b7211 */ /* 0x000fc600028f0eff */
[----:B------:R0:W-:Y:S01]  /*6ba90*/  STL.64 [R1+0x648], R16 ;  /* 0x0006481001007387 */ /* 0x0001e20000100a00 */
[----:B------:R-:W-:-:S03]  /*6baa0*/  IMAD.IADD R139, R208, 0x1, R55 ;  /* 0x00000001d08b7824 */ /* 0x000fc600078e0237 */
[----:B------:R1:W-:Y:S01]  /*6bab0*/  STL.64 [R1+0x638], R10 ;  /* 0x0006380a01007387 */ /* 0x0003e20000100a00 */
[-C--:B0-----:R-:W-:Y:S02]  /*6bac0*/  LEA R16, P3, R163, R2.reuse, 0x1 ;  /* 0x00000002a3107211 */ /* 0x081fe400078608ff */
[----:B-1----:R-:W-:Y:S02]  /*6bad0*/  LEA R10, P5, R207, R2, 0x1 ;  /* 0x00000002cf0a7211 */ /* 0x002fe400078a08ff */
[-C--:B------:R-:W-:Y:S01]  /*6bae0*/  LEA.HI.X.SX32 R17, R163, R4.reuse, 0x1, P3 ;  /* 0x00000004a3117211 */ /* 0x080fe200018f0eff */
[----:B------:R-:W-:Y:S01]  /*6baf0*/  IMAD.IADD R163, R139, 0x1, R54 ;  /* 0x000000018ba37824 */ /* 0x000fe200078e0236 */
[----:B------:R-:W-:-:S03]  /*6bb00*/  LEA.HI.X.SX32 R11, R207, R4, 0x1, P5 ;  /* 0x00000004cf0b7211 */ /* 0x000fc600028f0eff */
[----:B---3--:R-:W-:Y:S02]  /*6bb10*/  IMAD.IADD R207, R163, 0x1, R41 ;  /* 0x00000001a3cf7824 */ /* 0x008fe400078e0229 */
[----:B------:R-:W0:Y:S01]  /*6bb20*/  LDC R41, c[0x0][0x248] ;  /* 0x00009200ff297b82 */ /* 0x000e220000000800 */
[C---:B------:R-:W-:Y:S01]  /*6bb30*/  LEA R46, P4, R233.reuse, R2, 0x1 ;  /* 0x00000002e92e7211 */ /* 0x040fe200078808ff */
[----:B------:R1:W-:Y:S03]  /*6bb40*/  STL.64 [R1+0x630], R16 ;  /* 0x0006301001007387 */ /* 0x0003e60000100a00 */
[----:B------:R-:W-:Y:S02]  /*6bb50*/  LEA.HI.X.SX32 R47, R233, R4, 0x1, P4 ;  /* 0x00000004e92f7211 */ /* 0x000fe400020f0eff */
[-C--:B------:R-:W-:Y:S02]  /*6bb60*/  LEA R52, P4, R232, R2.reuse, 0x1 ;  /* 0x00000002e8347211 */ /* 0x080fe400078808ff */
[----:B-1----:R-:W-:-:S04]  /*6bb70*/  LEA R16, P3, R7, R2, 0x1 ;  /* 0x0000000207107211 */ /* 0x002fc800078608ff */
[-C--:B------:R-:W-:Y:S02]  /*6bb80*/  LEA.HI.X.SX32 R17, R7, R4.reuse, 0x1, P3 ;  /* 0x0000000407117211 */ /* 0x080fe400018f0eff */
[----:B------:R-:W-:Y:S01]  /*6bb90*/  LEA.HI.X.SX32 R53, R232, R4, 0x1, P4 ;  /* 0x00000004e8357211 */ /* 0x000fe200020f0eff */
[----:B0-----:R-:W-:Y:S02]  /*6bba0*/  IMAD.IADD R7, R207, 0x1, R41 ;  /* 0x00000001cf077824 */ /* 0x001fe400078e0229 */
[----:B------:R-:W0:Y:S01]  /*6bbb0*/  LDC R41, c[0x0][0x248] ;  /* 0x00009200ff297b82 */ /* 0x000e220000000800 */
[-C--:B------:R-:W-:Y:S01]  /*6bbc0*/  LEA R54, P4, R229, R2.reuse, 0x1 ;  /* 0x00000002e5367211 */ /* 0x080fe200078808ff */
[----:B------:R1:W-:Y:S01]  /*6bbd0*/  STL.64 [R1+0x620], R10 ;  /* 0x0006200a01007387 */ /* 0x0003e20000100a00 */
[----:B------:R-:W-:Y:S02]  /*6bbe0*/  LEA R22, P3, R195, R2, 0x1 ;  /* 0x00000002c3167211 */ /* 0x000fe400078608ff */
[-C--:B------:R-:W-:Y:S01]  /*6bbf0*/  LEA.HI.X.SX32 R55, R229, R4.reuse, 0x1, P4 ;  /* 0x00000004e5377211 */ /* 0x080fe200020f0eff */
[----:B------:R3:W-:Y:S01]  /*6bc00*/  STL.64 [R1+0x618], R16 ;  /* 0x0006181001007387 */ /* 0x0007e20000100a00 */
[----:B------:R-:W-:-:S02]  /*6bc10*/  LEA.HI.X.SX32 R23, R195, R4, 0x1, P3 ;  /* 0x00000004c3177211 */ /* 0x000fc400018f0eff */
[-C--:B-1----:R-:W-:Y:S02]  /*6bc20*/  LEA R10, P5, R153, R2.reuse, 0x1 ;  /* 0x00000002990a7211 */ /* 0x082fe400078a08ff */
[----:B---3--:R-:W-:Y:S02]  /*6bc30*/  LEA R16, P4, R231, R2, 0x1 ;  /* 0x00000002e7107211 */ /* 0x008fe400078808ff */
[-C--:B------:R-:W-:Y:S02]  /*6bc40*/  LEA.HI.X.SX32 R11, R153, R4.reuse, 0x1, P5 ;  /* 0x00000004990b7211 */ /* 0x080fe400028f0eff */
[----:B------:R-:W-:Y:S01]  /*6bc50*/  LEA.HI.X.SX32 R17, R231, R4, 0x1, P4 ;  /* 0x00000004e7117211 */ /* 0x000fe200020f0eff */
[----:B------:R-:W-:Y:S02]  /*6bc60*/  IMAD.IADD R153, R7, 0x1, R57 ;  /* 0x0000000107997824 */ /* 0x000fe400078e0239 */
[----:B------:R1:W-:Y:S04]  /*6bc70*/  STL.64 [R1+0x608], R10 ;  /* 0x0006080a01007387 */ /* 0x0003e80000100a00 */
[----:B------:R-:W-:Y:S04]  /*6bc80*/  STL.64 [R1+0x600], R22 ;  /* 0x0006001601007387 */ /* 0x000fe80000100a00 */
[----:B------:R3:W-:Y:S01]  /*6bc90*/  STL.64 [R1+0x5f8], R16 ;  /* 0x0005f81001007387 */ /* 0x0007e20000100a00 */
[-C--:B-1----:R-:W-:Y:S01]  /*6bca0*/  LEA R10, P5, R177, R2.reuse, 0x1 ;  /* 0x00000002b10a7211 */ /* 0x082fe200078a08ff */
[----:B------:R-:W-:Y:S01]  /*6bcb0*/  IMAD.IADD R195, R153, 0x1, R56 ;  /* 0x0000000199c37824 */ /* 0x000fe200078e0238 */
[----:B------:R-:W-:-:S02]  /*6bcc0*/  LEA R56, P3, R121, R2, 0x1 ;  /* 0x0000000279387211 */ /* 0x000fc400078608ff */
[----:B------:R-:W-:Y:S02]  /*6bcd0*/  LEA.HI.X.SX32 R11, R177, R4, 0x1, P5 ;  /* 0x00000004b10b7211 */ /* 0x000fe400028f0eff */
[----:B---3--:R-:W-:Y:S01]  /*6bce0*/  LEA R16, P4, R227, R2, 0x1 ;  /* 0x00000002e3107211 */ /* 0x008fe200078808ff */
[----:B0-----:R-:W-:Y:S02]  /*6bcf0*/  IMAD.IADD R177, R195, 0x1, R41 ;  /* 0x00000001c3b17824 */ /* 0x001fe400078e0229 */
[----:B------:R0:W-:Y:S01]  /*6bd00*/  STL.64 [R1+0x5f0], R10 ;  /* 0x0005f00a01007387 */ /* 0x0001e20000100a00 */
[-C--:B------:R-:W-:Y:S01]  /*6bd10*/  LEA.HI.X.SX32 R57, R121, R4.reuse, 0x1, P3 ;  /* 0x0000000479397211 */ /* 0x080fe200018f0eff */
[----:B------:R-:W1:Y:S01]  /*6bd20*/  LDC R41, c[0x0][0x248] ;  /* 0x00009200ff297b82 */ /* 0x000e620000000800 */
[----:B------:R-:W-:Y:S01]  /*6bd30*/  LEA.HI.X.SX32 R17, R227, R4, 0x1, P4 ;  /* 0x00000004e3117211 */ /* 0x000fe200020f0eff */
[----:B------:R-:W-:-:S04]  /*6bd40*/  IMAD.IADD R121, R177, 0x1, R59 ;  /* 0x00000001b1797824 */ /* 0x000fc800078e023b */
[----:B------:R3:W-:Y:S01]  /*6bd50*/  STL.64 [R1+0x5e0], R16 ;  /* 0x0005e01001007387 */ /* 0x0007e20000100a00 */
[----:B0-----:R-:W-:-:S04]  /*6bd60*/  LEA R10, P5, R205, R2, 0x1 ;  /* 0x00000002cd0a7211 */ /* 0x001fc800078a08ff */
[----:B------:R-:W-:Y:S02]  /*6bd70*/  LEA.HI.X.SX32 R11, R205, R4, 0x1, P5 ;  /* 0x00000004cd0b7211 */ /* 0x000fe400028f0eff */
[----:B---3--:R-:W-:Y:S01]  /*6bd80*/  LEA R16, P3, R138, R2, 0x1 ;  /* 0x000000028a107211 */ /* 0x008fe200078608ff */
[----:B------:R-:W-:-:S03]  /*6bd90*/  IMAD.IADD R205, R121, 0x1, R58 ;  /* 0x0000000179cd7824 */ /* 0x000fc600078e023a */
[----:B------:R-:W-:Y:S01]  /*6bda0*/  LEA.HI.X.SX32 R17, R138, R4, 0x1, P3 ;  /* 0x000000048a117211 */ /* 0x000fe200018f0eff */
[----:B------:R0:W-:Y:S01]  /*6bdb0*/  STL.64 [R1+0x5d8], R10 ;  /* 0x0005d80a01007387 */ /* 0x0001e20000100a00 */
[C---:B------:R-:W-:Y:S01]  /*6bdc0*/  LEA R58, P5, R176.reuse, R2, 0x1 ;  /* 0x00000002b03a7211 */ /* 0x040fe200078a08ff */
[----:B------:R-:W-:Y:S02]  /*6bdd0*/  IMAD.IADD R138, R205, 0x1, R61 ;  /* 0x00000001cd8a7824 */ /* 0x000fe400078e023d */
[----:B------:R3:W-:Y:S01]  /*6bde0*/  STL.64 [R1+0x5d0], R16 ;  /* 0x0005d01001007387 */ /* 0x0007e20000100a00 */
[----:B------:R-:W-:Y:S01]  /*6bdf0*/  LEA.HI.X.SX32 R59, R176, R4, 0x1, P5 ;  /* 0x00000004b03b7211 */ /* 0x000fe200028f0eff */
[----:B------:R-:W-:Y:S01]  /*6be00*/  IMAD.IADD R176, R138, 0x1, R60 ;  /* 0x000000018ab07824 */ /* 0x000fe200078e023c */
[-C--:B0-----:R-:W-:Y:S02]  /*6be10*/  LEA R10, P4, R228, R2.reuse, 0x1 ;  /* 0x00000002e40a7211 */ /* 0x081fe400078808ff */
[----:B---3--:R-:W-:-:S02]  /*6be20*/  LEA R16, P3, R204, R2, 0x1 ;  /* 0x00000002cc107211 */ /* 0x008fc400078608ff */
        /* <DEDUP_REMOVED lines=10> */
[----:B-1----:R-:W-:Y:S02]  /*6bed0*/  IMAD.IADD R129, R146, 0x1, R41 ;  /* 0x0000000192817824 */ /* 0x002fe400078e0229 */
[----:B------:R-:W0:Y:S01]  /*6bee0*/  LDC R41, c[0x0][0x248] ;  /* 0x00009200ff297b82 */ /* 0x000e220000000800 */
[----:B------:R-:W-:-:S04]  /*6bef0*/  LEA R10, P4, R226, R2, 0x1 ;  /* 0x00000002e20a7211 */ /* 0x000fc800078808ff */
[----:B------:R-:W-:Y:S02]  /*6bf00*/  LEA.HI.X.SX32 R11, R226, R4, 0x1, P4 ;  /* 0x00000004e20b7211 */ /* 0x000fe400020f0eff */
[----:B------:R-:W-:-:S03]  /*6bf10*/  LEA R62, P5, R203, R2, 0x1 ;  /* 0x00000002cb3e7211 */ /* 0x000fc600078a08ff */
[----:B------:R1:W-:Y:S01]  /*6bf20*/  STL.64 [R1+0x5b0], R10 ;  /* 0x0005b00a01007387 */ /* 0x0003e20000100a00 */
[----:B------:R-:W-:Y:S01]  /*6bf30*/  LEA.HI.X.SX32 R63, R203, R4, 0x1, P5 ;  /* 0x00000004cb3f7211 */ /* 0x000fe200028f0eff */
[----:B------:R-:W-:Y:S01]  /*6bf40*/  IMAD.IADD R203, R129, 0x1, R65 ;  /* 0x0000000181cb7824 */ /* 0x000fe200078e0241 */
[C---:B------:R-:W-:Y:S01]  /*6bf50*/  LEA R22, P3, R171.reuse, R2, 0x1 ;  /* 0x00000002ab167211 */ /* 0x040fe200078608ff */
[----:B------:R3:W-:Y:S03]  /*6bf60*/  STL.64 [R1+0x5a0], R16 ;  /* 0x0005a01001007387 */ /* 0x0007e60000100a00 */
[----:B------:R-:W-:Y:S02]  /*6bf70*/  LEA.HI.X.SX32 R23, R171, R4, 0x1, P3 ;  /* 0x00000004ab177211 */ /* 0x000fe400018f0eff */
[----:B-1----:R-:W-:Y:S01]  /*6bf80*/  LEA R10, P4, R225, R2, 0x1 ;  /* 0x00000002e10a7211 */ /* 0x002fe200078808ff */
[----:B------:R-:W-:-:S03]  /*6bf90*/  IMAD.IADD R171, R203, 0x1, R64 ;  /* 0x00000001cbab7824 */ /* 0x000fc600078e0240 */
[----:B------:R-:W-:Y:S02]  /*6bfa0*/  LEA.HI.X.SX32 R11, R225, R4, 0x1, P4 ;  /* 0x00000004e10b7211 */ /* 0x000fe400020f0eff */
[----:B---3--:R-:W-:-:S04]  /*6bfb0*/  LEA R16, P4, R224, R2, 0x1 ;  /* 0x00000002e0107211 */ /* 0x008fc800078808ff */
[----:B------:R-:W-:Y:S01]  /*6bfc0*/  LEA.HI.X.SX32 R17, R224, R4, 0x1, P4 ;  /* 0x00000004e0117211 */ /* 0x000fe200020f0eff */
[----:B0-----:R-:W-:Y:S02]  /*6bfd0*/  IMAD.IADD R224, R171, 0x1, R41 ;  /* 0x00000001abe07824 */ /* 0x001fe400078e0229 */
[----:B------:R-:W0:Y:S01]  /*6bfe0*/  LDC R41, c[0x0][0x248] ;  /* 0x00009200ff297b82 */ /* 0x000e220000000800 */
[----:B------:R1:W-:Y:S04]  /*6bff0*/  STL.64 [R1+0x598], R10 ;  /* 0x0005980a01007387 */ /* 0x0003e80000100a00 */
[----:B------:R-:W-:Y:S01]  /*6c000*/  STL.64 [R1+0x588], R22 ;  /* 0x0005881601007387 */ /* 0x000fe20000100a00 */
[----:B-1----:R-:W-:-:S04]  /*6c010*/  LEA R10, P5, R251, R2, 0x1 ;  /* 0x00000002fb0a7211 */ /* 0x002fc800078a08ff */
[----:B------:R-:W-:Y:S01]  /*6c020*/  LEA.HI.X.SX32 R11, R251, R4, 0x1, P5 ;  /* 0x00000004fb0b7211 */ /* 0x000fe200028f0eff */
[----:B------:R1:W-:Y:S04]  /*6c030*/  STL.64 [R1+0x580], R16 ;  /* 0x0005801001007387 */ /* 0x0003e80000100a00 */
[----:B------:R3:W-:Y:S01]  /*6c040*/  STL.64 [R1+0x578], R10 ;  /* 0x0005780a01007387 */ /* 0x0007e20000100a00 */
[-C--:B------:R-:W-:Y:S02]  /*6c050*/  LEA R64, P4, R221, R2.reuse, 0x1 ;  /* 0x00000002dd407211 */ /* 0x080fe400078808ff */
[-C--:B-1----:R-:W-:Y:S02]  /*6c060*/  LEA R16, P3, R202, R2.reuse, 0x1 ;  /* 0x00000002ca107211 */ /* 0x082fe400078608ff */
[----:B---3--:R-:W-:-:S02]  /*6c070*/  LEA R10, P5, R152, R2, 0x1 ;  /* 0x00000002980a7211 */ /* 0x008fc400078a08ff */
[-C--:B------:R-:W-:Y:S02]  /*6c080*/  LEA.HI.X.SX32 R17, R202, R4.reuse, 0x1, P3 ;  /* 0x00000004ca117211 */ /* 0x080fe400018f0eff */
[-C--:B------:R-:W-:Y:S01]  /*6c090*/  LEA.HI.X.SX32 R11, R152, R4.reuse, 0x1, P5 ;  /* 0x00000004980b7211 */ /* 0x080fe200028f0eff */
[----:B0-----:R-:W-:Y:S01]  /*6c0a0*/  IMAD.IADD R202, R224, 0x1, R41 ;  /* 0x00000001e0ca7824 */ /* 0x001fe200078e0229 */
[----:B------:R-:W-:Y:S01]  /*6c0b0*/  LEA.HI.X.SX32 R65, R221, R4, 0x1, P4 ;  /* 0x00000004dd417211 */ /* 0x000fe200020f0eff */
[----:B------:R0:W-:Y:S01]  /*6c0c0*/  STL.64 [R1+0x570], R16 ;  /* 0x0005701001007387 */ /* 0x0001e20000100a00 */
[----:B------:R-:W-:Y:S01]  /*6c0d0*/  LEA R22, P3, R170, R2, 0x1 ;  /* 0x00000002aa167211 */ /* 0x000fe200078608ff */
[----:B------:R-:W-:Y:S01]  /*6c0e0*/  IMAD.IADD R152, R202, 0x1, R67 ;  /* 0x00000001ca987824 */ /* 0x000fe200078e0243 */
[----:B------:R-:W1:Y:S01]  /*6c0f0*/  LDC R41, c[0x0][0x248] ;  /* 0x00009200ff297b82 */ /* 0x000e620000000800 */
[----:B------:R3:W-:Y:S01]  /*6c100*/  STL.64 [R1+0x560], R10 ;  /* 0x0005600a01007387 */ /* 0x0007e20000100a00 */
[----:B------:R-:W-:Y:S01]  /*6c110*/  LEA.HI.X.SX32 R23, R170, R4, 0x1, P3 ;  /* 0x00000004aa177211 */ /* 0x000fe200018f0eff */
[----:B------:R-:W-:Y:S01]  /*6c120*/  IMAD.IADD R170, R152, 0x1, R66 ;  /* 0x0000000198aa7824 */ /* 0x000fe200078e0242 */
[----:B0-----:R-:W-:-:S02]  /*6c130*/  LEA R16, P4, R223, R2, 0x1 ;  /* 0x00000002df107211 */ /* 0x001fc400078808ff */
[----:B---3--:R-:W-:Y:S02]  /*6c140*/  LEA R10, P5, R201, R2, 0x1 ;  /* 0x00000002c90a7211 */ /* 0x008fe400078a08ff */
[-C--:B------:R-:W-:Y:S02]  /*6c150*/  LEA.HI.X.SX32 R17, R223, R4.reuse, 0x1, P4 ;  /* 0x00000004df117211 */ /* 0x080fe400020f0eff */
[----:B------:R-:W-:Y:S01]  /*6c160*/  LEA.HI.X.SX32 R11, R201, R4, 0x1, P5 ;  /* 0x00000004c90b7211 */ /* 0x000fe200028f0eff */
[----:B------:R-:W-:Y:S01]  /*6c170*/  STL.64 [R1+0x558], R22 ;  /* 0x0005581601007387 */ /* 0x000fe20000100a00 */
[----:B------:R-:W-:-:S03]  /*6c180*/  IMAD.IADD R201, R170, 0x1, R69 ;  /* 0x00000001aac97824 */ /* 0x000fc600078e0245 */
[----:B------:R0:W-:Y:S01]  /*6c190*/  STL.64 [R1+0x550], R16 ;  /* 0x0005501001007387 */ /* 0x0001e20000100a00 */
[----:B------:R-:W-:-:S03]  /*6c1a0*/  LEA R66, P3, R137, R2, 0x1 ;  /* 0x0000000289427211 */ /* 0x000fc600078608ff */
[----:B------:R3:W-:Y:S01]  /*6c1b0*/  STL.64 [R1+0x548], R10 ;  /* 0x0005480a01007387 */ /* 0x0007e20000100a00 */
[----:B------:R-:W-:Y:S01]  /*6c1c0*/  IMAD.IADD R221, R201, 0x1, R68 ;  /* 0x00000001c9dd7824 */ /* 0x000fe200078e0244 */
[----:B------:R-:W-:Y:S02]  /*6c1d0*/  LEA.HI.X.SX32 R67, R137, R4, 0x1, P3 ;  /* 0x0000000489437211 */ /* 0x000fe400018f0eff */
[-C--:B0-----:R-:W-:Y:S02]  /*6c1e0*/  LEA R16, P4, R222, R2.reuse, 0x1 ;  /* 0x00000002de107211 */ /* 0x081fe400078808ff */
[----:B---3--:R-:W-:Y:S02]  /*6c1f0*/  LEA R10, P5, R250, R2, 0x1 ;  /* 0x00000002fa0a7211 */ /* 0x008fe400078a08ff */
        /* <DEDUP_REMOVED lines=8> */
[----:B0-----:R-:W-:-:S02]  /*6c280*/  LEA R10, P5, R169, R2, 0x1 ;  /* 0x00000002a90a7211 */ /* 0x001fc400078a08ff */
[----:B------:R-:W-:Y:S02]  /*6c290*/  LEA R16, P4, R214, R2, 0x1 ;  /* 0x00000002d6107211 */ /* 0x000fe400078808ff */
[-C--:B------:R-:W-:Y:S01]  /*6c2a0*/  LEA.HI.X.SX32 R11, R169, R4.reuse, 0x1, P5 ;  /* 0x00000004a90b7211 */ /* 0x080fe200028f0eff */
[----:B-1----:R-:W-:Y:S02]  /*6c2b0*/  IMAD.IADD R169, R194, 0x1, R41 ;  /* 0x00000001c2a97824 */ /* 0x002fe400078e0229 */
[----:B------:R-:W0:Y:S01]  /*6c2c0*/  LDC R41, c[0x0][0x248] ;  /* 0x00009200ff297b82 */ /* 0x000e220000000800 */
[----:B------:R-:W-:Y:S02]  /*6c2d0*/  LEA.HI.X.SX32 R17, R214, R4, 0x1, P4 ;  /* 0x00000004d6117211 */ /* 0x000fe400020f0eff */
[----:B------:R-:W-:-:S03]  /*6c2e0*/  LEA R70, P3, R147, R2, 0x1 ;  /* 0x0000000293467211 */ /* 0x000fc600078608ff */
[----:B------:R1:W-:Y:S04]  /*6c2f0*/  STL.64 [R1+0x520], R16 ;  /* 0x0005201001007387 */ /* 0x0003e80000100a00 */
[----:B------:R3:W-:Y:S01]  /*6c300*/  STL.64 [R1+0x518], R10 ;  /* 0x0005180a01007387 */ /* 0x0007e20000100a00 */
[----:B------:R-:W-:Y:S02]  /*6c310*/  LEA.HI.X.SX32 R71, R147, R4, 0x1, P3 ;  /* 0x0000000493477211 */ /* 0x000fe400018f0eff */
[-C--:B-1----:R-:W-:Y:S02]  /*6c320*/  LEA R16, P4, R220, R2.reuse, 0x1 ;  /* 0x00000002dc107211 */ /* 0x082fe400078808ff */
[----:B---3--:R-:W-:Y:S02]  /*6c330*/  LEA R10, P5, R200, R2, 0x1 ;  /* 0x00000002c80a7211 */ /* 0x008fe400078a08ff */
[-C--:B------:R-:W-:Y:S01]  /*6c340*/  LEA.HI.X.SX32 R17, R220, R4.reuse, 0x1, P4 ;  /* 0x00000004dc117211 */ /* 0x080fe200020f0eff */
[----:B------:R-:W-:Y:S01]  /*6c350*/  IMAD.IADD R147, R169, 0x1, R73 ;  /* 0x00000001a9937824 */ /* 0x000fe200078e0249 */
[----:B------:R-:W-:-:S03]  /*6c360*/  LEA.HI.X.SX32 R11, R200, R4, 0x1, P5 ;  /* 0x00000004c80b7211 */ /* 0x000fc600028f0eff */
[----:B------:R1:W-:Y:S01]  /*6c370*/  STL.64 [R1+0x508], R16 ;  /* 0x0005081001007387 */ /* 0x0003e20000100a00 */
[----:B------:R-:W-:-:S03]  /*6c380*/  IMAD.IADD R200, R147, 0x1, R72 ;  /* 0x0000000193c87824 */ /* 0x000fc600078e0248 */
[----:B------:R3:W-:Y:S01]  /*6c390*/  STL.64 [R1+0x500], R10 ;  /* 0x0005000a01007387 */ /* 0x0007e20000100a00 */
[-C--:B------:R-:W-:Y:S02]  /*6c3a0*/  LEA R72, P5, R162, R2.reuse, 0x1 ;  /* 0x00000002a2487211 */ /* 0x080fe400078a08ff */
[CC--:B-1----:R-:W-:Y:S02]  /*6c3b0*/  LEA R16, P3, R122.reuse, R2.reuse, 0x1 ;  /* 0x000000027a107211 */ /* 0x0c2fe400078608ff */
[C---:B---3--:R-:W-:Y:S02]  /*6c3c0*/  LEA R10, P4, R219.reuse, R2, 0x1 ;  /* 0x00000002db0a7211 */ /* 0x048fe400078808ff */
[-C--:B------:R-:W-:Y:S01]  /*6c3d0*/  LEA.HI.X.SX32 R17, R122, R4.reuse, 0x1, P3 ;  /* 0x000000047a117211 */ /* 0x080fe200018f0eff */
[----:B0-----:R-:W-:Y:S01]  /*6c3e0*/  IMAD.IADD R122, R200, 0x1, R41 ;  /* 0x00000001c87a7824 */ /* 0x001fe200078e0229 */
[-C--:B------:R-:W-:Y:S01]  /*6c3f0*/  LEA.HI.X.SX32 R11, R219, R4.reuse, 0x1, P4 ;  /* 0x00000004db0b7211 */ /* 0x080fe200020f0eff */
[----:B------:R-:W0:Y:S01]  /*6c400*/  LDC R41, c[0x0][0x248] ;  /* 0x00009200ff297b82 */ /* 0x000e220000000800 */
[----:B------:R-:W-:Y:S01]  /*6c410*/  LEA.HI.X.SX32 R73, R162, R4, 0x1, P5 ;  /* 0x00000004a2497211 */ /* 0x000fe200028f0eff */
[----:B------:R1:W-:Y:S01]  /*6c420*/  STL.64 [R1+0x4f8], R16 ;  /* 0x0004f81001007387 */ /* 0x0003e20000100a00 */
[----:B------:R-:W-:Y:S01]  /*6c430*/  LEA R22, P3, R192, R2, 0x1 ;  /* 0x00000002c0167211 */ /* 0x000fe200078608ff */
[----:B------:R-:W-:-:S02]  /*6c440*/  IMAD.IADD R162, R122, 0x1, R75 ;  /* 0x000000017aa27824 */ /* 0x000fc400078e024b */
[----:B------:R3:W-:Y:S01]  /*6c450*/  STL.64 [R1+0x4f0], R10 ;  /* 0x0004f00a01007387 */ /* 0x0007e20000100a00 */
[----:B------:R-:W-:Y:S01]  /*6c460*/  LEA.HI.X.SX32 R23, R192, R4, 0x1, P3 ;  /* 0x00000004c0177211 */ /* 0x000fe200018f0eff */
[----:B------:R-:W-:Y:S01]  /*6c470*/  IMAD.IADD R192, R162, 0x1, R74 ;  /* 0x00000001a2c07824 */ /* 0x000fe200078e024a */
[-C--:B-1----:R-:W-:Y:S02]  /*6c480*/  LEA R16, P4, R218, R2.reuse, 0x1 ;  /* 0x00000002da107211 */ /* 0x082fe400078808ff */
[----:B---3--:R-:W-:Y:S02]  /*6c490*/  LEA R10, P5, R130, R2, 0x1 ;  /* 0x00000002820a7211 */ /* 0x008fe400078a08ff */
[-C--:B------:R-:W-:Y:S02]  /*6c4a0*/  LEA.HI.X.SX32 R17, R218, R4.reuse, 0x1, P4 ;  /* 0x00000004da117211 */ /* 0x080fe400020f0eff */
[----:B------:R-:W-:Y:S01]  /*6c4b0*/  LEA.HI.X.SX32 R11, R130, R4, 0x1, P5 ;  /* 0x00000004820b7211 */ /* 0x000fe200028f0eff */
[----:B------:R-:W-:Y:S01]  /*6c4c0*/  IMAD.IADD R130, R192, 0x1, R77 ;  /* 0x00000001c0827824 */ /* 0x000fe200078e024d */
[----:B------:R-:W-:Y:S04]  /*6c4d0*/  STL.64 [R1+0x4e0], R22 ;  /* 0x0004e01601007387 */ /* 0x000fe80000100a00 */
[----:B------:R1:W-:Y:S01]  /*6c4e0*/  STL.64 [R1+0x4d8], R16 ;  /* 0x0004d81001007387 */ /* 0x0003e20000100a00 */
[----:B------:R-:W-:Y:S01]  /*6c4f0*/  IMAD.IADD R214, R130, 0x1, R76 ;  /* 0x0000000182d67824 */ /* 0x000fe200078e024c */
[----:B------:R-:W-:-:S02]  /*6c500*/  LEA R74, P4, R217, R2, 0x1 ;  /* 0x00000002d94a7211 */ /* 0x000fc400078808ff */
[----:B------:R3:W-:Y:S01]  /*6c510*/  STL.64 [R1+0x4d0], R10 ;  /* 0x0004d00a01007387 */ /* 0x0007e20000100a00 */
[-C--:B-1----:R-:W-:Y:S02]  /*6c520*/  LEA R16, P3, R131, R2.reuse, 0x1 ;  /* 0x0000000283107211 */ /* 0x082fe400078608ff */
[----:B---3--:R-:W-:Y:S02]  /*6c530*/  LEA R10, P5, R193, R2, 0x1 ;  /* 0x00000002c10a7211 */ /* 0x008fe400078a08ff */
[-C--:B------:R-:W-:Y:S01]  /*6c540*/  LEA.HI.X.SX32 R17, R131, R4.reuse, 0x1, P3 ;  /* 0x0000000483117211 */ /* 0x080fe200018f0eff */
[----:B------:R-:W-:Y:S01]  /*6c550*/  IMAD.IADD R131, R214, 0x1, R79 ;  /* 0x00000001d6837824 */ /* 0x000fe200078e024f */
[-C--:B------:R-:W-:Y:S02]  /*6c560*/  LEA.HI.X.SX32 R75, R217, R4.reuse, 0x1, P4 ;  /* 0x00000004d94b7211 */ /* 0x080fe400020f0eff */
[----:B------:R-:W-:Y:S01]  /*6c570*/  LEA.HI.X.SX32 R11, R193, R4, 0x1, P5 ;  /* 0x00000004c10b7211 */ /* 0x000fe200028f0eff */
[----:B------:R-:W-:Y:S01]  /*6c580*/  IMAD.IADD R193, R131, 0x1, R78 ;  /* 0x0000000183c17824 */ /* 0x000fe200078e024e */
[----:B------:R-:W-:-:S04]  /*6c590*/  LEA R76, P4, R216, R2, 0x1 ;  /* 0x00000002d84c7211 */ /* 0x000fc800078808ff */
[----:B------:R-:W-:Y:S01]  /*6c5a0*/  LEA.HI.X.SX32 R77, R216, R4, 0x1, P4 ;  /* 0x00000004d84d7211 */ /* 0x000fe200020f0eff */
[----:B0-----:R-:W-:Y:S02]  /*6c5b0*/  IMAD.IADD R216, R193, 0x1, R41 ;  /* 0x00000001c1d87824 */ /* 0x001fe400078e0229 */
[----:B------:R-:W0:Y:S01]  /*6c5c0*/  LDC R41, c[0x0][0x248] ;  /* 0x00009200ff297b82 */ /* 0x000e220000000800 */
[----:B------:R1:W-:Y:S04]  /*6c5d0*/  STL.64 [R1+0x4c8], R16 ;  /* 0x0004c81001007387 */ /* 0x0003e80000100a00 */
[----:B------:R3:W-:Y:S01]  /*6c5e0*/  STL.64 [R1+0x4b8], R10 ;  /* 0x0004b80a01007387 */ /* 0x0007e20000100a00 */
[----:B-1----:R-:W-:-:S04]  /*6c5f0*/  LEA R16, P3, R168, R2, 0x1 ;  /* 0x00000002a8107211 */ /* 0x002fc800078608ff */
[----:B------:R-:W-:-:S05]  /*6c600*/  LEA.HI.X.SX32 R17, R168, R4, 0x1, P3 ;  /* 0x00000004a8117211 */ /* 0x000fca00018f0eff */
[----:B------:R1:W-:Y:S01]  /*6c610*/  STL.64 [R1+0x4b0], R16 ;  /* 0x0004b01001007387 */ /* 0x0003e20000100a00 */
[-C--:B---3--:R-:W-:Y:S02]  /*6c620*/  LEA R10, P5, R120, R2.reuse, 0x1 ;  /* 0x00000002780a7211 */ /* 0x088fe400078a08ff */
[----:B-1----:R-:W-:-:S04]  /*6c630*/  LEA R16, P3, R187, R2, 0x1 ;  /* 0x00000002bb107211 */ /* 0x002fc800078608ff */
[-C--:B------:R-:W-:Y:S01]  /*6c640*/  LEA.HI.X.SX32 R17, R187, R4.reuse, 0x1, P3 ;  /* 0x00000004bb117211 */ /* 0x080fe200018f0eff */
[----:B0-----:R-:W-:Y:S02]  /*6c650*/  IMAD.IADD R187, R216, 0x1, R41 ;  /* 0x00000001d8bb7824 */ /* 0x001fe400078e0229 */
[----:B------:R-:W0:Y:S01]  /*6c660*/  LDC R41, c[0x0][0x248] ;  /* 0x00009200ff297b82 */ /* 0x000e220000000800 */
[----:B------:R-:W-:Y:S02]  /*6c670*/  LEA.HI.X.SX32 R11, R120, R4, 0x1, P5 ;  /* 0x00000004780b7211 */ /* 0x000fe400028f0eff */
[----:B------:R-:W-:-:S03]  /*6c680*/  LEA R78, P4, R213, R2, 0x1 ;  /* 0x00000002d54e7211 */ /* 0x000fc600078808ff */
[----:B------:R1:W-:Y:S01]  /*6c690*/  STL.64 [R1+0x4a0], R10 ;  /* 0x0004a00a01007387 */ /* 0x0003e20000100a00 */
[----:B------:R-:W-:Y:S01]  /*6c6a0*/  LEA.HI.X.SX32 R79, R213, R4, 0x1, P4 ;  /* 0x00000004d54f7211 */ /* 0x000fe200020f0eff */
[----:B------:R-:W-:Y:S02]  /*6c6b0*/  IMAD.IADD R213, R187, 0x1, R81 ;  /* 0x00000001bbd57824 */ /* 0x000fe400078e0251 */
[----:B------:R3:W-:Y:S01]  /*6c6c0*/  STL.64 [R1+0x498], R16 ;  /* 0x0004981001007387 */ /* 0x0007e20000100a00 */
[-C--:B------:R-:W-:Y:S02]  /*6c6d0*/  LEA R22, P3, R160, R2.reuse, 0x1 ;  /* 0x00000002a0167211 */ /* 0x080fe400078608ff */
[CC--:B-1----:R-:W-:Y:S02]  /*6c6e0*/  LEA R10, P5, R6.reuse, R2.reuse, 0x1 ;  /* 0x00000002060a7211 */ /* 0x0c2fe400078a08ff */
[----:B---3--:R-:W-:Y:S02]  /*6c6f0*/  LEA R16, P4, R215, R2, 0x1 ;  /* 0x00000002d7107211 */ /* 0x008fe400078808ff */
[----:B------:R-:W-:-:S02]  /*6c700*/  LEA.HI.X.SX32 R11, R6, R4, 0x1, P5 ;  /* 0x00000004060b7211 */ /* 0x000fc400028f0eff */
[-C--:B------:R-:W-:Y:S01]  /*6c710*/  LEA.HI.X.SX32 R17, R215, R4.reuse, 0x1, P4 ;  /* 0x00000004d7117211 */ /* 0x080fe200020f0eff */
[----:B------:R-:W-:Y:S01]  /*6c720*/  IMAD.IADD R215, R213, 0x1, R80 ;  /* 0x00000001d5d77824 */ /* 0x000fe200078e0250 */
[----:B------:R-:W-:Y:S01]  /*6c730*/  LEA.HI.X.SX32 R23, R160, R4, 0x1, P3 ;  /* 0x00000004a0177211 */ /* 0x000fe200018f0eff */
[----:B------:R-:W-:Y:S01]  /*6c740*/  STL.64 [R1+0x488], R10 ;  /* 0x0004880a01007387 */ /* 0x000fe20000100a00 */
[----:B------:R-:W-:Y:S01]  /*6c750*/  LEA R80, P3, R145, R2, 0x1 ;  /* 0x0000000291507211 */ /* 0x000fe200078608ff */
[----:B0-----:R-:W-:Y:S02]  /*6c760*/  IMAD.IADD R160, R215, 0x1, R41 ;  /* 0x00000001d7a07824 */ /* 0x001fe400078e0229 */
[----:B------:R-:W-:Y:S01]  /*6c770*/  STL.64 [R1+0x480], R22 ;  /* 0x0004801601007387 */ /* 0x000fe20000100a00 */
[----:B------:R-:W-:Y:S01]  /*6c780*/  LEA.HI.X.SX32 R81, R145, R4, 0x1, P3 ;  /* 0x0000000491517211 */ /* 0x000fe200018f0eff */
[----:B------:R-:W-:Y:S01]  /*6c790*/  IMAD.IADD R145, R160, 0x1, R83 ;  /* 0x00000001a0917824 */ /* 0x000fe200078e0253 */
[----:B------:R-:W0:Y:S01]  /*6c7a0*/  LDC R41, c[0x0][0x248] ;  /* 0x00009200ff297b82 */ /* 0x000e220000000800 */
[----:B------:R1:W-:Y:S02]  /*6c7b0*/  STL.64 [R1+0x478], R16 ;  /* 0x0004781001007387 */ /* 0x0003e40000100a00 */
[----:B-1----:R-:W-:-:S04]  /*6c7c0*/  LEA R16, P4, R212, R2, 0x1 ;  /* 0x00000002d4107211 */ /* 0x002fc800078808ff */
[----:B------:R-:W-:Y:S01]  /*6c7d0*/  LEA.HI.X.SX32 R17, R212, R4, 0x1, P4 ;  /* 0x00000004d4117211 */ /* 0x000fe200020f0eff */
[----:B------:R-:W-:Y:S01]  /*6c7e0*/  IMAD.IADD R212, R145, 0x1, R82 ;  /* 0x0000000191d47824 */ /* 0x000fe200078e0252 */
[----:B------:R-:W-:-:S03]  /*6c7f0*/  LEA R10, P5, R186, R2, 0x1 ;  /* 0x00000002ba0a7211 */ /* 0x000fc600078a08ff */
[----:B------:R-:W-:Y:S01]  /*6c800*/  IMAD.IADD R217, R212, 0x1, R85 ;  /* 0x00000001d4d97824 */ /* 0x000fe200078e0255 */
[----:B------:R-:W-:-:S03]  /*6c810*/  LEA.HI.X.SX32 R11, R186, R4, 0x1, P5 ;  /* 0x00000004ba0b7211 */ /* 0x000fc600028f0eff */
[----:B------:R-:W-:Y:S02]  /*6c820*/  IMAD.IADD R218, R217, 0x1, R84 ;  /* 0x00000001d9da7824 */ /* 0x000fe400078e0254 */
[----:B------:R1:W-:Y:S02]  /*6c830*/  STL.64 [R1+0x470], R10 ;  /* 0x0004700a01007387 */ /* 0x0003e40000100a00 */
[----:B------:R-:W-:-:S04]  /*6c840*/  IMAD.IADD R219, R218, 0x1, R87 ;  /* 0x00000001dadb7824 */ /* 0x000fc800078e0257 */
[----:B------:R-:W-:Y:S01]  /*6c850*/  IMAD.IADD R220, R219, 0x1, R86 ;  /* 0x00000001dbdc7824 */ /* 0x000fe200078e0256 */
[----:B-1----:R-:W-:-:S04]  /*6c860*/  LEA R10, P5, R136, R2, 0x1 ;  /* 0x00000002880a7211 */ /* 0x002fc800078a08ff */
[----:B------:R-:W-:Y:S01]  /*6c870*/  LEA.HI.X.SX32 R11, R136, R4, 0x1, P5 ;  /* 0x00000004880b7211 */ /* 0x000fe200028f0eff */
[----:B0-----:R-:W-:Y:S01]  /*6c880*/  IMAD.IADD R136, R220, 0x1, R41 ;  /* 0x00000001dc887824 */ /* 0x001fe200078e0229 */
[C---:B------:R-:W-:Y:S01]  /*6c890*/  LEA R82, P5, R240.reuse, R2, 0x1 ;  /* 0x00000002f0527211 */ /* 0x040fe200078a08ff */
[----:B------:R-:W0:Y:S01]  /*6c8a0*/  LDC R41, c[0x0][0x248] ;  /* 0x00009200ff297b82 */ /* 0x000e220000000800 */
[----:B------:R1:W-:Y:S02]  /*6c8b0*/  STL.64 [R1+0x460], R16 ;  /* 0x0004601001007387 */ /* 0x0003e40000100a00 */
[----:B------:R-:W-:Y:S02]  /*6c8c0*/  LEA.HI.X.SX32 R83, R240, R4, 0x1, P5 ;  /* 0x00000004f0537211 */ /* 0x000fe400028f0eff */
[C---:B------:R-:W-:Y:S01]  /*6c8d0*/  LEA R84, P5, R211.reuse, R2, 0x1 ;  /* 0x00000002d3547211 */ /* 0x040fe200078a08ff */
[----:B------:R3:W-:Y:S03]  /*6c8e0*/  STL.64 [R1+0x458], R10 ;  /* 0x0004580a01007387 */ /* 0x0007e60000100a00 */
[----:B------:R-:W-:-:S02]  /*6c8f0*/  LEA.HI.X.SX32 R85, R211, R4, 0x1, P5 ;  /* 0x00000004d3557211 */ /* 0x000fc400028f0eff */
[CC--:B-1----:R-:W-:Y:S02]  /*6c900*/  LEA R16, P3, R185.reuse, R2.reuse, 0x1 ;  /* 0x00000002b9107211 */ /* 0x0c2fe400078608ff */
[-C--:B------:R-:W-:Y:S02]  /*6c910*/  LEA R86, P5, R210, R2.reuse, 0x1 ;  /* 0x00000002d2567211 */ /* 0x080fe400078a08ff */
        /* <DEDUP_REMOVED lines=8> */
[-C--:B-1----:R-:W-:Y:S02]  /*6c9a0*/  LEA R16, P3, R161, R2.reuse, 0x1 ;  /* 0x00000002a1107211 */ /* 0x082fe400078608ff */
[----:B---3--:R-:W-:Y:S02]  /*6c9b0*/  LEA R10, P4, R123, R2, 0x1 ;  /* 0x000000027b0a7211 */ /* 0x008fe400078808ff */
[-C--:B------:R-:W-:Y:S02]  /*6c9c0*/  LEA.HI.X.SX32 R17, R161, R4.reuse, 0x1, P3 ;  /* 0x00000004a1117211 */ /* 0x080fe400018f0eff */
[----:B------:R-:W-:Y:S01]  /*6c9d0*/  LEA.HI.X.SX32 R11, R123, R4, 0x1, P4 ;  /* 0x000000047b0b7211 */ /* 0x000fe200020f0eff */
[----:B0-----:R-:W-:Y:S02]  /*6c9e0*/  IMAD.IADD R186, R211, 0x1, R41 ;  /* 0x00000001d3ba7824 */ /* 0x001fe400078e0229 */
[----:B------:R-:W0:Y:S01]  /*6c9f0*/  LDC R41, c[0x0][0x248] ;  /* 0x00009200ff297b82 */ /* 0x000e220000000800 */
[----:B------:R1:W-:Y:S04]  /*6ca00*/  STL.64 [R1+0x438], R16 ;  /* 0x0004381001007387 */ /* 0x0003e80000100a00 */
[----:B------:R3:W-:Y:S01]  /*6ca10*/  STL.64 [R1+0x430], R10 ;  /* 0x0004300a01007387 */ /* 0x0007e20000100a00 */
[----:B-1----:R-:W-:-:S02]  /*6ca20*/  LEA R16, P3, R178, R2, 0x1 ;  /* 0x00000002b2107211 */ /* 0x002fc400078608ff */
[----:B---3--:R-:W-:Y:S02]  /*6ca30*/  LEA R10, P4, R144, R2, 0x1 ;  /* 0x00000002900a7211 */ /* 0x008fe400078808ff */
[-C--:B------:R-:W-:Y:S02]  /*6ca40*/  LEA.HI.X.SX32 R17, R178, R4.reuse, 0x1, P3 ;  /* 0x00000004b2117211 */ /* 0x080fe400018f0eff */
[----:B------:R-:W-:Y:S02]  /*6ca50*/  LEA.HI.X.SX32 R11, R144, R4, 0x1, P4 ;  /* 0x00000004900b7211 */ /* 0x000fe400020f0eff */
[C---:B------:R-:W-:Y:S01]  /*6ca60*/  LEA R22, P3, R155.reuse, R2, 0x1 ;  /* 0x000000029b167211 */ /* 0x040fe200078608ff */
[----:B------:R1:W-:Y:S04]  /*6ca70*/  STL.64 [R1+0x420], R16 ;  /* 0x0004201001007387 */ /* 0x0003e80000100a00 */
[----:B------:R3:W-:Y:S01]  /*6ca80*/  STL.64 [R1+0x418], R10 ;  /* 0x0004180a01007387 */ /* 0x0007e20000100a00 */
[----:B------:R-:W-:-:S02]  /*6ca90*/  LEA.HI.X.SX32 R23, R155, R4, 0x1, P3 ;  /* 0x000000049b177211 */ /* 0x000fc400018f0eff */
[CC--:B-1----:R-:W-:Y:S02]  /*6caa0*/  LEA R16, P4, R184.reuse, R2.reuse, 0x1 ;  /* 0x00000002b8107211 */ /* 0x0c2fe400078808ff */
[C---:B---3--:R-:W-:Y:S02]  /*6cab0*/  LEA R10, P5, R209.reuse, R2, 0x1 ;  /* 0x00000002d10a7211 */ /* 0x048fe400078a08ff */
[-C--:B------:R-:W-:Y:S02]  /*6cac0*/  LEA.HI.X.SX32 R17, R184, R4.reuse, 0x1, P4 ;  /* 0x00000004b8117211 */ /* 0x080fe400020f0eff */
[----:B------:R-:W-:Y:S01]  /*6cad0*/  LEA.HI.X.SX32 R11, R209, R4, 0x1, P5 ;  /* 0x00000004d10b7211 */ /* 0x000fe200028f0eff */
[----:B------:R-:W-:Y:S01]  /*6cae0*/  STL.64 [R1+0x408], R22 ;  /* 0x0004081601007387 */ /* 0x000fe20000100a00 */
[----:B0-----:R-:W-:Y:S01]  /*6caf0*/  IMAD.IADD R209, R186, 0x1, R41 ;  /* 0x00000001bad17824 */ /* 0x001fe200078e0229 */
[-C--:B------:R-:W-:Y:S01]  /*6cb00*/  LEA R88, P4, R128, R2.reuse, 0x1 ;  /* 0x0000000280587211 */ /* 0x080fe200078808ff */
[----:B------:R-:W0:Y:S01]  /*6cb10*/  LDC R41, c[0x0][0x248] ;  /* 0x00009200ff297b82 */ /* 0x000e220000000800 */
[----:B------:R1:W-:Y:S04]  /*6cb20*/  STL.64 [R1+0x400], R16 ;  /* 0x0004001001007387 */ /* 0x0003e80000100a00 */
[----:B------:R3:W-:Y:S01]  /*6cb30*/  STL.64 [R1+0x3f8], R10 ;  /* 0x0003f80a01007387 */ /* 0x0007e20000100a00 */
[----:B-1----:R-:W-:-:S02]  /*6cb40*/  LEA R16, P3, R5, R2, 0x1 ;  /* 0x0000000205107211 */ /* 0x002fc400078608ff */
[C---:B---3--:R-:W-:Y:S02]  /*6cb50*/  LEA R10, P5, R206.reuse, R2, 0x1 ;  /* 0x00000002ce0a7211 */ /* 0x048fe400078a08ff */
[-C--:B------:R-:W-:Y:S02]  /*6cb60*/  LEA.HI.X.SX32 R17, R5, R4.reuse, 0x1, P3 ;  /* 0x0000000405117211 */ /* 0x080fe400018f0eff */
[-C--:B------:R-:W-:Y:S01]  /*6cb70*/  LEA.HI.X.SX32 R11, R206, R4.reuse, 0x1, P5 ;  /* 0x00000004ce0b7211 */ /* 0x080fe200028f0eff */
[----:B------:R-:W-:Y:S01]  /*6cb80*/  IMAD.IADD R206, R209, 0x1, R91 ;  /* 0x00000001d1ce7824 */ /* 0x000fe200078e025b */
[----:B------:R-:W-:Y:S01]  /*6cb90*/  LEA.HI.X.SX32 R89, R128, R4, 0x1, P4 ;  /* 0x0000000480597211 */ /* 0x000fe200020f0eff */
[----:B------:R1:W-:Y:S01]  /*6cba0*/  STL.64 [R1+0x3f0], R16 ;  /* 0x0003f01001007387 */ /* 0x0003e20000100a00 */
[C---:B------:R-:W-:Y:S01]  /*6cbb0*/  LEA R22, P3, R179.reuse, R2, 0x1 ;  /* 0x00000002b3167211 */ /* 0x040fe200078608ff */
[----:B------:R-:W-:Y:S02]  /*6cbc0*/  IMAD.IADD R120, R206, 0x1, R90 ;  /* 0x00000001ce787824 */ /* 0x000fe400078e025a */
[----:B------:R3:W-:Y:S01]  /*6cbd0*/  STL.64 [R1+0x3e0], R10 ;  /* 0x0003e00a01007387 */ /* 0x0007e20000100a00 */
[----:B------:R-:W-:Y:S01]  /*6cbe0*/  LEA.HI.X.SX32 R23, R179, R4, 0x1, P3 ;  /* 0x00000004b3177211 */ /* 0x000fe200018f0eff */
[----:B------:R-:W-:Y:S01]  /*6cbf0*/  IMAD.IADD R184, R120, 0x1, R93 ;  /* 0x0000000178b87824 */ /* 0x000fe200078e025d */
[----:B-1----:R-:W-:-:S04]  /*6cc00*/  LEA R16, P4, R154, R2, 0x1 ;  /* 0x000000029a107211 */ /* 0x002fc800078808ff */
[----:B------:R-:W-:Y:S02]  /*6cc10*/  LEA.HI.X.SX32 R17, R154, R4, 0x1, P4 ;  /* 0x000000049a117211 */ /* 0x000fe400020f0eff */
[----:B---3--:R-:W-:Y:S01]  /*6cc20*/  LEA R10, P5, R208, R2, 0x1 ;  /* 0x00000002d00a7211 */ /* 0x008fe200078a08ff */
[----:B------:R-:W-:Y:S01]  /*6cc30*/  STL.64 [R1+0x3d8], R22 ;  /* 0x0003d81601007387 */ /* 0x000fe20000100a00 */
[----:B------:R-:W-:Y:S02]  /*6cc40*/  IMAD.IADD R185, R184, 0x1, R92 ;  /* 0x00000001b8b97824 */ /* 0x000fe400078e025c */
[----:B------:R-:W-:Y:S01]  /*6cc50*/  LEA.HI.X.SX32 R11, R208, R4, 0x1, P5 ;  /* 0x00000004d00b7211 */ /* 0x000fe200028f0eff */
[----:B------:R1:W-:Y:S01]  /*6cc60*/  STL.64 [R1+0x3d0], R16 ;  /* 0x0003d01001007387 */ /* 0x0003e20000100a00 */
[----:B------:R-:W-:-:S03]  /*6cc70*/  IMAD.IADD R6, R185, 0x1, R95 ;  /* 0x00000001b9067824 */ /* 0x000fc600078e025f */
[----:B------:R3:W-:Y:S01]  /*6cc80*/  STL.64 [R1+0x3c8], R10 ;  /* 0x0003c80a01007387 */ /* 0x0007e20000100a00 */
[----:B------:R-:W-:Y:S01]  /*6cc90*/  IMAD.IADD R178, R6, 0x1, R94 ;  /* 0x0000000106b27824 */ /* 0x000fe200078e025e */
[----:B-1----:R-:W-:-:S04]  /*6cca0*/  LEA R16, P4, R163, R2, 0x1 ;  /* 0x00000002a3107211 */ /* 0x002fc800078808ff */
[----:B------:R-:W-:Y:S02]  /*6ccb0*/  LEA.HI.X.SX32 R17, R163, R4, 0x1, P4 ;  /* 0x00000004a3117211 */ /* 0x000fe400020f0eff */
[C---:B---3--:R-:W-:Y:S01]  /*6ccc0*/  LEA R10, P5, R207.reuse, R2, 0x1 ;  /* 0x00000002cf0a7211 */ /* 0x048fe200078a08ff */
[----:B0-----:R-:W-:Y:S02]  /*6ccd0*/  IMAD.IADD R179, R178, 0x1, R41 ;  /* 0x00000001b2b37824 */ /* 0x001fe400078e0229 */
[----:B------:R0:W-:Y:S01]  /*6cce0*/  STL.64 [R1+0x3b8], R16 ;  /* 0x0003b81001007387 */ /* 0x0001e20000100a00 */
[----:B------:R-:W-:Y:S01]  /*6ccf0*/  LEA.HI.X.SX32 R11, R207, R4, 0x1, P5 ;  /* 0x00000004cf0b7211 */ /* 0x000fe200028f0eff */
[----:B------:R-:W1:Y:S01]  /*6cd00*/  LDC R41, c[0x0][0x248] ;  /* 0x00009200ff297b82 */ /* 0x000e620000000800 */
[----:B------:R-:W-:-:S03]  /*6cd10*/  LEA R90, P3, R139, R2, 0x1 ;  /* 0x000000028b5a7211 */ /* 0x000fc600078608ff */
[----:B------:R3:W-:Y:S01]  /*6cd20*/  STL.64 [R1+0x3b0], R10 ;  /* 0x0003b00a01007387 */ /* 0x0007e20000100a00 */
[----:B0-----:R-:W-:-:S04]  /*6cd30*/  LEA R16, P4, R153, R2, 0x1 ;  /* 0x0000000299107211 */ /* 0x001fc800078808ff */
[----:B------:R-:W-:Y:S02]  /*6cd40*/  LEA.HI.X.SX32 R17, R153, R4, 0x1, P4 ;  /* 0x0000000499117211 */ /* 0x000fe400020f0eff */
[----:B---3--:R-:W-:Y:S02]  /*6cd50*/  LEA R10, P5, R195, R2, 0x1 ;  /* 0x00000002c30a7211 */ /* 0x008fe400078a08ff */
[-C--:B------:R-:W-:Y:S01]  /*6cd60*/  LEA.HI.X.SX32 R91, R139, R4.reuse, 0x1, P3 ;  /* 0x000000048b5b7211 */ /* 0x080fe200018f0eff */
[----:B------:R0:W-:Y:S01]  /*6cd70*/  STL.64 [R1+0x3a0], R16 ;  /* 0x0003a01001007387 */ /* 0x0001e20000100a00 */
[----:B------:R-:W-:Y:S02]  /*6cd80*/  LEA.HI.X.SX32 R11, R195, R4, 0x1, P5 ;  /* 0x00000004c30b7211 */ /* 0x000fe400028f0eff */
[----:B------:R-:W-:-:S03]  /*6cd90*/  LEA R92, P3, R7, R2, 0x1 ;  /* 0x00000002075c7211 */ /* 0x000fc600078608ff */
[----:B------:R3:W-:Y:S01]  /*6cda0*/  STL.64 [R1+0x398], R10 ;  /* 0x0003980a01007387 */ /* 0x0007e20000100a00 */
[----:B------:R-:W-:Y:S02]  /*6cdb0*/  LEA.HI.X.SX32 R93, R7, R4, 0x1, P3 ;  /* 0x00000004075d7211 */ /* 0x000fe400018f0eff */
[-C--:B0-----:R-:W-:Y:S02]  /*6cdc0*/  LEA R16, P4, R121, R2.reuse, 0x1 ;  /* 0x0000000279107211 */ /* 0x081fe400078808ff */
[----:B------:R-:W-:Y:S02]  /*6cdd0*/  LEA R94, P3, R177, R2, 0x1 ;  /* 0x00000002b15e7211 */ /* 0x000fe400078608ff */
[----:B------:R-:W-:Y:S02]  /*6cde0*/  LEA.HI.X.SX32 R17, R121, R4, 0x1, P4 ;  /* 0x0000000479117211 */ /* 0x000fe400020f0eff */
[----:B---3--:R-:W-:Y:S01]  /*6cdf0*/  LEA R10, P5, R205, R2, 0x1 ;  /* 0x00000002cd0a7211 */ /* 0x008fe200078a08ff */
[----:B------:R-:W-:Y:S01]  /*6ce00*/  IMAD.IADD R0, R179, 0x1, R97 ;  /* 0x00000001b3007824 */ /* 0x000fe200078e0261 */
[-C--:B------:R-:W-:Y:S01]  /*6ce10*/  LEA.HI.X.SX32 R95, R177, R4.reuse, 0x1, P3 ;  /* 0x00000004b15f7211 */ /* 0x080fe200018f0eff */
[----:B------:R0:W-:Y:S01]  /*6ce20*/  STL.64 [R1+0x388], R16 ;  /* 0x0003881001007387 */ /* 0x0001e20000100a00 */
[----:B------:R-:W-:Y:S01]  /*6ce30*/  LEA.HI.X.SX32 R11, R205, R4, 0x1, P5 ;  /* 0x00000004cd0b7211 */ /* 0x000fe200028f0eff */
[----:B------:R-:W-:-:S04]  /*6ce40*/  IMAD.IADD R5, R0, 0x1, R96 ;  /* 0x0000000100057824 */ /* 0x000fc800078e0260 */
[----:B------:R3:W-:Y:S01]  /*6ce50*/  STL.64 [R1+0x380], R10 ;  /* 0x0003800a01007387 */ /* 0x0007e20000100a00 */
[----:B-1----:R-:W-:Y:S02]  /*6ce60*/  IMAD.IADD R177, R5, 0x1, R41 ;  /* 0x0000000105b17824 */ /* 0x002fe400078e0229 */
[----:B------:R-:W1:Y:S01]  /*6ce70*/  LDC R41, c[0x0][0x248] ;  /* 0x00009200ff297b82 */ /* 0x000e620000000800 */
[----:B0-----:R-:W-:-:S04]  /*6ce80*/  LEA R16, P3, R138, R2, 0x1 ;  /* 0x000000028a107211 */ /* 0x001fc800078608ff */
[----:B------:R-:W-:Y:S02]  /*6ce90*/  LEA.HI.X.SX32 R17, R138, R4, 0x1, P3 ;  /* 0x000000048a117211 */ /* 0x000fe400018f0eff */
[-C--:B---3--:R-:W-:Y:S01]  /*6cea0*/  LEA R10, P4, R176, R2.reuse, 0x1 ;  /* 0x00000002b00a7211 */ /* 0x088fe200078808ff */
[----:B------:R-:W-:Y:S01]  /*6ceb0*/  IMAD.IADD R123, R177, 0x1, R99 ;  /* 0x00000001b17b7824 */ /* 0x000fe200078e0263 */
[----:B------:R-:W-:Y:S01]  /*6cec0*/  LEA R22, P3, R146, R2, 0x1 ;  /* 0x0000000292167211 */ /* 0x000fe200078608ff */
[----:B------:R0:W-:Y:S01]  /*6ced0*/  STL.64 [R1+0x378], R16 ;  /* 0x0003781001007387 */ /* 0x0001e20000100a00 */
[-C--:B------:R-:W-:Y:S01]  /*6cee0*/  LEA.HI.X.SX32 R11, R176, R4.reuse, 0x1, P4 ;  /* 0x00000004b00b7211 */ /* 0x080fe200020f0eff */
[----:B------:R-:W-:Y:S01]  /*6cef0*/  IMAD.IADD R128, R123, 0x1, R98 ;  /* 0x000000017b807824 */ /* 0x000fe200078e0262 */
[----:B------:R-:W-:Y:S02]  /*6cf00*/  LEA.HI.X.SX32 R23, R146, R4, 0x1, P3 ;  /* 0x0000000492177211 */ /* 0x000fe400018f0eff */
[C---:B0-----:R-:W-:Y:S01]  /*6cf10*/  LEA R16, P4, R129.reuse, R2, 0x1 ;  /* 0x0000000281107211 */ /* 0x041fe200078808ff */
[----:B------:R-:W-:Y:S03]  /*6cf20*/  STL.64 [R1+0x370], R10 ;  /* 0x0003700a01007387 */ /* 0x000fe60000100a00 */
[----:B------:R-:W-:Y:S01]  /*6cf30*/  LEA.HI.X.SX32 R17, R129, R4, 0x1, P4 ;  /* 0x0000000481117211 */ /* 0x000fe200020f0eff */
[----:B------:R-:W-:Y:S01]  /*6cf40*/  IMAD.IADD R176, R128, 0x1, R101 ;  /* 0x0000000180b07824 */ /* 0x000fe200078e0265 */
[----:B------:R-:W-:Y:S04]  /*6cf50*/  STL.64 [R1+0x360], R22 ;  /* 0x0003601601007387 */ /* 0x000fe80000100a00 */
[----:B------:R0:W-:Y:S01]  /*6cf60*/  STL.64 [R1+0x358], R16 ;  /* 0x0003581001007387 */ /* 0x0001e20000100a00 */
[----:B------:R-:W-:Y:S01]  /*6cf70*/  IMAD.IADD R7, R176, 0x1, R100 ;  /* 0x00000001b0077824 */ /* 0x000fe200078e0264 */
[----:B0-----:R-:W-:-:S04]  /*6cf80*/  LEA R16, P3, R171, R2, 0x1 ;  /* 0x00000002ab107211 */ /* 0x001fc800078608ff */
[----:B------:R-:W-:Y:S01]  /*6cf90*/  LEA.HI.X.SX32 R17, R171, R4, 0x1, P3 ;  /* 0x00000004ab117211 */ /* 0x000fe200018f0eff */
[----:B------:R-:W-:-:S04]  /*6cfa0*/  IMAD.IADD R171, R7, 0x1, R103 ;  /* 0x0000000107ab7824 */ /* 0x000fc800078e0267 */
[----:B------:R-:W-:-:S04]  /*6cfb0*/  IMAD.IADD R138, R171, 0x1, R102 ;  /* 0x00000001ab8a7824 */ /* 0x000fc800078e0266 */
[----:B-1----:R-:W-:Y:S02]  /*6cfc0*/  IMAD.IADD R137, R138, 0x1, R41 ;  /* 0x000000018a897824 */ /* 0x002fe400078e0229 */
[----:B------:R-:W0:Y:S01]  /*6cfd0*/  LDC R41, c[0x0][0x248] ;  /* 0x00009200ff297b82 */ /* 0x000e220000000800 */
[-C--:B------:R-:W-:Y:S02]  /*6cfe0*/  LEA R96, P5, R204, R2.reuse, 0x1 ;  /* 0x00000002cc607211 */ /* 0x080fe400078a08ff */
[----:B------:R-:W-:Y:S02]  /*6cff0*/  LEA R98, P4, R224, R2, 0x1 ;  /* 0x00000002e0627211 */ /* 0x000fe400078808ff */
[----:B------:R-:W-:Y:S02]  /*6d000*/  LEA.HI.X.SX32 R97, R204, R4, 0x1, P5 ;  /* 0x00000004cc617211 */ /* 0x000fe400028f0eff */
[----:B------:R-:W-:Y:S02]  /*6d010*/  LEA R10, P5, R203, R2, 0x1 ;  /* 0x00000002cb0a7211 */ /* 0x000fe400078a08ff */
[----:B------:R-:W-:-:S02]  /*6d020*/  LEA.HI.X.SX32 R99, R224, R4, 0x1, P4 ;  /* 0x00000004e0637211 */ /* 0x000fc400020f0eff */
[C---:B------:R-:W-:Y:S02]  /*6d030*/  LEA R100, P4, R170.reuse, R2, 0x1 ;  /* 0x00000002aa647211 */ /* 0x040fe400078808ff */
[-C--:B------:R-:W-:Y:S02]  /*6d040*/  LEA.HI.X.SX32 R11, R203, R4.reuse, 0x1, P5 ;  /* 0x00000004cb0b7211 */ /* 0x080fe400028f0eff */
[----:B------:R-:W-:-:S03]  /*6d050*/  LEA.HI.X.SX32 R101, R170, R4, 0x1, P4 ;  /* 0x00000004aa657211 */ /* 0x000fc600020f0eff */
[----:B------:R1:W-:Y:S01]  /*6d060*/  STL.64 [R1+0x350], R10 ;  /* 0x0003500a01007387 */ /* 0x0003e20000100a00 */
[----:B0-----:R-:W-:Y:S02]  /*6d070*/  IMAD.IADD R170, R137, 0x1, R41 ;  /* 0x0000000189aa7824 */ /* 0x001fe400078e0229 */
[----:B------:R-:W0:Y:S01]  /*6d080*/  LDC R41, c[0x0][0x248] ;  /* 0x00009200ff297b82 */ /* 0x000e220000000800 */
[----:B------:R3:W-:Y:S01]  /*6d090*/  STL.64 [R1+0x348], R16 ;  /* 0x0003481001007387 */ /* 0x0007e20000100a00 */
[----:B-1----:R-:W-:-:S04]  /*6d0a0*/  LEA R10, P5, R202, R2, 0x1 ;  /* 0x00000002ca0a7211 */ /* 0x002fc800078a08ff */
[----:B------:R-:W-:Y:S02]  /*6d0b0*/  LEA.HI.X.SX32 R11, R202, R4, 0x1, P5 ;  /* 0x00000004ca0b7211 */ /* 0x000fe400028f0eff */
[----:B---3--:R-:W-:-:S04]  /*6d0c0*/  LEA R16, P3, R152, R2, 0x1 ;  /* 0x0000000298107211 */ /* 0x008fc800078608ff */
[----:B------:R-:W-:Y:S01]  /*6d0d0*/  LEA.HI.X.SX32 R17, R152, R4, 0x1, P3 ;  /* 0x0000000498117211 */ /* 0x000fe200018f0eff */
[----:B------:R1:W-:Y:S04]  /*6d0e0*/  STL.64 [R1+0x338], R10 ;  /* 0x0003380a01007387 */ /* 0x0003e80000100a00 */
[----:B------:R3:W-:Y:S01]  /*6d0f0*/  STL.64 [R1+0x330], R16 ;  /* 0x0003301001007387 */ /* 0x0007e20000100a00 */
[----:B------:R-:W-:Y:S01]  /*6d100*/  IMAD.IADD R129, R170, 0x1, R105 ;  /* 0x00000001aa817824 */ /* 0x000fe200078e0269 */
[-C--:B------:R-:W-:Y:S02]  /*6d110*/  LEA R102, P4, R222, R2.reuse, 0x1 ;  /* 0x00000002de667211 */ /* 0x080fe400078808ff */
[-C--:B-1----:R-:W-:Y:S02]  /*6d120*/  LEA R10, P5, R201, R2.reuse, 0x1 ;  /* 0x00000002c90a7211 */ /* 0x082fe400078a08ff */
[----:B---3--:R-:W-:-:S02]  /*6d130*/  LEA R16, P3, R221, R2, 0x1 ;  /* 0x00000002dd107211 */ /* 0x008fc400078608ff */
[-C--:B------:R-:W-:Y:S02]  /*6d140*/  LEA.HI.X.SX32 R11, R201, R4.reuse, 0x1, P5 ;  /* 0x00000004c90b7211 */ /* 0x080fe400028f0eff */
[----:B------:R-:W-:Y:S01]  /*6d150*/  LEA.HI.X.SX32 R17, R221, R4, 0x1, P3 ;  /* 0x00000004dd117211 */ /* 0x000fe200018f0eff */
[----:B------:R-:W-:Y:S01]  /*6d160*/  IMAD.IADD R152, R129, 0x1, R104 ;  /* 0x0000000181987824 */ /* 0x000fe200078e0268 */
[C---:B------:R-:W-:Y:S01]  /*6d170*/  LEA R22, P3, R169.reuse, R2, 0x1 ;  /* 0x00000002a9167211 */ /* 0x040fe200078608ff */
[----:B------:R1:W-:Y:S01]  /*6d180*/  STL.64 [R1+0x320], R10 ;  /* 0x0003200a01007387 */ /* 0x0003e20000100a00 */
[-C--:B------:R-:W-:Y:S02]  /*6d190*/  LEA.HI.X.SX32 R103, R222, R4.reuse, 0x1, P4 ;  /* 0x00000004de677211 */ /* 0x080fe400020f0eff */
[----:B------:R-:W-:Y:S01]  /*6d1a0*/  LEA.HI.X.SX32 R23, R169, R4, 0x1, P3 ;  /* 0x00000004a9177211 */ /* 0x000fe200018f0eff */
[----:B------:R3:W-:Y:S01]  /*6d1b0*/  STL.64 [R1+0x318], R16 ;  /* 0x0003181001007387 */ /* 0x0007e20000100a00 */
[----:B0-----:R-:W-:-:S02]  /*6d1c0*/  IMAD.IADD R169, R152, 0x1, R41 ;  /* 0x0000000198a97824 */ /* 0x001fc400078e0229 */
[----:B------:R-:W0:Y:S01]  /*6d1d0*/  LDC R41, c[0x0][0x248] ;  /* 0x00009200ff297b82 */ /* 0x000e220000000800 */
[CC--:B-1----:R-:W-:Y:S02]  /*6d1e0*/  LEA R10, P5, R194.reuse, R2.reuse, 0x1 ;  /* 0x00000002c20a7211 */ /* 0x0c2fe400078a08ff */
[C---:B---3--:R-:W-:Y:S02]  /*6d1f0*/  LEA R16, P4, R147.reuse, R2, 0x1 ;  /* 0x0000000293107211 */ /* 0x048fe400078808ff */
[-C--:B------:R-:W-:Y:S02]  /*6d200*/  LEA.HI.X.SX32 R11, R194, R4.reuse, 0x1, P5 ;  /* 0x00000004c20b7211 */ /* 0x080fe400028f0eff */
[----:B------:R-:W-:Y:S01]  /*6d210*/  LEA.HI.X.SX32 R17, R147, R4, 0x1, P4 ;  /* 0x0000000493117211 */ /* 0x000fe200020f0eff */
[----:B------:R-:W-:Y:S02]  /*6d220*/  IMAD.IADD R147, R169, 0x1, R107 ;  /* 0x00000001a9937824 */ /* 0x000fe400078e026b */
[----:B------:R1:W-:Y:S02]  /*6d230*/  STL.64 [R1+0x308], R10 ;  /* 0x0003080a01007387 */ /* 0x0003e40000100a00 */
[----:B------:R-:W-:-:S02]  /*6d240*/  IMAD.IADD R139, R147, 0x1, R106 ;  /* 0x00000001938b7824 */ /* 0x000fc400078e026a */
[----:B------:R-:W-:Y:S02]  /*6d250*/  STL.64 [R1+0x300], R22 ;  /* 0x0003001601007387 */ /* 0x000fe40000100a00 */
[----:B------:R-:W-:Y:S02]  /*6d260*/  IMAD.IADD R168, R139, 0x1, R109 ;  /* 0x000000018ba87824 */ /* 0x000fe400078e026d */
[----:B------:R3:W-:Y:S01]  /*6d270*/  STL.64 [R1+0x2f8], R16 ;  /* 0x0002f81001007387 */ /* 0x0007e20000100a00 */
[-C--:B-1----:R-:W-:Y:S02]  /*6d280*/  LEA R10, P5, R200, R2.reuse, 0x1 ;  /* 0x00000002c80a7211 */ /* 0x082fe400078a08ff */
[----:B---3--:R-:W-:-:S04]  /*6d290*/  LEA R16, P4, R162, R2, 0x1 ;  /* 0x00000002a2107211 */ /* 0x008fc800078808ff */
[-C--:B------:R-:W-:Y:S01]  /*6d2a0*/  LEA.HI.X.SX32 R17, R162, R4.reuse, 0x1, P4 ;  /* 0x00000004a2117211 */ /* 0x080fe200020f0eff */
[----:B------:R-:W-:Y:S01]  /*6d2b0*/  IMAD.IADD R162, R168, 0x1, R108 ;  /* 0x00000001a8a27824 */ /* 0x000fe200078e026c */
[----:B------:R-:W-:-:S03]  /*6d2c0*/  LEA.HI.X.SX32 R11, R200, R4, 0x1, P5 ;  /* 0x00000004c80b7211 */ /* 0x000fc600028f0eff */
[----:B------:R-:W-:Y:S02]  /*6d2d0*/  IMAD.IADD R161, R162, 0x1, R111 ;  /* 0x00000001a2a17824 */ /* 0x000fe400078e026f */
[----:B------:R1:W-:Y:S01]  /*6d2e0*/  STL.64 [R1+0x2f0], R10 ;  /* 0x0002f00a01007387 */ /* 0x0003e20000100a00 */
[C---:B------:R-:W-:Y:S01]  /*6d2f0*/  LEA R104, P3, R122.reuse, R2, 0x1 ;  /* 0x000000027a687211 */ /* 0x040fe200078608ff */
[----:B------:R-:W-:Y:S02]  /*6d300*/  IMAD.IADD R163, R161, 0x1, R110 ;  /* 0x00000001a1a37824 */ /* 0x000fe400078e026e */
[----:B------:R3:W-:Y:S01]  /*6d310*/  STL.64 [R1+0x2e0], R16 ;  /* 0x0002e01001007387 */ /* 0x0007e20000100a00 */
[----:B------:R-:W-:Y:S01]  /*6d320*/  LEA.HI.X.SX32 R105, R122, R4, 0x1, P3 ;  /* 0x000000047a697211 */ /* 0x000fe200018f0eff */
[----:B0-----:R-:W-:Y:S02]  /*6d330*/  IMAD.IADD R153, R163, 0x1, R41 ;  /* 0x00000001a3997824 */ /* 0x001fe400078e0229 */
[----:B------:R-:W0:Y:S01]  /*6d340*/  LDC R41, c[0x0][0x248] ;  /* 0x00009200ff297b82 */ /* 0x000e220000000800 */
[----:B-1----:R-:W-:-:S04]  /*6d350*/  LEA R10, P5, R192, R2, 0x1 ;  /* 0x00000002c00a7211 */ /* 0x002fc800078a08ff */
[----:B------:R-:W-:Y:S02]  /*6d360*/  LEA.HI.X.SX32 R11, R192, R4, 0x1, P5 ;  /* 0x00000004c00b7211 */ /* 0x000fe400028f0eff */
[CC--:B---3--:R-:W-:Y:S02]  /*6d370*/  LEA R16, P3, R130.reuse, R2.reuse, 0x1 ;  /* 0x0000000282107211 */ /* 0x0c8fe400078608ff */
[C---:B------:R-:W-:Y:S01]  /*6d380*/  LEA R106, P5, R131.reuse, R2, 0x1 ;  /* 0x00000002836a7211 */ /* 0x040fe200078a08ff */
[----:B------:R1:W-:Y:S01]  /*6d390*/  STL.64 [R1+0x2d8], R10 ;  /* 0x0002d80a01007387 */ /* 0x0003e20000100a00 */
[-C--:B------:R-:W-:Y:S02]  /*6d3a0*/  LEA.HI.X.SX32 R17, R130, R4.reuse, 0x1, P3 ;  /* 0x0000000482117211 */ /* 0x080fe400018f0eff */
[----:B------:R-:W-:Y:S02]  /*6d3b0*/  LEA.HI.X.SX32 R107, R131, R4, 0x1, P5 ;  /* 0x00000004836b7211 */ /* 0x000fe400028f0eff */
[-C--:B------:R-:W-:Y:S01]  /*6d3c0*/  LEA R108, P5, R187, R2.reuse, 0x1 ;  /* 0x00000002bb6c7211 */ /* 0x080fe200078a08ff */
[----:B------:R3:W-:Y:S01]  /*6d3d0*/  STL.64 [R1+0x2d0], R16 ;  /* 0x0002d01001007387 */ /* 0x0007e20000100a00 */
[----:B-1----:R-:W-:-:S02]  /*6d3e0*/  LEA R10, P4, R214, R2, 0x1 ;  /* 0x00000002d60a7211 */ /* 0x002fc400078808ff */
[-C--:B------:R-:W-:Y:S02]  /*6d3f0*/  LEA.HI.X.SX32 R109, R187, R4.reuse, 0x1, P5 ;  /* 0x00000004bb6d7211 */ /* 0x080fe400028f0eff */
[----:B------:R-:W-:Y:S02]  /*6d400*/  LEA.HI.X.SX32 R11, R214, R4, 0x1, P4 ;  /* 0x00000004d60b7211 */ /* 0x000fe400020f0eff */
[CC--:B---3--:R-:W-:Y:S02]  /*6d410*/  LEA R16, P3, R193.reuse, R2.reuse, 0x1 ;  /* 0x00000002c1107211 */ /* 0x0c8fe400078608ff */
[C---:B------:R-:W-:Y:S01]  /*6d420*/  LEA R110, P5, R160.reuse, R2, 0x1 ;  /* 0x00000002a06e7211 */ /* 0x040fe200078a08ff */
[----:B------:R1:W-:Y:S01]  /*6d430*/  STL.64 [R1+0x2c8], R10 ;  /* 0x0002c80a01007387 */ /* 0x0003e20000100a00 */
[-C--:B------:R-:W-:Y:S02]  /*6d440*/  LEA.HI.X.SX32 R17, R193, R4.reuse, 0x1, P3 ;  /* 0x00000004c1117211 */ /* 0x080fe400018f0eff */
[----:B------:R-:W-:Y:S01]  /*6d450*/  LEA.HI.X.SX32 R111, R160, R4, 0x1, P5 ;  /* 0x00000004a06f7211 */ /* 0x000fe200028f0eff */
[----:B------:R-:W-:-:S02]  /*6d460*/  IMAD.IADD R160, R153, 0x1, R113 ;  /* 0x0000000199a07824 */ /* 0x000fc400078e0271 */
[----:B------:R3:W-:Y:S01]  /*6d470*/  STL.64 [R1+0x2a8], R16 ;  /* 0x0002a81001007387 */ /* 0x0007e20000100a00 */
[----:B-1----:R-:W-:Y:S01]  /*6d480*/  LEA R10, P4, R216, R2, 0x1 ;  /* 0x00000002d80a7211 */ /* 0x002fe200078808ff */
[----:B------:R-:W-:-:S03]  /*6d490*/  IMAD.IADD R154, R160, 0x1, R112 ;  /* 0x00000001a09a7824 */ /* 0x000fc600078e0270 */
        /* <DEDUP_REMOVED lines=10> */
[C---:B---3--:R-:W-:Y:S02]  /*6d540*/  LEA R16, P4, R212.reuse, R2, 0x1 ;  /* 0x00000002d4107211 */ /* 0x048fe400078808ff */
[-C--:B------:R-:W-:Y:S01]  /*6d550*/  LEA.HI.X.SX32 R23, R145, R4.reuse, 0x1, P3 ;  /* 0x0000000491177211 */ /* 0x080fe200018f0eff */
[----:B------:R0:W-:Y:S01]  /*6d560*/  STL.64 [R1+0x278], R10 ;  /* 0x0002780a01007387 */ /* 0x0001e20000100a00 */
[----:B------:R-:W-:-:S03]  /*6d570*/  LEA.HI.X.SX32 R17, R212, R4, 0x1, P4 ;  /* 0x00000004d4117211 */ /* 0x000fc600020f0eff */
[----:B------:R-:W-:Y:S01]  /*6d580*/  STL.64 [R1+0x268], R22 ;  /* 0x0002681601007387 */ /* 0x000fe20000100a00 */
[----:B0-----:R-:W-:-:S03]  /*6d590*/  LEA R10, P5, R217, R2, 0x1 ;  /* 0x00000002d90a7211 */ /* 0x001fc600078a08ff */
[----:B------:R0:W-:Y:S01]  /*6d5a0*/  STL.64 [R1+0x260], R16 ;  /* 0x0002601001007387 */ /* 0x0001e20000100a00 */
[----:B------:R-:W-:Y:S02]  /*6d5b0*/  LEA.HI.X.SX32 R11, R217, R4, 0x1, P5 ;  /* 0x00000004d90b7211 */ /* 0x000fe400028f0eff */
[----:B------:R-:W-:-:S03]  /*6d5c0*/  LEA R112, P4, R219, R2, 0x1 ;  /* 0x00000002db707211 */ /* 0x000fc600078808ff */
[----:B------:R3:W-:Y:S01]  /*6d5d0*/  STL.64 [R1+0x248], R10 ;  /* 0x0002480a01007387 */ /* 0x0007e20000100a00 */
[----:B0-----:R-:W-:-:S04]  /*6d5e0*/  LEA R16, P3, R218, R2, 0x1 ;  /* 0x00000002da107211 */ /* 0x001fc800078608ff */
[----:B------:R-:W-:Y:S02]  /*6d5f0*/  LEA.HI.X.SX32 R17, R218, R4, 0x1, P3 ;  /* 0x00000004da117211 */ /* 0x000fe400018f0eff */
[C---:B---3--:R-:W-:Y:S01]  /*6d600*/  LEA R10, P5, R220.reuse, R2, 0x1 ;  /* 0x00000002dc0a7211 */ /* 0x048fe200078a08ff */
[----:B-1----:R-:W-:Y:S01]  /*6d610*/  IMAD.IADD R146, R155, 0x1, R41 ;  /* 0x000000019b927824 */ /* 0x002fe200078e0229 */
[-C--:B------:R-:W-:Y:S01]  /*6d620*/  LEA.HI.X.SX32 R113, R219, R4.reuse, 0x1, P4 ;  /* 0x00000004db717211 */ /* 0x080fe200020f0eff */
[----:B------:R0:W-:Y:S01]  /*6d630*/  STL.64 [R1+0x240], R16 ;  /* 0x0002401001007387 */ /* 0x0001e20000100a00 */
[----:B------:R-:W-:Y:S02]  /*6d640*/  LEA.HI.X.SX32 R11, R220, R4, 0x1, P5 ;  /* 0x00000004dc0b7211 */ /* 0x000fe400028f0eff */
[----:B------:R-:W-:Y:S01]  /*6d650*/  LEA R22, P3, R136, R2, 0x1 ;  /* 0x0000000288167211 */ /* 0x000fe200078608ff */
[----:B------:R-:W-:Y:S01]  /*6d660*/  IMAD.IADD R144, R146, 0x1, R115 ;  /* 0x0000000192907824 */ /* 0x000fe200078e0273 */
[----:B------:R-:W1:Y:S01]  /*6d670*/  LDC R41, c[0x0][0x248] ;  /* 0x00009200ff297b82 */ /* 0x000e620000000800 */
[----:B------:R3:W-:Y:S01]  /*6d680*/  STL.64 [R1+0x220], R10 ;  /* 0x0002200a01007387 */ /* 0x0007e20000100a00 */
[----:B------:R-:W-:-:S02]  /*6d690*/  LEA.HI.X.SX32 R23, R136, R4, 0x1, P3 ;  /* 0x0000000488177211 */ /* 0x000fc400018f0eff */
[----:B0-----:R-:W-:Y:S01]  /*6d6a0*/  LEA R16, P4, R210, R2, 0x1 ;  /* 0x00000002d2107211 */ /* 0x001fe200078808ff */
[----:B------:R-:W-:-:S03]  /*6d6b0*/  IMAD.IADD R145, R144, 0x1, R114 ;  /* 0x0000000190917824 */ /* 0x000fc600078e0272 */
        /* <DEDUP_REMOVED lines=8> */
[-C--:B------:R-:W-:Y:S02]  /*6d740*/  LEA R114, P3, R186, R2.reuse, 0x1 ;  /* 0x00000002ba727211 */ /* 0x080fe400078608ff */
[CC--:B0-----:R-:W-:Y:S02]  /*6d750*/  LEA R16, P4, R209.reuse, R2.reuse, 0x1 ;  /* 0x00000002d1107211 */ /* 0x0c1fe400078808ff */
[C---:B---3--:R-:W-:Y:S02]  /*6d760*/  LEA R10, P5, R206.reuse, R2, 0x1 ;  /* 0x00000002ce0a7211 */ /* 0x048fe400078a08ff */
[-C--:B------:R-:W-:Y:S01]  /*6d770*/  LEA.HI.X.SX32 R17, R209, R4.reuse, 0x1, P4 ;  /* 0x00000004d1117211 */ /* 0x080fe200020f0eff */
[----:B------:R-:W-:Y:S01]  /*6d780*/  IMAD.IADD R130, R131, 0x1, R119 ;  /* 0x0000000183827824 */ /* 0x000fe200078e0277 */
[-C--:B------:R-:W-:Y:S02]  /*6d790*/  LEA.HI.X.SX32 R11, R206, R4.reuse, 0x1, P5 ;  /* 0x00000004ce0b7211 */ /* 0x080fe400028f0eff */
[----:B------:R-:W-:Y:S01]  /*6d7a0*/  LEA.HI.X.SX32 R115, R186, R4, 0x1, P3 ;  /* 0x00000004ba737211 */ /* 0x000fe200018f0eff */
[----:B------:R0:W-:Y:S01]  /*6d7b0*/  STL.64 [R1+0x1a8], R16 ;  /* 0x0001a81001007387 */ /* 0x0001e20000100a00 */
[----:B------:R-:W-:Y:S01]  /*6d7c0*/  LEA R116, P3, R120, R2, 0x1 ;  /* 0x0000000278747211 */ /* 0x000fe200078608ff */
[----:B------:R-:W-:-:S02]  /*6d7d0*/  IMAD.IADD R122, R130, 0x1, R118 ;  /* 0x00000001827a7824 */ /* 0x000fc400078e0276 */
[----:B------:R3:W-:Y:S01]  /*6d7e0*/  STL.64 [R1+0x1a0], R10 ;  /* 0x0001a00a01007387 */ /* 0x0007e20000100a00 */
[----:B------:R-:W-:Y:S01]  /*6d7f0*/  LEA.HI.X.SX32 R117, R120, R4, 0x1, P3 ;  /* 0x0000000478757211 */ /* 0x000fe200018f0eff */
[----:B-1----:R-:W-:Y:S02]  /*6d800*/  IMAD.IADD R120, R122, 0x1, R41 ;  /* 0x000000017a787824 */ /* 0x002fe400078e0229 */
[----:B------:R-:W1:Y:S01]  /*6d810*/  LDC R41, c[0x0][0x248] ;  /* 0x00009200ff297b82 */ /* 0x000e620000000800 */
[CC--:B0-----:R-:W-:Y:S02]  /*6d820*/  LEA R16, P4, R184.reuse, R2.reuse, 0x1 ;  /* 0x00000002b8107211 */ /* 0x0c1fe400078808ff */
[C---:B---3--:R-:W-:Y:S02]  /*6d830*/  LEA R10, P5, R185.reuse, R2, 0x1 ;  /* 0x00000002b90a7211 */ /* 0x048fe400078a08ff */
[-C--:B------:R-:W-:Y:S02]  /*6d840*/  LEA.HI.X.SX32 R17, R184, R4.reuse, 0x1, P4 ;  /* 0x00000004b8117211 */ /* 0x080fe400020f0eff */
[----:B------:R-:W-:-:S03]  /*6d850*/  LEA.HI.X.SX32 R11, R185, R4, 0x1, P5 ;  /* 0x00000004b90b7211 */ /* 0x000fc600028f0eff */
[----:B------:R0:W-:Y:S01]  /*6d860*/  STL.64 [R1+0x190], R16 ;  /* 0x0001901001007387 */ /* 0x0001e20000100a00 */
[----:B------:R-:W-:-:S03]  /*6d870*/  LEA R118, P3, R6, R2, 0x1 ;  /* 0x0000000206767211 */ /* 0x000fc600078608ff */
[----:B------:R3:W-:Y:S01]  /*6d880*/  STL.64 [R1+0x188], R10 ;  /* 0x0001880a01007387 */ /* 0x0007e20000100a00 */
[CC--:B0-----:R-:W-:Y:S02]  /*6d890*/  LEA R16, P4, R178.reuse, R2.reuse, 0x1 ;  /* 0x00000002b2107211 */ /* 0x0c1fe400078808ff */
        /* <DEDUP_REMOVED lines=8> */
[CC--:B0-----:R-:W-:Y:S02]  /*6d920*/  LEA R16, P3, R0.reuse, R2.reuse, 0x1 ;  /* 0x0000000200107211 */ /* 0x0c1fe400078608ff */
[C---:B---3--:R-:W-:Y:S02]  /*6d930*/  LEA R10, P4, R5.reuse, R2, 0x1 ;  /* 0x00000002050a7211 */ /* 0x048fe400078808ff */
[-C--:B------:R-:W-:Y:S02]  /*6d940*/  LEA.HI.X.SX32 R17, R0, R4.reuse, 0x1, P3 ;  /* 0x0000000400117211 */ /* 0x080fe400018f0eff */
[----:B------:R-:W-:Y:S02]  /*6d950*/  LEA.HI.X.SX32 R11, R5, R4, 0x1, P4 ;  /* 0x00000004050b7211 */ /* 0x000fe400020f0eff */
[-C--:B------:R-:W-:Y:S01]  /*6d960*/  LEA R124, P5, R177, R2.reuse, 0x1 ;  /* 0x00000002b17c7211 */ /* 0x080fe200078a08ff */
[----:B------:R0:W-:Y:S01]  /*6d970*/  STL.64 [R1+0x168], R16 ;  /* 0x0001681001007387 */ /* 0x0001e20000100a00 */
[----:B------:R-:W-:Y:S01]  /*6d980*/  LEA R22, P3, R123, R2, 0x1 ;  /* 0x000000027b167211 */ /* 0x000fe200078608ff */
[----:B-1----:R-:W-:Y:S01]  /*6d990*/  IMAD.IADD R5, R6, 0x1, R41 ;  /* 0x0000000106057824 */ /* 0x002fe200078e0229 */
[-C--:B------:R-:W-:Y:S01]  /*6d9a0*/  LEA.HI.X.SX32 R125, R177, R4.reuse, 0x1, P5 ;  /* 0x00000004b17d7211 */ /* 0x080fe200028f0eff */
[----:B------:R1:W-:Y:S01]  /*6d9b0*/  STL.64 [R1+0x160], R10 ;  /* 0x0001600a01007387 */ /* 0x0003e20000100a00 */
[----:B------:R-:W-:Y:S01]  /*6d9c0*/  LEA.HI.X.SX32 R23, R123, R4, 0x1, P3 ;  /* 0x000000047b177211 */ /* 0x000fe200018f0eff */
[----:B------:R-:W-:Y:S01]  /*6d9d0*/  IMAD.IADD R0, R5, 0x1, R127 ;  /* 0x0000000105007824 */ /* 0x000fe200078e027f */
[----:B------:R-:W3:Y:S01]  /*6d9e0*/  LDC R41, c[0x0][0x248] ;  /* 0x00009200ff297b82 */ /* 0x000ee20000000800 */
[----:B0-----:R-:W-:-:S02]  /*6d9f0*/  LEA R16, P4, R128, R2, 0x1 ;  /* 0x0000000280107211 */ /* 0x001fc400078808ff */
[----:B-1----:R-:W-:Y:S02]  /*6da00*/  LEA R10, P5, R176, R2, 0x1 ;  /* 0x00000002b00a7211 */ /* 0x002fe400078a08ff */
        /* <DEDUP_REMOVED lines=24> */
[----:B------:R-:W-:Y:S01]  /*6db90*/  LEA.HI.X.SX32 R127, R171, R4, 0x1, P4 ;  /* 0x00000004ab7f7211 */ /* 0x000fe200020f0eff */
[----:B------:R3:W-:Y:S01]  /*6dba0*/  STL.64 [R1+0x110], R10 ;  /* 0x0001100a01007387 */ /* 0x0007e20000100a00 */
[-C--:B------:R-:W-:Y:S02]  /*6dbb0*/  LEA R132, P4, R170, R2.reuse, 0x1 ;  /* 0x00000002aa847211 */ /* 0x080fe400078808ff */
[----:B-1----:R-:W-:-:S02]  /*6dbc0*/  LEA R16, P3, R152, R2, 0x1 ;  /* 0x0000000298107211 */ /* 0x002fc400078608ff */
[----:B---3--:R-:W-:Y:S02]  /*6dbd0*/  LEA R10, P5, R147, R2, 0x1 ;  /* 0x00000002930a7211 */ /* 0x008fe400078a08ff */
[-C--:B------:R-:W-:Y:S02]  /*6dbe0*/  LEA.HI.X.SX32 R133, R170, R4.reuse, 0x1, P4 ;  /* 0x00000004aa857211 */ /* 0x080fe400020f0eff */
[----:B------:R-:W-:Y:S02]  /*6dbf0*/  LEA.HI.X.SX32 R17, R152, R4, 0x1, P3 ;  /* 0x0000000498117211 */ /* 0x000fe400018f0eff */
[----:B------:R-:W-:Y:S02]  /*6dc00*/  LEA R134, P4, R169, R2, 0x1 ;  /* 0x00000002a9867211 */ /* 0x000fe400078808ff */
[-C--:B------:R-:W-:Y:S01]  /*6dc10*/  LEA.HI.X.SX32 R11, R147, R4.reuse, 0x1, P5 ;  /* 0x00000004930b7211 */ /* 0x080fe200028f0eff */
[----:B------:R1:W-:Y:S01]  /*6dc20*/  STL.64 [R1+0x108], R16 ;  /* 0x0001081001007387 */ /* 0x0003e20000100a00 */
[----:B------:R-:W-:-:S02]  /*6dc30*/  LEA.HI.X.SX32 R135, R169, R4, 0x1, P4 ;  /* 0x00000004a9877211 */ /* 0x000fc400020f0eff */
[----:B------:R-:W-:Y:S01]  /*6dc40*/  LEA R22, P3, R139, R2, 0x1 ;  /* 0x000000028b167211 */ /* 0x000fe200078608ff */
[----:B------:R3:W-:Y:S01]  /*6dc50*/  STL.64 [R1+0xf8], R10 ;  /* 0x0000f80a01007387 */ /* 0x0007e20000100a00 */
[----:B0-----:R-:W-:Y:S02]  /*6dc60*/  IMAD.IADD R152, R129, 0x1, R41 ;  /* 0x0000000181987824 */ /* 0x001fe400078e0229 */
[----:B------:R-:W-:Y:S02]  /*6dc70*/  LEA.HI.X.SX32 R23, R139, R4, 0x1, P3 ;  /* 0x000000048b177211 */ /* 0x000fe400018f0eff */
[-C--:B-1----:R-:W-:Y:S02]  /*6dc80*/  LEA R16, P4, R168, R2.reuse, 0x1 ;  /* 0x00000002a8107211 */ /* 0x082fe400078808ff */
[----:B---3--:R-:W-:Y:S02]  /*6dc90*/  LEA R10, P5, R162, R2, 0x1 ;  /* 0x00000002a20a7211 */ /* 0x008fe400078a08ff */
[----:B------:R-:W-:-:S02]  /*6dca0*/  LEA.HI.X.SX32 R17, R168, R4, 0x1, P4 ;  /* 0x00000004a8117211 */ /* 0x000fc400020f0eff */
[----:B------:R-:W-:Y:S01]  /*6dcb0*/  LEA.HI.X.SX32 R11, R162, R4, 0x1, P5 ;  /* 0x00000004a20b7211 */ /* 0x000fe200028f0eff */
[----:B------:R-:W-:Y:S01]  /*6dcc0*/  IMAD.IADD R147, R152, 0x1, R141 ;  /* 0x0000000198937824 */ /* 0x000fe200078e028d */
[----:B------:R-:W-:Y:S04]  /*6dcd0*/  STL.64 [R1+0xf0], R22 ;  /* 0x0000f01601007387 */ /* 0x000fe80000100a00 */
[----:B------:R0:W-:Y:S01]  /*6dce0*/  STL.64 [R1+0xe8], R16 ;  /* 0x0000e81001007387 */ /* 0x0001e20000100a00 */
[----:B------:R-:W-:-:S03]  /*6dcf0*/  IMAD.IADD R139, R147, 0x1, R140 ;  /* 0x00000001938b7824 */ /* 0x000fc600078e028c */
[----:B------:R1:W-:Y:S01]  /*6dd00*/  STL.64 [R1+0xe0], R10 ;  /* 0x0000e00a01007387 */ /* 0x0003e20000100a00 */
[-C--:B------:R-:W-:Y:S01]  /*6dd10*/  LEA R140, P3, R161, R2.reuse, 0x1 ;  /* 0x00000002a18c7211 */ /* 0x080fe200078608ff */
[----:B------:R-:W-:Y:S01]  /*6dd20*/  IMAD.IADD R162, R139, 0x1, R199 ;  /* 0x000000018ba27824 */ /* 0x000fe200078e02c7 */
[-C--:B0-----:R-:W-:Y:S02]  /*6dd30*/  LEA R16, P4, R163, R2.reuse, 0x1 ;  /* 0x00000002a3107211 */ /* 0x081fe400078808ff */
[----:B-1----:R-:W-:Y:S02]  /*6dd40*/  LEA R10, P5, R153, R2, 0x1 ;  /* 0x00000002990a7211 */ /* 0x002fe400078a08ff */
[-C--:B------:R-:W-:Y:S02]  /*6dd50*/  LEA.HI.X.SX32 R17, R163, R4.reuse, 0x1, P4 ;  /* 0x00000004a3117211 */ /* 0x080fe400020f0eff */
[-C--:B------:R-:W-:Y:S02]  /*6dd60*/  LEA.HI.X.SX32 R11, R153, R4.reuse, 0x1, P5 ;  /* 0x00000004990b7211 */ /* 0x080fe400028f0eff */
[----:B------:R-:W-:Y:S01]  /*6dd70*/  LEA.HI.X.SX32 R141, R161, R4, 0x1, P3 ;  /* 0x00000004a18d7211 */ /* 0x000fe200018f0eff */
[----:B------:R0:W-:Y:S01]  /*6dd80*/  STL.64 [R1+0xd0], R16 ;  /* 0x0000d01001007387 */ /* 0x0001e20000100a00 */
[----:B------:R-:W-:-:S03]  /*6dd90*/  IMAD.IADD R161, R162, 0x1, R143 ;  /* 0x00000001a2a17824 */ /* 0x000fc600078e028f */
[----:B------:R1:W-:Y:S01]  /*6dda0*/  STL.64 [R1+0xc8], R10 ;  /* 0x0000c80a01007387 */ /* 0x0003e20000100a00 */
[----:B------:R-:W-:Y:S01]  /*6ddb0*/  IMAD.IADD R153, R161, 0x1, R142 ;  /* 0x00000001a1997824 */ /* 0x000fe200078e028e */
[-C--:B0-----:R-:W-:Y:S02]  /*6ddc0*/  LEA R16, P3, R160, R2.reuse, 0x1 ;  /* 0x00000002a0107211 */ /* 0x081fe400078608ff */
[----:B-1----:R-:W-:Y:S02]  /*6ddd0*/  LEA R10, P4, R154, R2, 0x1 ;  /* 0x000000029a0a7211 */ /* 0x002fe400078808ff */
[-C--:B------:R-:W-:Y:S02]  /*6dde0*/  LEA.HI.X.SX32 R17, R160, R4.reuse, 0x1, P3 ;  /* 0x00000004a0117211 */ /* 0x080fe400018f0eff */
[----:B------:R-:W-:Y:S01]  /*6ddf0*/  LEA.HI.X.SX32 R11, R154, R4, 0x1, P4 ;  /* 0x000000049a0b7211 */ /* 0x000fe200020f0eff */
[----:B------:R-:W-:Y:S02]  /*6de00*/  IMAD.IADD R160, R153, 0x1, R149 ;  /* 0x0000000199a07824 */ /* 0x000fe400078e0295 */
[----:B------:R0:W-:Y:S02]  /*6de10*/  STL.64 [R1+0xc0], R16 ;  /* 0x0000c01001007387 */ /* 0x0001e40000100a00 */
[----:B------:R-:W-:-:S02]  /*6de20*/  IMAD.IADD R154, R160, 0x1, R148 ;  /* 0x00000001a09a7824 */ /* 0x000fc400078e0294 */
[----:B------:R1:W-:Y:S01]  /*6de30*/  STL.64 [R1+0xb8], R10 ;  /* 0x0000b80a01007387 */ /* 0x0003e20000100a00 */
[-C--:B0-----:R-:W-:Y:S02]  /*6de40*/  LEA R16, P3, R146, R2.reuse, 0x1 ;  /* 0x0000000292107211 */ /* 0x081fe400078608ff */
[----:B-1----:R-:W-:Y:S02]  /*6de50*/  LEA R10, P4, R144, R2, 0x1 ;  /* 0x00000002900a7211 */ /* 0x002fe400078808ff */
[-C--:B------:R-:W-:Y:S02]  /*6de60*/  LEA.HI.X.SX32 R17, R146, R4.reuse, 0x1, P3 ;  /* 0x0000000492117211 */ /* 0x080fe400018f0eff */
[----:B------:R-:W-:Y:S01]  /*6de70*/  LEA.HI.X.SX32 R11, R144, R4, 0x1, P4 ;  /* 0x00000004900b7211 */ /* 0x000fe200020f0eff */
[----:B------:R-:W-:Y:S01]  /*6de80*/  IMAD.IADD R144, R154, 0x1, R151 ;  /* 0x000000019a907824 */ /* 0x000fe200078e0297 */
[C---:B------:R-:W-:Y:S01]  /*6de90*/  LEA R142, P5, R155.reuse, R2, 0x1 ;  /* 0x000000029b8e7211 */ /* 0x040fe200078a08ff */
[----:B------:R0:W-:Y:S02]  /*6dea0*/  STL.64 [R1+0xa8], R16 ;  /* 0x0000a81001007387 */ /* 0x0001e40000100a00 */
[----:B------:R-:W-:Y:S01]  /*6deb0*/  IMAD.IADD R163, R144, 0x1, R150 ;  /* 0x0000000190a37824 */ /* 0x000fe200078e0296 */
[----:B------:R-:W-:Y:S01]  /*6dec0*/  LEA.HI.X.SX32 R143, R155, R4, 0x1, P5 ;  /* 0x000000049b8f7211 */ /* 0x000fe200028f0eff */
[----:B------:R1:W-:Y:S01]  /*6ded0*/  STL.64 [R1+0xa0], R10 ;  /* 0x0000a00a01007387 */ /* 0x0003e20000100a00 */
[-C--:B------:R-:W-:Y:S01]  /*6dee0*/  LEA R148, P5, R145, R2.reuse, 0x1 ;  /* 0x0000000291947211 */ /* 0x080fe200078a08ff */
[----:B------:R-:W-:Y:S01]  /*6def0*/  IMAD.IADD R146, R163, 0x1, R198 ;  /* 0x00000001a3927824 */ /* 0x000fe200078e02c6 */
[----:B0-----:R-:W-:-:S04]  /*6df00*/  LEA R16, P3, R136, R2, 0x1 ;  /* 0x0000000288107211 */ /* 0x001fc800078608ff */
[----:B------:R-:W-:Y:S02]  /*6df10*/  LEA.HI.X.SX32 R17, R136, R4, 0x1, P3 ;  /* 0x0000000488117211 */ /* 0x000fe400018f0eff */
[----:B-1----:R-:W-:Y:S02]  /*6df20*/  LEA R10, P4, R131, R2, 0x1 ;  /* 0x00000002830a7211 */ /* 0x002fe400078808ff */
[-C--:B------:R-:W-:Y:S01]  /*6df30*/  LEA.HI.X.SX32 R149, R145, R4.reuse, 0x1, P5 ;  /* 0x0000000491957211 */ /* 0x080fe200028f0eff */
[----:B------:R-:W-:Y:S01]  /*6df40*/  IMAD.IADD R145, R146, 0x1, R157 ;  /* 0x0000000192917824 */ /* 0x000fe200078e029d */
[----:B------:R-:W-:Y:S01]  /*6df50*/  LEA.HI.X.SX32 R11, R131, R4, 0x1, P4 ;  /* 0x00000004830b7211 */ /* 0x000fe200020f0eff */
[----:B------:R0:W-:Y:S02]  /*6df60*/  STL.64 [R1+0x90], R16 ;  /* 0x0000901001007387 */ /* 0x0001e40000100a00 */
[----:B------:R-:W-:Y:S01]  /*6df70*/  IMAD.IADD R168, R145, 0x1, R156 ;  /* 0x0000000191a87824 */ /* 0x000fe200078e029c */
[----:B------:R-:W-:-:S03]  /*6df80*/  LEA R150, P5, R130, R2, 0x1 ;  /* 0x0000000282967211 */ /* 0x000fc600078a08ff */
[----:B------:R-:W-:Y:S01]  /*6df90*/  IMAD.IADD R155, R168, 0x1, R181 ;  /* 0x00000001a89b7824 */ /* 0x000fe200078e02b5 */
[----:B0-----:R-:W-:-:S04]  /*6dfa0*/  LEA R16, P4, R120, R2, 0x1 ;  /* 0x0000000278107211 */ /* 0x001fc800078808ff */
[----:B------:R-:W-:Y:S02]  /*6dfb0*/  LEA.HI.X.SX32 R17, R120, R4, 0x1, P4 ;  /* 0x0000000478117211 */ /* 0x000fe400020f0eff */
[C---:B------:R-:W-:Y:S01]  /*6dfc0*/  LEA R156, P4, R5.reuse, R2, 0x1 ;  /* 0x00000002059c7211 */ /* 0x040fe200078808ff */
[----:B------:R0:W-:Y:S01]  /*6dfd0*/  STL.64 [R1+0x88], R10 ;  /* 0x0000880a01007387 */ /* 0x0001e20000100a00 */
[-C--:B------:R-:W-:Y:S02]  /*6dfe0*/  LEA.HI.X.SX32 R151, R130, R4.reuse, 0x1, P5 ;  /* 0x0000000482977211 */ /* 0x080fe400028f0eff */
[----:B------:R-:W-:Y:S01]  /*6dff0*/  LEA.HI.X.SX32 R157, R5, R4, 0x1, P4 ;  /* 0x00000004059d7211 */ /* 0x000fe200020f0eff */
[----:B------:R-:W-:-:S04]  /*6e000*/  IMAD.IADD R5, R155, 0x1, R180 ;  /* 0x000000019b057824 */ /* 0x000fc800078e02b4 */
[----:B------:R-:W-:Y:S01]  /*6e010*/  IMAD.IADD R170, R5, 0x1, R159 ;  /* 0x0000000105aa7824 */ /* 0x000fe200078e029f */
[----:B0-----:R-:W-:-:S03]  /*6e020*/  LEA R10, P5, R121, R2, 0x1 ;  /* 0x00000002790a7211 */ /* 0x001fc600078a08ff */
[----:B------:R-:W-:Y:S01]  /*6e030*/  IMAD.IADD R169, R170, 0x1, R158 ;  /* 0x00000001aaa97824 */ /* 0x000fe200078e029e */
[----:B------:R-:W-:Y:S02]  /*6e040*/  LEA.HI.X.SX32 R11, R121, R4, 0x1, P5 ;  /* 0x00000004790b7211 */ /* 0x000fe400028f0eff */
[----:B------:R-:W-:-:S04]  /*6e050*/  LEA R196, P5, R0, R2, 0x1 ;  /* 0x0000000200c47211 */ /* 0x000fc800078a08ff */
[----:B------:R-:W-:Y:S01]  /*6e060*/  LEA.HI.X.SX32 R197, R0, R4, 0x1, P5 ;  /* 0x0000000400c57211 */ /* 0x000fe200028f0eff */
[----:B------:R-:W-:-:S04]  /*6e070*/  IMAD.IADD R0, R169, 0x1, R175 ;  /* 0x00000001a9007824 */ /* 0x000fc800078e02af */
[----:B------:R-:W-:-:S04]  /*6e080*/  IMAD.IADD R171, R0, 0x1, R172 ;  /* 0x0000000100ab7824 */ /* 0x000fc800078e02ac */
[----:B------:R-:W-:-:S04]  /*6e090*/  IMAD.IADD R177, R171, 0x1, R174 ;  /* 0x00000001abb17824 */ /* 0x000fc800078e02ae */
[----:B----4-:R-:W-:-:S04]  /*6e0a0*/  IMAD.IADD R179, R177, 0x1, R33 ;  /* 0x00000001b1b37824 */ /* 0x010fc800078e0221 */
[----:B------:R-:W-:Y:S02]  /*6e0b0*/  IMAD.IADD R185, R179, 0x1, R249 ;  /* 0x00000001b3b97824 */ /* 0x000fe400078e02f9 */
[----:B------:R-:W0:Y:S01]  /*6e0c0*/  LDC R249, c[0x0][0x248] ;  /* 0x00009200fff97b82 */ /* 0x000e220000000800 */
[----:B------:R-:W-:-:S07]  /*6e0d0*/  PRMT R9, R8, 0x7610, R9 ;  /* 0x0000761008097816 */ /* 0x000fce0000000009 */
[----:B------:R-:W1:Y:S01]  /*6e0e0*/  LDC R8, c[0x0][0x248] ;  /* 0x00009200ff087b82 */ /* 0x000e620000000800 */
[----:B0-----:R-:W-:-:S07]  /*6e0f0*/  IMAD.IADD R187, R185, 0x1, R249 ;  /* 0x00000001b9bb7824 */ /* 0x001fce00078e02f9 */
[----:B------:R-:W0:Y:S02]  /*6e100*/  LDC R249, c[0x0][0x248] ;  /* 0x00009200fff97b82 */ /* 0x000e240000000800 */
[----:B0-----:R-:W-:-:S04]  /*6e110*/  IMAD.IADD R193, R187, 0x1, R249 ;  /* 0x00000001bbc17824 */ /* 0x001fc800078e02f9 */
[----:B-1----:R-:W-:Y:S02]  /*6e120*/  IMAD.IADD R195, R193, 0x1, R8 ;  /* 0x00000001c1c37824 */ /* 0x002fe400078e0208 */
[----:B------:R-:W0:Y:S02]  /*6e130*/  LDC R8, c[0x0][0x248] ;  /* 0x00009200ff087b82 */ /* 0x000e240000000800 */
[----:B0-----:R-:W-:-:S06]  /*6e140*/  IMAD.IADD R201, R195, 0x1, R8 ;  /* 0x00000001c3c97824 */ /* 0x001fcc00078e0208 */
[----:B------:R-:W0:Y:S02]  /*6e150*/  LDC R8, c[0x0][0x248] ;  /* 0x00009200ff087b82 */ /* 0x000e240000000800 */
[----:B0-----:R-:W-:-:S06]  /*6e160*/  IMAD.IADD R203, R201, 0x1, R8 ;  /* 0x00000001c9cb7824 */ /* 0x001fcc00078e0208 */
[----:B------:R-:W0:Y:S01]  /*6e170*/  LDC R8, c[0x0][0x248] ;  /* 0x00009200ff087b82 */ /* 0x000e220000000800 */
[----:B------:R-:W-:-:S04]  /*6e180*/  LEA R22, P3, R122, R2, 0x1 ;  /* 0x000000027a167211 */ /* 0x000fc800078608ff */
[----:B------:R-:W-:Y:S02]  /*6e190*/  LEA.HI.X.SX32 R23, R122, R4, 0x1, P3 ;  /* 0x000000047a177211 */ /* 0x000fe400018f0eff */
[-C--:B------:R-:W-:Y:S02]  /*6e1a0*/  LEA R188, P4, R123, R2.reuse, 0x1 ;  /* 0x000000027bbc7211 */ /* 0x080fe400078808ff */
[----:B------:R-:W-:Y:S01]  /*6e1b0*/  LEA R190, P5, R7, R2, 0x1 ;  /* 0x0000000207be7211 */ /* 0x000fe200078a08ff */
[----:B0-----:R-:W-:Y:S02]  /*6e1c0*/  IMAD.IADD R205, R203, 0x1, R8 ;  /* 0x00000001cbcd7824 */ /* 0x001fe400078e0208 */
[----:B------:R-:W0:Y:S01]  /*6e1d0*/  LDC R8, c[0x0][0x248] ;  /* 0x00009200ff087b82 */ /* 0x000e220000000800 */
[----:B------:R-:W-:Y:S01]  /*6e1e0*/  STL.64 [R1+0x78], R22 ;  /* 0x0000781601007387 */ /* 0x000fe20000100a00 */
[----:B------:R-:W-:Y:S01]  /*6e1f0*/  IMAD.MOV.U32 R43, RZ, RZ, R189 ;  /* 0x000000ffff2b7224 */ /* 0x000fe200078e00bd */
[-C--:B------:R-:W-:Y:S01]  /*6e200*/  LEA.HI.X.SX32 R189, R123, R4.reuse, 0x1, P4 ;  /* 0x000000047bbd7211 */ /* 0x080fe200020f0eff */
[----:B------:R-:W-:Y:S01]  /*6e210*/  IMAD.MOV.U32 R41, RZ, RZ, R191 ;  /* 0x000000ffff297224 */ /* 0x000fe200078e00bf */
[----:B------:R-:W-:Y:S01]  /*6e220*/  STL.64 [R1+0x68], R10 ;  /* 0x0000680a01007387 */ /* 0x000fe20000100a00 */
[----:B------:R-:W-:-:S02]  /*6e230*/  LEA.HI.X.SX32 R191, R7, R4, 0x1, P5 ;  /* 0x0000000407bf7211 */ /* 0x000fc400028f0eff */
[C---:B------:R-:W-:Y:S01]  /*6e240*/  LEA R180, P4, R137.reuse, R2, 0x1 ;  /* 0x0000000289b47211 */ /* 0x040fe200078808ff */
[----:B------:R1:W-:Y:S03]  /*6e250*/  STL.64 [R1+0x70], R16 ;  /* 0x0000701001007387 */ /* 0x0003e60000100a00 */
[----:B------:R-:W-:Y:S02]  /*6e260*/  LEA.HI.X.SX32 R181, R137, R4, 0x1, P4 ;  /* 0x0000000489b57211 */ /* 0x000fe400020f0eff */
[-C--:B------:R-:W-:Y:S01]  /*6e270*/  LEA R172, P4, R147, R2.reuse, 0x1 ;  /* 0x0000000293ac7211 */ /* 0x080fe200078808ff */
[----:B-1----:R-:W-:Y:S01]  /*6e280*/  IMAD.MOV.U32 R16, RZ, RZ, R182 ;  /* 0x000000ffff107224 */ /* 0x002fe200078e00b6 */
[-C--:B------:R-:W-:Y:S01]  /*6e290*/  LEA R182, P5, R129, R2.reuse, 0x1 ;  /* 0x0000000281b67211 */ /* 0x080fe200078a08ff */
[----:B------:R-:W-:Y:S01]  /*6e2a0*/  IMAD.MOV.U32 R17, RZ, RZ, R183 ;  /* 0x000000ffff117224 */ /* 0x000fe200078e00b7 */
[----:B------:R-:W-:Y:S01]  /*6e2b0*/  LEA R10, P3, R6, R2, 0x1 ;  /* 0x00000002060a7211 */ /* 0x000fe200078608ff */
[----:B0-----:R-:W-:Y:S01]  /*6e2c0*/  IMAD.IADD R207, R205, 0x1, R8 ;  /* 0x00000001cdcf7824 */ /* 0x001fe200078e0208 */
[----:B------:R-:W-:Y:S01]  /*6e2d0*/  LEA.HI.X.SX32 R183, R129, R4, 0x1, P5 ;  /* 0x0000000481b77211 */ /* 0x000fe200028f0eff */
[----:B------:R-:W0:Y:S01]  /*6e2e0*/  LDC R8, c[0x0][0x248] ;  /* 0x00009200ff087b82 */ /* 0x000e220000000800 */
[----:B------:R-:W-:-:S02]  /*6e2f0*/  LEA R174, P5, R139, R2, 0x1 ;  /* 0x000000028bae7211 */ /* 0x000fc400078a08ff */
[-C--:B------:R-:W-:Y:S02]  /*6e300*/  LEA.HI.X.SX32 R11, R6, R4.reuse, 0x1, P3 ;  /* 0x00000004060b7211 */ /* 0x080fe400018f0eff */
[----:B------:R-:W-:Y:S02]  /*6e310*/  LEA.HI.X.SX32 R173, R147, R4, 0x1, P4 ;  /* 0x0000000493ad7211 */ /* 0x000fe400020f0eff */
[----:B------:R-:W-:Y:S02]  /*6e320*/  LEA R198, P3, R128, R2, 0x1 ;  /* 0x0000000280c67211 */ /* 0x000fe400078608ff */
[----:B------:R-:W-:Y:S02]  /*6e330*/  LEA.HI.X.SX32 R175, R139, R4, 0x1, P5 ;  /* 0x000000048baf7211 */ /* 0x000fe400028f0eff */
[----:B------:R-:W-:Y:S02]  /*6e340*/  LEA R6, P4, R161, R2, 0x1 ;  /* 0x00000002a1067211 */ /* 0x000fe400078808ff */
[----:B------:R-:W-:-:S02]  /*6e350*/  PRMT R18, R9, 0x7610, R18 ;  /* 0x0000761009127816 */ /* 0x000fc40000000012 */
[----:B------:R-:W-:Y:S01]  /*6e360*/  LEA R120, P5, R153, R2, 0x1 ;  /* 0x0000000299787211 */ /* 0x000fe200078a08ff */
[----:B------:R-:W1:Y:S01]  /*6e370*/  LDC R9, c[0x0][0x248] ;  /* 0x00009200ff097b82 */ /* 0x000e620000000800 */
[-C--:B------:R-:W-:Y:S02]  /*6e380*/  LEA.HI.X.SX32 R199, R128, R4.reuse, 0x1, P3 ;  /* 0x0000000480c77211 */ /* 0x080fe400018f0eff */
[----:B------:R-:W-:Y:S02]  /*6e390*/  LEA.HI.X.SX32 R7, R161, R4, 0x1, P4 ;  /* 0x00000004a1077211 */ /* 0x000fe400020f0eff */
[----:B------:R-:W-:Y:S02]  /*6e3a0*/  LEA R158, P3, R138, R2, 0x1 ;  /* 0x000000028a9e7211 */ /* 0x000fe400078608ff */
[----:B------:R-:W-:Y:S02]  /*6e3b0*/  LEA.HI.X.SX32 R121, R153, R4, 0x1, P5 ;  /* 0x0000000499797211 */ /* 0x000fe400028f0eff */
[----:B------:R-:W-:-:S02]  /*6e3c0*/  LEA R128, P4, R154, R2, 0x1 ;  /* 0x000000029a807211 */ /* 0x000fc400078808ff */
[----:B------:R-:W-:Y:S01]  /*6e3d0*/  LEA R130, P5, R144, R2, 0x1 ;  /* 0x0000000290827211 */ /* 0x000fe200078a08ff */
[----:B------:R-:W-:Y:S01]  /*6e3e0*/  IMAD.MOV.U32 R22, RZ, RZ, R164 ;  /* 0x000000ffff167224 */ /* 0x000fe200078e00a4 */
[-C--:B------:R-:W-:Y:S02]  /*6e3f0*/  LEA.HI.X.SX32 R159, R138, R4.reuse, 0x1, P3 ;  /* 0x000000048a9f7211 */ /* 0x080fe400018f0eff */
[----:B------:R-:W-:Y:S02]  /*6e400*/  LEA.HI.X.SX32 R129, R154, R4, 0x1, P4 ;  /* 0x000000049a817211 */ /* 0x000fe400020f0eff */
[----:B------:R-:W-:Y:S02]  /*6e410*/  LEA R164, P3, R152, R2, 0x1 ;  /* 0x0000000298a47211 */ /* 0x000fe400078608ff */
[----:B------:R-:W-:Y:S02]  /*6e420*/  LEA.HI.X.SX32 R131, R144, R4, 0x1, P5 ;  /* 0x0000000490837211 */ /* 0x000fe400028f0eff */
[----:B------:R-:W-:-:S02]  /*6e430*/  LEA R138, P4, R146, R2, 0x1 ;  /* 0x00000002928a7211 */ /* 0x000fc400078808ff */
[C---:B------:R-:W-:Y:S01]  /*6e440*/  LEA R144, P5, R145.reuse, R2, 0x1 ;  /* 0x0000000291907211 */ /* 0x040fe200078a08ff */
[----:B------:R-:W-:Y:S01]  /*6e450*/  IMAD.MOV.U32 R23, RZ, RZ, R165 ;  /* 0x000000ffff177224 */ /* 0x000fe200078e00a5 */
[-C--:B------:R-:W-:Y:S02]  /*6e460*/  LEA.HI.X.SX32 R165, R152, R4.reuse, 0x1, P3 ;  /* 0x0000000498a57211 */ /* 0x080fe400018f0eff */
[-C--:B------:R-:W-:Y:S02]  /*6e470*/  LEA.HI.X.SX32 R139, R146, R4.reuse, 0x1, P4 ;  /* 0x00000004928b7211 */ /* 0x080fe400020f0eff */
[----:B------:R-:W-:Y:S02]  /*6e480*/  LEA.HI.X.SX32 R145, R145, R4, 0x1, P5 ;  /* 0x0000000491917211 */ /* 0x000fe400028f0eff */
[-C--:B------:R-:W-:Y:S02]  /*6e490*/  LEA R152, P4, R155, R2.reuse, 0x1 ;  /* 0x000000029b987211 */ /* 0x080fe400078808ff */
[----:B------:R-:W-:-:S02]  /*6e4a0*/  LEA R154, P5, R5, R2, 0x1 ;  /* 0x00000002059a7211 */ /* 0x000fc400078a08ff */
[-C--:B------:R-:W-:Y:S02]  /*6e4b0*/  LEA.HI.X.SX32 R153, R155, R4.reuse, 0x1, P4 ;  /* 0x000000049b997211 */ /* 0x080fe400020f0eff */
[----:B------:R-:W-:Y:S01]  /*6e4c0*/  LEA.HI.X.SX32 R155, R5, R4, 0x1, P5 ;  /* 0x00000004059b7211 */ /* 0x000fe200028f0eff */
[----:B0-----:R-:W-:Y:S02]  /*6e4d0*/  IMAD.IADD R5, R207, 0x1, R8 ;  /* 0x00000001cf057824 */ /* 0x001fe400078e0208 */
[----:B------:R-:W-:Y:S02]  /*6e4e0*/  IMAD.MOV.U32 R34, RZ, RZ, R32 ;  /* 0x000000ffff227224 */ /* 0x000fe400078e0020 */
[----:B------:R-:W-:Y:S01]  /*6e4f0*/  IMAD.MOV.U32 R33, RZ, RZ, R41 ;  /* 0x000000ffff217224 */ /* 0x000fe200078e0029 */
[----:B------:R-:W-:Y:S01]  /*6e500*/  PRMT R19, R18, 0x7610, R19 ;  /* 0x0000761012137816 */ /* 0x000fe20000000013 */
[----:B-1----:R-:W-:Y:S01]  /*6e510*/  IMAD.IADD R211, R5, 0x1, R9 ;  /* 0x0000000105d37824 */ /* 0x002fe200078e0209 */
[----:B------:R-:W0:Y:S08]  /*6e520*/  LDC R18, c[0x0][0x248] ;  /* 0x00009200ff127b82 */ /* 0x000e300000000800 */
[----:B------:R-:W1:Y:S01]  /*6e530*/  LDC R9, c[0x0][0x248] ;  /* 0x00009200ff097b82 */ /* 0x000e620000000800 */
[----:B------:R-:W-:-:S02]  /*6e540*/  IMAD.MOV.U32 R32, RZ, RZ, R40 ;  /* 0x000000ffff207224 */ /* 0x000fc400078e0028 */
[----:B------:R-:W-:Y:S01]  /*6e550*/  IMAD.MOV.U32 R40, RZ, RZ, R166 ;  /* 0x000000ffff287224 */ /* 0x000fe200078e00a6 */
[----:B------:R-:W-:Y:S01]  /*6e560*/  LEA R166, P3, R162, R2, 0x1 ;  /* 0x00000002a2a67211 */ /* 0x000fe200078608ff */
[----:B------:R-:W-:-:S03]  /*6e570*/  IMAD.MOV.U32 R41, RZ, RZ, R167 ;  /* 0x000000ffff297224 */ /* 0x000fc600078e00a7 */
[----:B------:R-:W-:Y:S01]  /*6e580*/  LEA.HI.X.SX32 R167, R162, R4, 0x1, P3 ;  /* 0x00000004a2a77211 */ /* 0x000fe200018f0eff */
[----:B------:R3:W-:Y:S01]  /*6e590*/  STL.64 [R1+0x60], R10 ;  /* 0x0000600a01007387 */ /* 0x0007e20000100a00 */
[C---:B------:R-:W-:Y:S01]  /*6e5a0*/  LEA R122, P3, R160.reuse, R2, 0x1 ;  /* 0x00000002a07a7211 */ /* 0x040fe200078608ff */
[----:B------:R-:W-:Y:S01]  /*6e5b0*/  IMAD.MOV.U32 R48, RZ, RZ, R16 ;  /* 0x000000ffff307224 */ /* 0x000fe200078e0010 */
[----:B------:R-:W4:Y:S02]  /*6e5c0*/  LDC R8, c[0x0][0x22c] ;  /* 0x00008b00ff087b82 */ /* 0x000f240000000800 */
[----:B------:R-:W-:Y:S01]  /*6e5d0*/  LEA.HI.X.SX32 R123, R160, R4, 0x1, P3 ;  /* 0x00000004a07b7211 */ /* 0x000fe200018f0eff */
[----:B-1----:R-:W-:-:S05]  /*6e5e0*/  IMAD.IADD R213, R211, 0x1, R9 ;  /* 0x00000001d3d57824 */ /* 0x002fca00078e0209 */
[----:B------:R-:W1:Y:S01]  /*6e5f0*/  LDC R9, c[0x0][0x248] ;  /* 0x00009200ff097b82 */ /* 0x000e620000000800 */
[----:B------:R-:W-:-:S04]  /*6e600*/  LEA R136, P3, R163, R2, 0x1 ;  /* 0x00000002a3887211 */ /* 0x000fc800078608ff */
[----:B------:R-:W-:Y:S02]  /*6e610*/  LEA.HI.X.SX32 R137, R163, R4, 0x1, P3 ;  /* 0x00000004a3897211 */ /* 0x000fe400018f0eff */
[CC--:B------:R-:W-:Y:S02]  /*6e620*/  LEA R146, P3, R168.reuse, R2.reuse, 0x1 ;  /* 0x00000002a8927211 */ /* 0x0c0fe400078608ff */
[C---:B------:R-:W-:Y:S02]  /*6e630*/  LEA R162, P4, R169.reuse, R2, 0x1 ;  /* 0x00000002a9a27211 */ /* 0x040fe400078808ff */
[----:B------:R-:W-:Y:S02]  /*6e640*/  LEA.HI.X.SX32 R147, R168, R4, 0x1, P3 ;  /* 0x00000004a8937211 */ /* 0x000fe400018f0eff */
[----:B------:R-:W-:Y:S02]  /*6e650*/  LEA R168, P5, R0, R2, 0x1 ;  /* 0x0000000200a87211 */ /* 0x000fe400078a08ff */
[----:B------:R-:W-:-:S02]  /*6e660*/  LEA.HI.X.SX32 R163, R169, R4, 0x1, P4 ;  /* 0x00000004a9a37211 */ /* 0x000fc400020f0eff */
[----:B------:R-:W-:Y:S01]  /*6e670*/  LEA.HI.X.SX32 R169, R0, R4, 0x1, P5 ;  /* 0x0000000400a97211 */ /* 0x000fe200028f0eff */
[----:B-1----:R-:W-:Y:S02]  /*6e680*/  IMAD.IADD R0, R213, 0x1, R9 ;  /* 0x00000001d5007824 */ /* 0x002fe400078e0209 */
[----:B------:R-:W1:Y:S02]  /*6e690*/  LDC R9, c[0x0][0x248] ;  /* 0x00009200ff097b82 */ /* 0x000e640000000800 */
[----:B-1----:R-:W-:-:S06]  /*6e6a0*/  IMAD.IADD R217, R0, 0x1, R9 ;  /* 0x0000000100d97824 */ /* 0x002fcc00078e0209 */
[----:B------:R-:W1:Y:S02]  /*6e6b0*/  LDC R9, c[0x0][0x248] ;  /* 0x00009200ff097b82 */ /* 0x000e640000000800 */
[----:B-1----:R-:W-:-:S06]  /*6e6c0*/  IMAD.IADD R219, R217, 0x1, R9 ;  /* 0x00000001d9db7824 */ /* 0x002fcc00078e0209 */
[----:B------:R-:W1:Y:S02]  /*6e6d0*/  LDC R9, c[0x0][0x248] ;  /* 0x00009200ff097b82 */ /* 0x000e640000000800 */
[----:B-1----:R-:W-:Y:S02]  /*6e6e0*/  IMAD.IADD R221, R219, 0x1, R9 ;  /* 0x00000001dbdd7824 */ /* 0x002fe400078e0209 */
[----:B---3--:R-:W-:Y:S01]  /*6e6f0*/  IMAD.MOV.U32 R11, RZ, RZ, R23 ;  /* 0x000000ffff0b7224 */ /* 0x008fe200078e0017 */
[----:B------:R-:W-:Y:S01]  /*6e700*/  LEA R178, P5, R179, R2, 0x1 ;  /* 0x00000002b3b27211 */ /* 0x000fe200078a08ff */
[----:B0-----:R-:W-:Y:S01]  /*6e710*/  IMAD.IADD R223, R221, 0x1, R18 ;  /* 0x00000001dddf7824 */ /* 0x001fe200078e0212 */
[----:B------:R-:W3:Y:S01]  /*6e720*/  LDL.LU R23, [R1+0x2b0] ;  /* 0x0002b00001177983 */ /* 0x000ee20000300800 */
[----:B------:R-:W0:Y:S01]  /*6e730*/  LDC R18, c[0x0][0x248] ;  /* 0x00009200ff127b82 */ /* 0x000e220000000800 */
[----:B------:R-:W-:Y:S02]  /*6e740*/  PRMT R20, R19, 0x7610, R20 ;  /* 0x0000761013147816 */ /* 0x000fe40000000014 */
[----:B------:R-:W-:-:S02]  /*6e750*/  LEA.HI.X.SX32 R179, R179, R4, 0x1, P5 ;  /* 0x00000004b3b37211 */ /* 0x000fc400028f0eff */
[-C--:B------:R-:W-:Y:S02]  /*6e760*/  LEA R160, P3, R170, R2.reuse, 0x1 ;  /* 0x00000002aaa07211 */ /* 0x080fe400078608ff */
[----:B------:R-:W-:Y:S01]  /*6e770*/  LEA R176, P4, R177, R2, 0x1 ;  /* 0x00000002b1b07211 */ /* 0x000fe200078808ff */
[----:B------:R-:W1:Y:S01]  /*6e780*/  LDC R19, c[0x0][0x248] ;  /* 0x00009200ff137b82 */ /* 0x000e620000000800 */
[----:B------:R-:W-:Y:S02]  /*6e790*/  IMAD.MOV.U32 R16, RZ, RZ, R32 ;  /* 0x000000ffff107224 */ /* 0x000fe400078e0020 */
[----:B------:R-:W-:Y:S02]  /*6e7a0*/  IMAD.MOV.U32 R49, RZ, RZ, R17 ;  /* 0x000000ffff317224 */ /* 0x000fe400078e0011 */
[----:B------:R-:W-:-:S03]  /*6e7b0*/  IMAD.MOV.U32 R10, RZ, RZ, R22 ;  /* 0x000000ffff0a7224 */ /* 0x000fc600078e0016 */
[----:B------:R-:W2:Y:S01]  /*6e7c0*/  LDC R9, c[0x0][0x22c] ;  /* 0x00008b00ff097b82 */ /* 0x000ea20000000800 */
[----:B0-----:R-:W-:-:S07]  /*6e7d0*/  IMAD.IADD R225, R223, 0x1, R18 ;  /* 0x00000001dfe17824 */ /* 0x001fce00078e0212 */
[----:B------:R-:W0:Y:S02]  /*6e7e0*/  LDC R18, c[0x0][0x248] ;  /* 0x00009200ff127b82 */ /* 0x000e240000000800 */
[----:B0-----:R-:W-:-:S06]  /*6e7f0*/  IMAD.IADD R227, R225, 0x1, R18 ;  /* 0x00000001e1e37824 */ /* 0x001fcc00078e0212 */
[----:B------:R-:W0:Y:S02]  /*6e800*/  LDC R18, c[0x0][0x248] ;  /* 0x00009200ff127b82 */ /* 0x000e240000000800 */
[----:B0-----:R-:W-:-:S06]  /*6e810*/  IMAD.IADD R229, R227, 0x1, R18 ;  /* 0x00000001e3e57824 */ /* 0x001fcc00078e0212 */
[----:B------:R-:W0:Y:S01]  /*6e820*/  LDC R18, c[0x0][0x248] ;  /* 0x00009200ff127b82 */ /* 0x000e220000000800 */
[----:B------:R-:W-:-:S04]  /*6e830*/  LEA R192, P5, R193, R2, 0x1 ;  /* 0x00000002c1c07211 */ /* 0x000fc800078a08ff */
[----:B------:R-:W-:Y:S02]  /*6e840*/  LEA.HI.X.SX32 R193, R193, R4, 0x1, P5 ;  /* 0x00000004c1c17211 */ /* 0x000fe400028f0eff */
[----:B------:R-:W-:Y:S01]  /*6e850*/  LEA R202, P5, R203, R2, 0x1 ;  /* 0x00000002cbca7211 */ /* 0x000fe200078a08ff */
[----:B0-----:R-:W-:Y:S02]  /*6e860*/  IMAD.IADD R231, R229, 0x1, R18 ;  /* 0x00000001e5e77824 */ /* 0x001fe400078e0212 */
[----:B------:R-:W0:Y:S01]  /*6e870*/  LDC R18, c[0x0][0x248] ;  /* 0x00009200ff127b82 */ /* 0x000e220000000800 */
[----:B------:R-:W-:Y:S02]  /*6e880*/  LEA.HI.X.SX32 R203, R203, R4, 0x1, P5 ;  /* 0x00000004cbcb7211 */ /* 0x000fe400028f0eff */
[----:B------:R-:W-:-:S04]  /*6e890*/  LEA R208, P5, R5, R2, 0x1 ;  /* 0x0000000205d07211 */ /* 0x000fc800078a08ff */
[----:B------:R-:W-:Y:S02]  /*6e8a0*/  LEA.HI.X.SX32 R209, R5, R4, 0x1, P5 ;  /* 0x0000000405d17211 */ /* 0x000fe400028f0eff */
[----:B------:R-:W-:-:S04]  /*6e8b0*/  LEA R214, P5, R0, R2, 0x1 ;  /* 0x0000000200d67211 */ /* 0x000fc800078a08ff */
[----:B------:R-:W-:Y:S01]  /*6e8c0*/  LEA.HI.X.SX32 R215, R0, R4, 0x1, P5 ;  /* 0x0000000400d77211 */ /* 0x000fe200028f0eff */
[----:B0-----:R-:W-:-:S04]  /*6e8d0*/  IMAD.IADD R0, R231, 0x1, R18 ;  /* 0x00000001e7007824 */ /* 0x001fc800078e0212 */
[----:B-1----:R-:W-:Y:S02]  /*6e8e0*/  IMAD.IADD R235, R0, 0x1, R19 ;  /* 0x0000000100eb7824 */ /* 0x002fe400078e0213 */
[----:B------:R-:W0:Y:S02]  /*6e8f0*/  LDC R19, c[0x0][0x248] ;  /* 0x00009200ff137b82 */ /* 0x000e240000000800 */
[----:B0-----:R-:W-:-:S06]  /*6e900*/  IMAD.IADD R237, R235, 0x1, R19 ;  /* 0x00000001ebed7824 */ /* 0x001fcc00078e0213 */
[----:B------:R-:W0:Y:S02]  /*6e910*/  LDC R19, c[0x0][0x248] ;  /* 0x00009200ff137b82 */ /* 0x000e240000000800 */
[----:B0-----:R-:W-:-:S06]  /*6e920*/  IMAD.IADD R5, R237, 0x1, R19 ;  /* 0x00000001ed057824 */ /* 0x001fcc00078e0213 */
[----:B------:R-:W0:Y:S02]  /*6e930*/  LDC R19, c[0x0][0x248] ;  /* 0x00009200ff137b82 */ /* 0x000e240000000800 */
[----:B0-----:R-:W-:-:S06]  /*6e940*/  IMAD.IADD R241, R5, 0x1, R19 ;  /* 0x0000000105f17824 */ /* 0x001fcc00078e0213 */
[----:B------:R-:W0:Y:S01]  /*6e950*/  LDC R19, c[0x0][0x248] ;  /* 0x00009200ff137b82 */ /* 0x000e220000000800 */
[----:B------:R-:W-:Y:S02]  /*6e960*/  PRMT R21, R20, 0x7610, R21 ;  /* 0x0000761014157816 */ /* 0x000fe40000000015 */
[----:B------:R-:W-:-:S05]  /*6e970*/  LEA R220, P5, R221, R2, 0x1 ;  /* 0x00000002dddc7211 */ /* 0x000fca00078a08ff */
[----:B------:R-:W1:Y:S01]  /*6e980*/  LDC R20, c[0x0][0x248] ;  /* 0x00009200ff147b82 */ /* 0x000e620000000800 */
[----:B------:R-:W-:Y:S01]  /*6e990*/  LEA.HI.X.SX32 R221, R221, R4, 0x1, P5 ;  /* 0x00000004dddd7211 */ /* 0x000fe200028f0eff */
[----:B0-----:R-:W-:-:S06]  /*6e9a0*/  IMAD.IADD R243, R241, 0x1, R19 ;  /* 0x00000001f1f37824 */ /* 0x001fcc00078e0213 */
[----:B------:R-:W0:Y:S01]  /*6e9b0*/  LDC R19, c[0x0][0x248] ;  /* 0x00009200ff137b82 */ /* 0x000e220000000800 */
[----:B------:R-:W-:-:S04]  /*6e9c0*/  LEA R226, P5, R227, R2, 0x1 ;  /* 0x00000002e3e27211 */ /* 0x000fc800078a08ff */
[----:B------:R-:W-:Y:S02]  /*6e9d0*/  LEA.HI.X.SX32 R227, R227, R4, 0x1, P5 ;  /* 0x00000004e3e37211 */ /* 0x000fe400028f0eff */
[----:B------:R-:W-:-:S04]  /*6e9e0*/  LEA R232, P5, R0, R2, 0x1 ;  /* 0x0000000200e87211 */ /* 0x000fc800078a08ff */
[-C--:B------:R-:W-:Y:S01]  /*6e9f0*/  LEA.HI.X.SX32 R233, R0, R4.reuse, 0x1, P5 ;  /* 0x0000000400e97211 */ /* 0x080fe200028f0eff */
[----:B0-----:R-:W-:Y:S01]  /*6ea00*/  IMAD.IADD R0, R243, 0x1, R19 ;  /* 0x00000001f3007824 */ /* 0x001fe200078e0213 */
[-C--:B------:R-:W-:Y:S02]  /*6ea10*/  LEA.HI.X.SX32 R161, R170, R4.reuse, 0x1, P3 ;  /* 0x00000004aaa17211 */ /* 0x080fe400018f0eff */
[----:B------:R-:W-:Y:S01]  /*6ea20*/  LEA.HI.X.SX32 R177, R177, R4, 0x1, P4 ;  /* 0x00000004b1b17211 */ /* 0x000fe200020f0eff */
[----:B-1----:R-:W-:Y:S01]  /*6ea30*/  IMAD.IADD R247, R0, 0x1, R20 ;  /* 0x0000000100f77824 */ /* 0x002fe200078e0214 */
[-C--:B------:R-:W-:Y:S01]  /*6ea40*/  LEA R238, P5, R5, R2.reuse, 0x1 ;  /* 0x0000000205ee7211 */ /* 0x080fe200078a08ff */
[----:B------:R-:W0:Y:S01]  /*6ea50*/  LDC R20, c[0x0][0x248] ;  /* 0x00009200ff147b82 */ /* 0x000e220000000800 */
[-C--:B------:R-:W-:Y:S01]  /*6ea60*/  LEA R170, P3, R171, R2.reuse, 0x1 ;  /* 0x00000002abaa7211 */ /* 0x080fe200078608ff */
[----:B------:R-:W-:Y:S01]  /*6ea70*/  IMAD.MOV.U32 R32, RZ, RZ, R42 ;  /* 0x000000ffff207224 */ /* 0x000fe200078e002a */
[----:B------:R-:W-:Y:S01]  /*6ea80*/  LEA R186, P4, R187, R2, 0x1 ;  /* 0x00000002bbba7211 */ /* 0x000fe200078808ff */
[----:B------:R-:W-:Y:S01]  /*6ea90*/  IMAD.MOV.U32 R17, RZ, RZ, R33 ;  /* 0x000000ffff117224 */ /* 0x000fe200078e0021 */
[----:B------:R-:W-:Y:S01]  /*6eaa0*/  LEA.HI.X.SX32 R171, R171, R4, 0x1, P3 ;  /* 0x00000004abab7211 */ /* 0x000fe200018f0eff */
[----:B------:R-:W2:Y:S01]  /*6eab0*/  LDL.LU.64 R18, [R1+0xb00] ;  /* 0x000b000001127983 */ /* 0x000ea20000300a00 */
[----:B------:R-:W-:Y:S01]  /*6eac0*/  LEA R184, P3, R185, R2, 0x1 ;  /* 0x00000002b9b87211 */ /* 0x000fe200078608ff */
[----:B------:R-:W1:Y:S01]  /*6ead0*/  LDC R42, c[0x0][0x22c] ;  /* 0x00008b00ff2a7b82 */ /* 0x000e620000000800 */
[----:B------:R-:W-:-:S02]  /*6eae0*/  LEA.HI.X.SX32 R239, R5, R4, 0x1, P5 ;  /* 0x0000000405ef7211 */ /* 0x000fc400028f0eff */
[-C--:B------:R-:W-:Y:S02]  /*6eaf0*/  LEA.HI.X.SX32 R185, R185, R4.reuse, 0x1, P3 ;  /* 0x00000004b9b97211 */ /* 0x080fe400018f0eff */
[----:B------:R-:W-:Y:S02]  /*6eb00*/  LEA.HI.X.SX32 R187, R187, R4, 0x1, P4 ;  /* 0x00000004bbbb7211 */ /* 0x000fe400020f0eff */
[-C--:B------:R-:W-:Y:S02]  /*6eb10*/  LEA R194, P3, R195, R2.reuse, 0x1 ;  /* 0x00000002c3c27211 */ /* 0x080fe400078608ff */
[----:B------:R-:W-:Y:S02]  /*6eb20*/  LEA R200, P4, R201, R2, 0x1 ;  /* 0x00000002c9c87211 */ /* 0x000fe400078808ff */
[-C--:B------:R-:W-:Y:S01]  /*6eb30*/  LEA.HI.X.SX32 R195, R195, R4.reuse, 0x1, P3 ;  /* 0x00000004c3c37211 */ /* 0x080fe200018f0eff */
[----:B0-----:R-:W-:Y:S02]  /*6eb40*/  IMAD.IADD R5, R247, 0x1, R20 ;  /* 0x00000001f7057824 */ /* 0x001fe400078e0214 */
[----:B------:R-:W0:Y:S01]  /*6eb50*/  LDC R20, c[0x0][0x248] ;  /* 0x00009200ff147b82 */ /* 0x000e220000000800 */
[----:B------:R-:W-:-:S02]  /*6eb60*/  LEA.HI.X.SX32 R201, R201, R4, 0x1, P4 ;  /* 0x00000004c9c97211 */ /* 0x000fc400020f0eff */
[-C--:B------:R-:W-:Y:S02]  /*6eb70*/  LEA R204, P3, R205, R2.reuse, 0x1 ;  /* 0x00000002cdcc7211 */ /* 0x080fe400078608ff */
[----:B------:R-:W-:Y:S02]  /*6eb80*/  LEA R206, P4, R207, R2, 0x1 ;  /* 0x00000002cfce7211 */ /* 0x000fe400078808ff */
[-C--:B------:R-:W-:Y:S02]  /*6eb90*/  LEA.HI.X.SX32 R205, R205, R4.reuse, 0x1, P3 ;  /* 0x00000004cdcd7211 */ /* 0x080fe400018f0eff */
[----:B------:R-:W-:Y:S02]  /*6eba0*/  LEA.HI.X.SX32 R207, R207, R4, 0x1, P4 ;  /* 0x00000004cfcf7211 */ /* 0x000fe400020f0eff */
[-C--:B------:R-:W-:Y:S02]  /*6ebb0*/  LEA R210, P3, R211, R2.reuse, 0x1 ;  /* 0x00000002d3d27211 */ /* 0x080fe400078608ff */
[----:B------:R-:W-:-:S02]  /*6ebc0*/  LEA R212, P4, R213, R2, 0x1 ;  /* 0x00000002d5d47211 */ /* 0x000fc400078808ff */
[-C--:B------:R-:W-:Y:S02]  /*6ebd0*/  LEA.HI.X.SX32 R211, R211, R4.reuse, 0x1, P3 ;  /* 0x00000004d3d37211 */ /* 0x080fe400018f0eff */
[----:B------:R-:W-:Y:S02]  /*6ebe0*/  LEA.HI.X.SX32 R213, R213, R4, 0x1, P4 ;  /* 0x00000004d5d57211 */ /* 0x000fe400020f0eff */
[-C--:B------:R-:W-:Y:S02]  /*6ebf0*/  LEA R216, P3, R217, R2.reuse, 0x1 ;  /* 0x00000002d9d87211 */ /* 0x080fe400078608ff */
[-C--:B------:R-:W-:Y:S02]  /*6ec00*/  LEA R218, P4, R219, R2.reuse, 0x1 ;  /* 0x00000002dbda7211 */ /* 0x080fe400078808ff */
[----:B------:R-:W-:Y:S02]  /*6ec10*/  LEA R244, P5, R0, R2, 0x1 ;  /* 0x0000000200f47211 */ /* 0x000fe400078a08ff */
[----:B------:R-:W-:-:S02]  /*6ec20*/  LEA.HI.X.SX32 R217, R217, R4, 0x1, P3 ;  /* 0x00000004d9d97211 */ /* 0x000fc400018f0eff */
[----:B------:R-:W-:Y:S02]  /*6ec30*/  LEA.HI.X.SX32 R219, R219, R4, 0x1, P4 ;  /* 0x00000004dbdb7211 */ /* 0x000fe400020f0eff */
[-C--:B------:R-:W-:Y:S02]  /*6ec40*/  LEA R222, P3, R223, R2.reuse, 0x1 ;  /* 0x00000002dfde7211 */ /* 0x080fe400078608ff */
[----:B------:R-:W-:Y:S02]  /*6ec50*/  LEA R224, P4, R225, R2, 0x1 ;  /* 0x00000002e1e07211 */ /* 0x000fe400078808ff */
[-C--:B------:R-:W-:Y:S01]  /*6ec60*/  LEA.HI.X.SX32 R245, R0, R4.reuse, 0x1, P5 ;  /* 0x0000000400f57211 */ /* 0x080fe200028f0eff */
[----:B------:R-:W-:Y:S01]  /*6ec70*/  VIADD R0, R3, 0x81 ;  /* 0x0000008103007836 */ /* 0x000fe20000000000 */
[-C--:B------:R-:W-:Y:S01]  /*6ec80*/  LEA.HI.X.SX32 R223, R223, R4.reuse, 0x1, P3 ;  /* 0x00000004dfdf7211 */ /* 0x080fe200018f0eff */
[----:B0-----:R-:W-:Y:S01]  /*6ec90*/  IMAD.IADD R251, R5, 0x1, R20 ;  /* 0x0000000105fb7824 */ /* 0x001fe200078e0214 */
[----:B------:R-:W-:Y:S01]  /*6eca0*/  LEA.HI.X.SX32 R225, R225, R4, 0x1, P4 ;  /* 0x00000004e1e17211 */ /* 0x000fe200020f0eff */
[----:B------:R-:W-:Y:S01]  /*6ecb0*/  IMAD.MOV.U32 R33, RZ, RZ, R43 ;  /* 0x000000ffff217224 */ /* 0x000fe200078e002b */
[----:B------:R0:W-:Y:S01]  /*6ecc0*/  @P2 STG.E.U16 desc[UR4][R48.64], R21 ;  /* 0x0000001530002986 */ /* 0x0001e2000c101504 */
[-C--:B------:R-:W-:Y:S01]  /*6ecd0*/  LEA R228, P3, R229, R2.reuse, 0x1 ;  /* 0x00000002e5e47211 */ /* 0x080fe200078608ff */
[----:B------:R-:W-:Y:S01]  /*6ece0*/  IMAD.MOV.U32 R20, RZ, RZ, R34 ;  /* 0x000000ffff147224 */ /* 0x000fe200078e0022 */
[----:B------:R-:W-:Y:S01]  /*6ecf0*/  LEA R230, P4, R231, R2, 0x1 ;  /* 0x00000002e7e67211 */ /* 0x000fe200078808ff */
[----:B------:R-:W2:Y:S01]  /*6ed00*/  LDL.LU R43, [R1+0x2b4] ;  /* 0x0002b400012b7983 */ /* 0x000ea20000300800 */
[----:B-1----:R-:W-:Y:S01]  /*6ed10*/  ISETP.LT.AND P2, PT, R0, R42, !P0 ;  /* 0x0000002a0000720c */ /* 0x002fe20004741270 */
[----:B------:R-:W1:Y:S01]  /*6ed20*/  LDC R34, c[0x0][0x22c] ;  /* 0x00008b00ff227b82 */ /* 0x000e620000000800 */
[----:B------:R-:W-:Y:S01]  /*6ed30*/  LEA.HI.X.SX32 R229, R229, R4, 0x1, P3 ;  /* 0x00000004e5e57211 */ /* 0x000fe200018f0eff */
[----:B------:R-:W2:Y:S01]  /*6ed40*/  LDL.LU R22, [R1+0x2b8] ;  /* 0x0002b80001167983 */ /* 0x000ea20000300800 */
[----:B0-----:R-:W-:-:S05]  /*6ed50*/  IMAD.MOV.U32 R21, RZ, RZ, R35 ;  /* 0x000000ffff157224 */ /* 0x001fca00078e0023 */
[----:B------:R-:W0:Y:S01]  /*6ed60*/  LDC R35, c[0x0][0x22c] ;  /* 0x00008b00ff237b82 */ /* 0x000e220000000800 */
[----:B------:R-:W-:Y:S02]  /*6ed70*/  LEA.HI.X.SX32 R231, R231, R4, 0x1, P4 ;  /* 0x00000004e7e77211 */ /* 0x000fe400020f0eff */
[-C--:B------:R-:W-:Y:S02]  /*6ed80*/  LEA R234, P3, R235, R2.reuse, 0x1 ;  /* 0x00000002ebea7211 */ /* 0x080fe400078608ff */
[----:B------:R-:W-:-:S03]  /*6ed90*/  LEA R236, P4, R237, R2, 0x1 ;  /* 0x00000002edec7211 */ /* 0x000fc600078808ff */
[----:B------:R-:W4:Y:S01]  /*6eda0*/  LDC R42, c[0x0][0x22c] ;  /* 0x00008b00ff2a7b82 */ /* 0x000f220000000800 */
[-C--:B------:R-:W-:Y:S02]  /*6edb0*/  LEA.HI.X.SX32 R235, R235, R4.reuse, 0x1, P3 ;  /* 0x00000004ebeb7211 */ /* 0x080fe400018f0eff */
[----:B------:R-:W-:Y:S02]  /*6edc0*/  LEA.HI.X.SX32 R237, R237, R4, 0x1, P4 ;  /* 0x00000004eded7211 */ /* 0x000fe400020f0eff */
[-C--:B------:R-:W-:Y:S02]  /*6edd0*/  LEA R240, P3, R241, R2.reuse, 0x1 ;  /* 0x00000002f1f07211 */ /* 0x080fe400078608ff */
[----:B------:R-:W-:Y:S02]  /*6ede0*/  LEA R242, P4, R243, R2, 0x1 ;  /* 0x00000002f3f27211 */ /* 0x000fe400078808ff */
[-C--:B------:R-:W-:Y:S02]  /*6edf0*/  LEA.HI.X.SX32 R241, R241, R4.reuse, 0x1, P3 ;  /* 0x00000004f1f17211 */ /* 0x080fe400018f0eff */
[----:B------:R-:W-:-:S02]  /*6ee00*/  LEA.HI.X.SX32 R243, R243, R4, 0x1, P4 ;  /* 0x00000004f3f37211 */ /* 0x000fc400020f0eff */
[-C--:B------:R-:W-:Y:S02]  /*6ee10*/  LEA R246, P3, R247, R2.reuse, 0x1 ;  /* 0x00000002f7f67211 */ /* 0x080fe400078608ff */
[-C--:B------:R-:W-:Y:S02]  /*6ee20*/  LEA R248, P4, R5, R2.reuse, 0x1 ;  /* 0x0000000205f87211 */ /* 0x080fe400078808ff */
[----:B------:R-:W-:Y:S01]  /*6ee30*/  LEA R250, P5, R251, R2, 0x1 ;  /* 0x00000002fbfa7211 */ /* 0x000fe200078a08ff */
[----:B------:R-:W-:Y:S01]  /*6ee40*/  VIADD R2, R3, 0x83 ;  /* 0x0000008303027836 */ /* 0x000fe20000000000 */
[-C--:B------:R-:W-:Y:S02]  /*6ee50*/  LEA.HI.X.SX32 R247, R247, R4.reuse, 0x1, P3 ;  /* 0x00000004f7f77211 */ /* 0x080fe400018f0eff */
[-C--:B------:R-:W-:Y:S02]  /*6ee60*/  LEA.HI.X.SX32 R249, R5, R4.reuse, 0x1, P4 ;  /* 0x0000000405f97211 */ /* 0x080fe400020f0eff */
[----:B------:R-:W-:Y:S01]  /*6ee70*/  LEA.HI.X.SX32 R251, R251, R4, 0x1, P5 ;  /* 0x00000004fbfb7211 */ /* 0x000fe200028f0eff */
[----:B------:R-:W-:-:S02]  /*6ee80*/  VIADD R4, R3, 0x82 ;  /* 0x0000008203047836 */ /* 0x000fc40000000000 */
[----:B------:R-:W-:Y:S01]  /*6ee90*/  VIADD R0, R3, 0x84 ;  /* 0x0000008403007836 */ /* 0x000fe20000000000 */
[----:B---3--:R3:W-:Y:S01]  /*6eea0*/  @P1 STG.E.U16 desc[UR4][R10.64], R23 ;  /* 0x000000170a001986 */ /* 0x0087e2000c101504 */
[----:B0-----:R-:W-:Y:S01]  /*6eeb0*/  ISETP.LT.AND P3, PT, R2, R35, !P0 ;  /* 0x000000230200720c */ /* 0x001fe20004761270 */
[----:B------:R-:W0:Y:S01]  /*6eec0*/  LDC R5, c[0x0][0x22c] ;  /* 0x00008b00ff057b82 */ /* 0x000e220000000800 */
[----:B-1----:R-:W-:Y:S02]  /*6eed0*/  ISETP.LT.AND P1, PT, R4, R34, !P0 ;  /* 0x000000220400720c */ /* 0x002fe40004721270 */
[----:B----4-:R-:W-:Y:S01]  /*6eee0*/  ISETP.LT.AND P4, PT, R0, R42, !P0 ;  /* 0x0000002a0000720c */ /* 0x010fe20004781270 */
[----:B------:R-:W4:Y:S01]  /*6eef0*/  LDL.LU.64 R34, [R1+0xae0] ;  /* 0x000ae00001227983 */ /* 0x000f220000300a00 */
[----:B------:R-:W-:-:S03]  /*6ef00*/  PRMT R2, R23, 0x7632, R2 ;  /* 0x0000763217027816 */ /* 0x000fc60000000002 */
[----:B------:R-:W4:Y:S01]  /*6ef10*/  LDL.LU R42, [R1+0x2bc] ;  /* 0x0002bc00012a7983 */ /* 0x000f220000300800 */
[----:B---3--:R-:W1:Y:S03]  /*6ef20*/  LDC R10, c[0x0][0x22c] ;  /* 0x00008b00ff0a7b82 */ /* 0x008e660000000800 */
[----:B------:R3:W-:Y:S04]  /*6ef30*/  @P2 STG.E.U16 desc[UR4][R32.64], R2 ;  /* 0x0000000220002986 */ /* 0x0007e8000c101504 */
[----:B---3--:R-:W3:Y:S01]  /*6ef40*/  LDL.LU.64 R32, [R1+0xad8] ;  /* 0x000ad80001207983 */ /* 0x008ee20000300a00 */
[----:B------:R-:W-:-:S05]  /*6ef50*/  VIADD R0, R3, 0x85 ;  /* 0x0000008503007836 */ /* 0x000fca0000000000 */
[----:B------:R-:W-:Y:S01]  /*6ef60*/  ISETP.LT.AND P2, PT, R0, R8, !P0 ;  /* 0x000000080000720c */ /* 0x000fe20004741270 */
[----:B------:R-:W-:Y:S01]  /*6ef70*/  VIADD R0, R3, 0x86 ;  /* 0x0000008603007836 */ /* 0x000fe20000000000 */
[----:B------:R-:W3:Y:S01]  /*6ef80*/  LDC R8, c[0x0][0x22c] ;  /* 0x00008b00ff087b82 */ /* 0x000ee20000000800 */
[----:B--2---:R2:W-:Y:S01]  /*6ef90*/  @P1 STG.E.U16 desc[UR4][R18.64], R43 ;  /* 0x0000002b12001986 */ /* 0x0045e2000c101504 */
[----:B------:R-:W-:-:S05]  /*6efa0*/  PRMT R2, R43, 0x7632, R2 ;  /* 0x000076322b027816 */ /* 0x000fca0000000002 */
[----:B------:R0:W-:Y:S04]  /*6efb0*/  @P3 STG.E.U16 desc[UR4][R40.64], R2 ;  /* 0x0000000228003986 */ /* 0x0001e8000c101504 */
[----:B--2---:R-:W2:Y:S04]  /*6efc0*/  LDL.LU.64 R18, [R1+0xad0] ;  /* 0x000ad00001127983 */ /* 0x004ea80000300a00 */
[----:B------:R-:W2:Y:S04]  /*6efd0*/  LDL.LU R43, [R1+0x280] ;  /* 0x00028000012b7983 */ /* 0x000ea80000300800 */
[----:B0-----:R-:W2:Y:S04]  /*6efe0*/  LDL.LU.64 R40, [R1+0xac8] ;  /* 0x000ac80001287983 */ /* 0x001ea80000300a00 */
[----:B------:R0:W-:Y:S01]  /*6eff0*/  @P4 STG.E.U16 desc[UR4][R16.64], R22 ;  /* 0x0000001610004986 */ /* 0x0001e2000c101504 */
[----:B------:R-:W-:Y:S01]  /*6f000*/  ISETP.LT.AND P1, PT, R0, R252, !P0 ;  /* 0x000000fc0000720c */ /* 0x000fe20004721270 */
[C---:B------:R-:W-:Y:S01]  /*6f010*/  VIADD R0, R3.reuse, 0x87 ;  /* 0x0000008703007836 */ /* 0x040fe20000000000 */
[----:B------:R-:W-:Y:S01]  /*6f020*/  PRMT R4, R22, 0x7632, R4 ;  /* 0x0000763216047816 */ /* 0x000fe20000000004 */
[----:B------:R-:W-:Y:S01]  /*6f030*/  VIADD R2, R3, 0x88 ;  /* 0x0000008803027836 */ /* 0x000fe20000000000 */
[----:B------:R-:W3:Y:S01]  /*6f040*/  LDC R252, c[0x0][0x22c] ;  /* 0x00008b00fffc7b82 */ /* 0x000ee20000000800 */
[----:B0-----:R-:W2:Y:S04]  /*6f050*/  LDL.LU.64 R16, [R1+0xac0] ;  /* 0x000ac00001107983 */ /* 0x001ea80000300a00 */
[----:B------:R-:W2:Y:S04]  /*6f060*/  LDL.LU R23, [R1+0x284] ;  /* 0x0002840001177983 */ /* 0x000ea80000300800 */
[----:B------:R0:W-:Y:S01]  /*6f070*/  @P2 STG.E.U16 desc[UR4][R20.64], R4 ;  /* 0x0000000414002986 */ /* 0x0001e2000c101504 */
[----:B-1----:R-:W-:-:S02]  /*6f080*/  ISETP.LT.AND P2, PT, R0, R10, !P0 ;  /* 0x0000000a0000720c */ /* 0x002fc40004741270 */
[----:B------:R-:W-:Y:S01]  /*6f090*/  ISETP.LT.AND P3, PT, R2, R5, !P0 ;  /* 0x000000050200720c */ /* 0x000fe20004761270 */
[----:B0-----:R-:W2:Y:S01]  /*6f0a0*/  LDL.LU.64 R20, [R1+0xab8] ;  /* 0x000ab80001147983 */ /* 0x001ea20000300a00 */
[----:B----4-:R-:W-:Y:S01]  /*6f0b0*/  PRMT R2, R42, 0x7632, R2 ;  /* 0x000076322a027816 */ /* 0x010fe20000000002 */
[----:B------:R-:W0:Y:S02]  /*6f0c0*/  LDC R4, c[0x0][0x22c] ;  /* 0x00008b00ff047b82 */ /* 0x000e240000000800 */
[----:B------:R1:W-:Y:S01]  /*6f0d0*/  @P1 STG.E.U16 desc[UR4][R34.64], R42 ;  /* 0x0000002a22001986 */ /* 0x0003e2000c101504 */
[----:B------:R-:W-:-:S05]  /*6f0e0*/  VIADD R0, R3, 0x89 ;  /* 0x0000008903007836 */ /* 0x000fca0000000000 */
[----:B------:R-:W4:Y:S01]  /*6f0f0*/  LDC R5, c[0x0][0x22c] ;  /* 0x00008b00ff057b82 */ /* 0x000f220000000800 */
[----:B-1----:R-:W4:Y:S07]  /*6f100*/  LDL.LU R42, [R1+0x288] ;  /* 0x00028800012a7983 */ /* 0x002f2e0000300800 */
[----:B------:R-:W1:Y:S01]  /*6f110*/  LDC R10, c[0x0][0x22c] ;  /* 0x00008b00ff0a7b82 */ /* 0x000e620000000800 */
[----:B------:R-:W4:Y:S04]  /*6f120*/  LDL.LU.64 R34, [R1+0xab0] ;  /* 0x000ab00001227983 */ /* 0x000f280000300a00 */
[----:B---3--:R3:W-:Y:S04]  /*6f130*/  @P2 STG.E.U16 desc[UR4][R32.64], R2 ;  /* 0x0000000220002986 */ /* 0x0087e8000c101504 */
[----:B---3--:R-:W3:Y:S01]  /*6f140*/  LDL.LU.64 R32, [R1+0xaa8] ;  /* 0x000aa80001207983 */ /* 0x008ee20000300a00 */
[----:B------:R-:W-:Y:S01]  /*6f150*/  ISETP.LT.AND P4, PT, R0, R9, !P0 ;  /* 0x000000090000720c */ /* 0x000fe20004781270 */
[C---:B------:R-:W-:Y:S01]  /*6f160*/  VIADD R0, R3.reuse, 0x8a ;  /* 0x0000008a03007836 */ /* 0x040fe20000000000 */
[----:B------:R-:W1:Y:S01]  /*6f170*/  LDC R9, c[0x0][0x22c] ;  /* 0x00008b00ff097b82 */ /* 0x000e620000000800 */
[----:B------:R-:W3:Y:S03]  /*6f180*/  LDL.LU.64 R48, [R1+0xaa0] ;  /* 0x000aa00001307983 */ /* 0x000ee60000300a00 */
[----:B------:R-:W-:Y:S01]  /*6f190*/  ISETP.LT.AND P1, PT, R0, R8, !P0 ;  /* 0x000000080000720c */ /* 0x000fe20004721270 */
[----:B------:R-:W-:-:S03]  /*6f1a0*/  VIADD R0, R3, 0x8b ;  /* 0x0000008b03007836 */ /* 0x000fc60000000000 */
[----:B------:R-:W3:Y:S02]  /*6f1b0*/  LDC R8, c[0x0][0x22c] ;  /* 0x00008b00ff087b82 */ /* 0x000ee40000000800 */
[----:B------:R-:W-:Y:S01]  /*6f1c0*/  ISETP.LT.AND P2, PT, R0, R252, !P0 ;  /* 0x000000fc0000720c */ /* 0x000fe20004741270 */
[----:B------:R-:W-:-:S05]  /*6f1d0*/  VIADD R0, R3, 0x8d ;  /* 0x0000008d03007836 */ /* 0x000fca0000000000 */
[----:B------:R-:W3:Y:S01]  /*6f1e0*/  LDC R252, c[0x0][0x22c] ;  /* 0x00008b00fffc7b82 */ /* 0x000ee20000000800 */
[----:B--2---:R-:W-:Y:S01]  /*6f1f0*/  PRMT R2, R43, 0x7632, R2 ;  /* 0x000076322b027816 */ /* 0x004fe20000000002 */
[----:B------:R2:W-:Y:S04]  /*6f200*/  @P3 STG.E.U16 desc[UR4][R18.64], R43 ;  /* 0x0000002b12003986 */ /* 0x0005e8000c101504 */
[----:B------:R0:W-:Y:S04]  /*6f210*/  @P4 STG.E.U16 desc[UR4][R40.64], R2 ;  /* 0x0000000228004986 */ /* 0x0001e8000c101504 */
[----:B--2---:R-:W2:Y:S04]  /*6f220*/  LDL.LU R43, [R1+0x28c] ;  /* 0x00028c00012b7983 */ /* 0x004ea80000300800 */
[----:B0-----:R-:W2:Y:S01]  /*6f230*/  LDL.LU.64 R40, [R1+0xa98] ;  /* 0x000a980001287983 */ /* 0x001ea20000300a00 */
[----:B------:R-:W-:Y:S01]  /*6f240*/  VIADD R2, R3, 0x8c ;  /* 0x0000008c03027836 */ /* 0x000fe20000000000 */
[----:B------:R-:W-:-:S02]  /*6f250*/  ISETP.LT.AND P3, PT, R0, R4, !P0 ;  /* 0x000000040000720c */ /* 0x000fc40004761270 */
[----:B------:R0:W-:Y:S02]  /*6f260*/  @P1 STG.E.U16 desc[UR4][R16.64], R23 ;  /* 0x0000001710001986 */ /* 0x0001e4000c101504 */
[----:B----4-:R-:W-:Y:S02]  /*6f270*/  ISETP.LT.AND P1, PT, R2, R5, !P0 ;  /* 0x000000050200720c */ /* 0x010fe40004721270 */
[----:B------:R-:W-:Y:S01]  /*6f280*/  PRMT R4, R23, 0x7632, R4 ;  /* 0x0000763217047816 */ /* 0x000fe20000000004 */
[----:B0-----:R-:W4:Y:S01]  /*6f290*/  LDL.LU.64 R16, [R1+0xa90] ;  /* 0x000a900001107983 */ /* 0x001f220000300a00 */
[C---:B------:R-:W-:Y:S01]  /*6f2a0*/  VIADD R2, R3.reuse, 0x8e ;  /* 0x0000008e03027836 */ /* 0x040fe20000000000 */
[----:B------:R-:W0:Y:S02]  /*6f2b0*/  LDC R5, c[0x0][0x22c] ;  /* 0x00008b00ff057b82 */ /* 0x000e240000000800 */
[----:B------:R-:W4:Y:S04]  /*6f2c0*/  LDL.LU R22, [R1+0x250] ;  /* 0x0002500001167983 */ /* 0x000f280000300800 */
[----:B------:R1:W-:Y:S02]  /*6f2d0*/  @P2 STG.E.U16 desc[UR4][R20.64], R4 ;  /* 0x0000000414002986 */ /* 0x0003e4000c101504 */
[----:B-1----:R-:W-:Y:S01]  /*6f2e0*/  ISETP.LT.AND P2, PT, R2, R9, !P0 ;  /* 0x000000090200720c */ /* 0x002fe20004741270 */
[----:B------:R-:W-:Y:S01]  /*6f2f0*/  VIADD R0, R3, 0x8f ;  /* 0x0000008f03007836 */ /* 0x000fe20000000000 */
[----:B------:R-:W1:Y:S01]  /*6f300*/  LDC R9, c[0x0][0x22c] ;  /* 0x00008b00ff097b82 */ /* 0x000e620000000800 */
[----:B------:R-:W4:Y:S01]  /*6f310*/  LDL.LU.64 R20, [R1+0xa88] ;  /* 0x000a880001147983 */ /* 0x000f220000300a00 */
[----:B------:R-:W-:-:S03]  /*6f320*/  PRMT R2, R42, 0x7632, R2 ;  /* 0x000076322a027816 */ /* 0x000fc60000000002 */
[----:B------:R0:W-:Y:S04]  /*6f330*/  @P1 STG.E.U16 desc[UR4][R34.64], R42 ;  /* 0x0000002a22001986 */ /* 0x0001e8000c101504 */
[----:B------:R-:W4:Y:S04]  /*6f340*/  LDL.LU.64 R18, [R1+0xa80] ;  /* 0x000a800001127983 */ /* 0x000f280000300a00 */
[----:B0-----:R-:W4:Y:S04]  /*6f350*/  LDL.LU R42, [R1+0x254] ;  /* 0x00025400012a7983 */ /* 0x001f280000300800 */
[----:B---3--:R0:W-:Y:S04]  /*6f360*/  @P3 STG.E.U16 desc[UR4][R32.64], R2 ;  /* 0x0000000220003986 */ /* 0x0081e8000c101504 */
[----:B0-----:R-:W3:Y:S01]  /*6f370*/  LDL.LU.64 R32, [R1+0xa78] ;  /* 0x000a780001207983 */ /* 0x001ee20000300a00 */
[----:B------:R-:W-:Y:S01]  /*6f380*/  ISETP.LT.AND P4, PT, R0, R8, !P0 ;  /* 0x000000080000720c */ /* 0x000fe20004781270 */
[C---:B------:R-:W-:Y:S01]  /*6f390*/  VIADD R0, R3.reuse, 0x90 ;  /* 0x0000009003007836 */ /* 0x040fe20000000000 */
[----:B------:R-:W0:Y:S01]  /*6f3a0*/  LDC R8, c[0x0][0x22c] ;  /* 0x00008b00ff087b82 */ /* 0x000e220000000800 */
[----:B------:R-:W3:Y:S03]  /*6f3b0*/  LDL.LU.64 R34, [R1+0xa70] ;  /* 0x000a700001227983 */ /* 0x000ee60000300a00 */
[----:B------:R-:W-:Y:S01]  /*6f3c0*/  ISETP.LT.AND P1, PT, R0, R252, !P0 ;  /* 0x000000fc0000720c */ /* 0x000fe20004721270 */
[----:B------:R-:W3:Y:S01]  /*6f3d0*/  LDL.LU R23, [R1+0x258] ;  /* 0x0002580001177983 */ /* 0x000ee20000300800 */
[----:B------:R-:W-:-:S02]  /*6f3e0*/  VIADD R0, R3, 0x91 ;  /* 0x0000009103007836 */ /* 0x000fc40000000000 */
[----:B------:R-:W-:Y:S01]  /*6f3f0*/  VIADD R4, R3, 0x92 ;  /* 0x0000009203047836 */ /* 0x000fe20000000000 */
[----:B------:R-:W0:Y:S01]  /*6f400*/  LDC R252, c[0x0][0x22c] ;  /* 0x00008b00fffc7b82 */ /* 0x000e220000000800 */
[----:B--2---:R-:W-:Y:S01]  /*6f410*/  PRMT R2, R43, 0x7632, R2 ;  /* 0x000076322b027816 */ /* 0x004fe20000000002 */
[----:B------:R-:W-:Y:S01]  /*6f420*/  @P2 STG.E.U16 desc[UR4][R48.64], R43 ;  /* 0x0000002b30002986 */ /* 0x000fe2000c101504 */
[----:B------:R-:W-:-:S05]  /*6f430*/  ISETP.LT.AND P2, PT, R0, R5, !P0 ;  /* 0x000000050000720c */ /* 0x000fca0004741270 */
[----:B------:R-:W2:Y:S01]  /*6f440*/  LDC R5, c[0x0][0x22c] ;  /* 0x00008b00ff057b82 */ /* 0x000ea20000000800 */
[----:B------:R1:W-:Y:S04]  /*6f450*/  @P4 STG.E.U16 desc[UR4][R40.64], R2 ;  /* 0x0000000228004986 */ /* 0x0003e8000c101504 */
[----:B-1----:R-:W2:Y:S01]  /*6f460*/  LDL.LU.64 R40, [R1+0xa68] ;  /* 0x000a680001287983 */ /* 0x002ea20000300a00 */
[----:B------:R-:W-:-:S05]  /*6f470*/  VIADD R2, R3, 0x93 ;  /* 0x0000009303027836 */ /* 0x000fca0000000000 */
[----:B------:R-:W-:Y:S01]  /*6f480*/  ISETP.LT.AND P3, PT, R2, R9, !P0 ;  /* 0x000000090200720c */ /* 0x000fe20004761270 */
[----:B------:R-:W-:Y:S01]  /*6f490*/  VIADD R0, R3, 0x94 ;  /* 0x0000009403007836 */ /* 0x000fe20000000000 */
[----:B------:R-:W1:Y:S01]  /*6f4a0*/  LDC R9, c[0x0][0x22c] ;  /* 0x00008b00ff097b82 */ /* 0x000e620000000800 */
[----:B----4-:R4:W-:Y:S01]  /*6f4b0*/  @P1 STG.E.U16 desc[UR4][R16.64], R22 ;  /* 0x0000001610001986 */ /* 0x0109e2000c101504 */
[----:B------:R-:W-:Y:S02]  /*6f4c0*/  ISETP.LT.AND P1, PT, R4, R10, !P0 ;  /* 0x0000000a0400720c */ /* 0x000fe40004721270 */
[----:B------:R-:W-:-:S04]  /*6f4d0*/  PRMT R2, R22, 0x7632, R2 ;  /* 0x0000763216027816 */ /* 0x000fc80000000002 */
[----:B------:R-:W1:Y:S01]  /*6f4e0*/  LDC R10, c[0x0][0x22c] ;  /* 0x00008b00ff0a7b82 */ /* 0x000e620000000800 */
[----:B----4-:R-:W4:Y:S04]  /*6f4f0*/  LDL.LU.64 R16, [R1+0xa60] ;  /* 0x000a600001107983 */ /* 0x010f280000300a00 */
[----:B------:R-:W4:Y:S04]  /*6f500*/  LDL.LU R43, [R1+0x25c] ;  /* 0x00025c00012b7983 */ /* 0x000f280000300800 */
[----:B------:R0:W-:Y:S04]  /*6f510*/  @P2 STG.E.U16 desc[UR4][R20.64], R2 ;  /* 0x0000000214002986 */ /* 0x0001e8000c101504 */
[----:B0-----:R-:W4:Y:S01]  /*6f520*/  LDL.LU.64 R20, [R1+0xa58] ;  /* 0x000a580001147983 */ /* 0x001f220000300a00 */
[----:B------:R-:W-:-:S03]  /*6f530*/  PRMT R2, R42, 0x7632, R2 ;  /* 0x000076322a027816 */ /* 0x000fc60000000002 */
[----:B------:R0:W-:Y:S04]  /*6f540*/  @P1 STG.E.U16 desc[UR4][R18.64], R42 ;  /* 0x0000002a12001986 */ /* 0x0001e8000c101504 */
[----:B0-----:R-:W4:Y:S04]  /*6f550*/  LDL.LU.64 R18, [R1+0xa50] ;  /* 0x000a500001127983 */ /* 0x001f280000300a00 */
[----:B------:R-:W4:Y:S04]  /*6f560*/  LDL.LU R42, [R1+0x230] ;  /* 0x00023000012a7983 */ /* 0x000f280000300800 */
[----:B---3--:R0:W-:Y:S04]  /*6f570*/  @P3 STG.E.U16 desc[UR4][R32.64], R2 ;  /* 0x0000000220003986 */ /* 0x0081e8000c101504 */
[----:B0-----:R-:W3:Y:S01]  /*6f580*/  LDL.LU.64 R32, [R1+0xa48] ;  /* 0x000a480001207983 */ /* 0x001ee20000300a00 */
[----:B------:R-:W-:Y:S01]  /*6f590*/  ISETP.LT.AND P4, PT, R0, R8, !P0 ;  /* 0x000000080000720c */ /* 0x000fe20004781270 */
[C---:B------:R-:W-:Y:S01]  /*6f5a0*/  VIADD R0, R3.reuse, 0x95 ;  /* 0x0000009503007836 */ /* 0x040fe20000000000 */
[----:B------:R-:W0:Y:S04]  /*6f5b0*/  LDC R8, c[0x0][0x22c] ;  /* 0x00008b00ff087b82 */ /* 0x000e280000000800 */
[----:B------:R-:W-:Y:S01]  /*6f5c0*/  ISETP.LT.AND P2, PT, R0, R252, !P0 ;  /* 0x000000fc0000720c */ /* 0x000fe20004741270 */
[----:B------:R-:W-:Y:S01]  /*6f5d0*/  VIADD R0, R3, 0x96 ;  /* 0x0000009603007836 */ /* 0x000fe20000000000 */
[----:B------:R-:W-:Y:S01]  /*6f5e0*/  PRMT R4, R23, 0x7632, R4 ;  /* 0x0000763217047816 */ /* 0x000fe20000000004 */
[C---:B------:R-:W-:Y:S01]  /*6f5f0*/  VIADD R2, R3.reuse, 0x98 ;  /* 0x0000009803027836 */ /* 0x040fe20000000000 */
[----:B------:R-:W3:Y:S03]  /*6f600*/  LDC R252, c[0x0][0x22c] ;  /* 0x00008b00fffc7b82 */ /* 0x000ee60000000800 */
[----:B------:R1:W-:Y:S01]  /*6f610*/  @P4 STG.E.U16 desc[UR4][R34.64], R23 ;  /* 0x0000001722004986 */ /* 0x0003e2000c101504 */
[----:B--2---:R-:W-:Y:S01]  /*6f620*/  ISETP.LT.AND P1, PT, R0, R5, !P0 ;  /* 0x000000050000720c */ /* 0x004fe20004721270 */
[----:B------:R-:W-:-:S03]  /*6f630*/  VIADD R0, R3, 0x97 ;  /* 0x0000009703007836 */ /* 0x000fc60000000000 */
[----:B------:R-:W2:Y:S01]  /*6f640*/  LDC R5, c[0x0][0x22c] ;  /* 0x00008b00ff057b82 */ /* 0x000ea20000000800 */
[----:B-1----:R-:W2:Y:S04]  /*6f650*/  LDL.LU.64 R34, [R1+0xa40] ;  /* 0x000a400001227983 */ /* 0x002ea80000300a00 */
[----:B------:R-:W2:Y:S01]  /*6f660*/  LDL.LU R22, [R1+0x234] ;  /* 0x0002340001167983 */ /* 0x000ea20000300800 */
[----:B0-----:R-:W-:Y:S02]  /*6f670*/  ISETP.LT.AND P3, PT, R2, R8, !P0 ;  /* 0x000000080200720c */ /* 0x001fe40004761270 */
[----:B------:R-:W0:Y:S01]  /*6f680*/  LDC R8, c[0x0][0x22c] ;  /* 0x00008b00ff087b82 */ /* 0x000e220000000800 */
[----:B------:R1:W-:Y:S01]  /*6f690*/  @P2 STG.E.U16 desc[UR4][R40.64], R4 ;  /* 0x0000000428002986 */ /* 0x0003e2000c101504 */
[----:B------:R-:W-:Y:S01]  /*6f6a0*/  ISETP.LT.AND P2, PT, R0, R10, !P0 ;  /* 0x0000000a0000720c */ /* 0x000fe20004741270 */
[----:B------:R-:W-:-:S05]  /*6f6b0*/  VIADD R0, R3, 0x99 ;  /* 0x0000009903007836 */ /* 0x000fca0000000000 */
[----:B------:R-:W0:Y:S01]  /*6f6c0*/  LDC R10, c[0x0][0x22c] ;  /* 0x00008b00ff0a7b82 */ /* 0x000e220000000800 */
[----:B-1----:R-:W2:Y:S01]  /*6f6d0*/  LDL.LU.64 R40, [R1+0xa38] ;  /* 0x000a380001287983 */ /* 0x002ea20000300a00 */
[----:B------:R-:W-:-:S06]  /*6f6e0*/  ISETP.LT.AND P4, PT, R0, R9, !P0 ;  /* 0x000000090000720c */ /* 0x000fcc0004781270 */
[----:B------:R-:W1:Y:S01]  /*6f6f0*/  LDC R4, c[0x0][0x22c] ;  /* 0x00008b00ff047b82 */ /* 0x000e620000000800 */
[----:B----4-:R-:W-:Y:S01]  /*6f700*/  PRMT R2, R43, 0x7632, R2 ;  /* 0x000076322b027816 */ /* 0x010fe20000000002 */
[----:B------:R4:W-:Y:S01]  /*6f710*/  @P1 STG.E.U16 desc[UR4][R16.64], R43 ;  /* 0x0000002b10001986 */ /* 0x0009e2000c101504 */
[----:B------:R-:W-:-:S05]  /*6f720*/  VIADD R0, R3, 0x9a ;  /* 0x0000009a03007836 */ /* 0x000fca0000000000 */
[----:B------:R-:W1:Y:S01]  /*6f730*/  LDC R9, c[0x0][0x22c] ;  /* 0x00008b00ff097b82 */ /* 0x000e620000000800 */
[----:B----4-:R-:W4:Y:S04]  /*6f740*/  LDL.LU R43, [R1+0x238] ;  /* 0x00023800012b7983 */ /* 0x010f280000300800 */
[----:B------:R-:W4:Y:S04]  /*6f750*/  LDL.LU.64 R16, [R1+0xa30] ;  /* 0x000a300001107983 */ /* 0x000f280000300a00 */
[----:B------:R0:W-:Y:S04]  /*6f760*/  @P2 STG.E.U16 desc[UR4][R20.64], R2 ;  /* 0x0000000214002986 */ /* 0x0001e8000c101504 */
[----:B0-----:R-:W4:Y:S01]  /*6f770*/  LDL.LU.64 R20, [R1+0xa28] ;  /* 0x000a280001147983 */ /* 0x001f220000300a00 */
        /* <DEDUP_REMOVED lines=9> */
[----:B------:R-:W-:-:S03]  /*6f810*/  VIADD R2, R3, 0x9c ;  /* 0x0000009c03027836 */ /* 0x000fc60000000000 */
[----:B--2---:R-:W-:Y:S01]  /*6f820*/  ISETP.LT.AND P2, PT, R0, R5, !P0 ;  /* 0x000000050000720c */ /* 0x004fe20004741270 */
[----:B------:R-:W-:-:S03]  /*6f830*/  VIADD R0, R3, 0x9d ;  /* 0x0000009d03007836 */ /* 0x000fc60000000000 */
[----:B------:R-:W2:Y:S03]  /*6f840*/  LDC R5, c[0x0][0x22c] ;  /* 0x00008b00ff057b82 */ /* 0x000ea60000000800 */
[----:B------:R1:W-:Y:S01]  /*6f850*/  @P1 STG.E.U16 desc[UR4][R34.64], R22 ;  /* 0x0000001622001986 */ /* 0x0003e2000c101504 */
[----:B------:R-:W-:Y:S02]  /*6f860*/  ISETP.LT.AND P1, PT, R2, R8, !P0 ;  /* 0x000000080200720c */ /* 0x000fe40004721270 */
[----:B-1----:R-:W-:Y:S01]  /*6f870*/  ISETP.LT.AND P3, PT, R0, R4, !P0 ;  /* 0x000000040000720c */ /* 0x002fe20004761270 */
[C---:B------:R-:W-:Y:S01]  /*6f880*/  VIADD R2, R3.reuse, 0x9e ;  /* 0x0000009e03027836 */ /* 0x040fe20000000000 */
[----:B------:R-:W-:Y:S01]  /*6f890*/  PRMT R4, R22, 0x7632, R4 ;  /* 0x0000763216047816 */ /* 0x000fe20000000004 */
[----:B------:R-:W2:Y:S01]  /*6f8a0*/  LDL.LU.64 R34, [R1+0xa10] ;  /* 0x000a100001227983 */ /* 0x000ea20000300a00 */
[----:B------:R-:W1:Y:S03]  /*6f8b0*/  LDC R8, c[0x0][0x22c] ;  /* 0x00008b00ff087b82 */ /* 0x000e660000000800 */
[----:B------:R-:W2:Y:S01]  /*6f8c0*/  LDL.LU R23, [R1+0x210] ;  /* 0x0002100001177983 */ /* 0x000ea20000300800 */
[----:B------:R-:W-:-:S05]  /*6f8d0*/  VIADD R0, R3, 0x9f ;  /* 0x0000009f03007836 */ /* 0x000fca0000000000 */
[----:B0-----:R-:W-:Y:S01]  /*6f8e0*/  ISETP.LT.AND P4, PT, R0, R252, !P0 ;  /* 0x000000fc0000720c */ /* 0x001fe20004781270 */
[----:B------:R0:W-:Y:S01]  /*6f8f0*/  @P2 STG.E.U16 desc[UR4][R40.64], R4 ;  /* 0x0000000428002986 */ /* 0x0001e2000c101504 */
[----:B------:R-:W-:Y:S01]  /*6f900*/  ISETP.LT.AND P2, PT, R2, R9, !P0 ;  /* 0x000000090200720c */ /* 0x000fe20004741270 */
[----:B------:R-:W-:Y:S01]  /*6f910*/  VIADD R0, R3, 0xa0 ;  /* 0x000000a003007836 */ /* 0x000fe20000000000 */
[----:B------:R-:W1:Y:S08]  /*6f920*/  LDC R9, c[0x0][0x22c] ;  /* 0x00008b00ff097b82 */ /* 0x000e700000000800 */
[----:B------:R-:W1:Y:S01]  /*6f930*/  LDC R252, c[0x0][0x22c] ;  /* 0x00008b00fffc7b82 */ /* 0x000e620000000800 */
[----:B0-----:R-:W2:Y:S04]  /*6f940*/  LDL.LU.64 R40, [R1+0xa08] ;  /* 0x000a080001287983 */ /* 0x001ea80000300a00 */
[----:B------:R-:W2:Y:S01]  /*6f950*/  LDL.LU.64 R18, [R1+0xa00] ;  /* 0x000a000001127983 */ /* 0x000ea20000300a00 */
[----:B----4-:R-:W-:-:S03]  /*6f960*/  PRMT R2, R43, 0x7632, R2 ;  /* 0x000076322b027816 */ /* 0x010fc60000000002 */
[----:B------:R0:W-:Y:S04]  /*6f970*/  @P1 STG.E.U16 desc[UR4][R16.64], R43 ;  /* 0x0000002b10001986 */ /* 0x0001e8000c101504 */
[----:B0-----:R-:W4:Y:S04]  /*6f980*/  LDL.LU R43, [R1+0x214] ;  /* 0x00021400012b7983 */ /* 0x001f280000300800 */
[----:B------:R0:W-:Y:S04]  /*6f990*/  @P3 STG.E.U16 desc[UR4][R20.64], R2 ;  /* 0x0000000214003986 */ /* 0x0001e8000c101504 */
[----:B0-----:R-:W4:Y:S04]  /*6f9a0*/  LDL.LU.64 R20, [R1+0x9f8] ;  /* 0x0009f80001147983 */ /* 0x001f280000300a00 */
[----:B------:R-:W4:Y:S01]  /*6f9b0*/  LDL.LU.64 R16, [R1+0x9f0] ;  /* 0x0009f00001107983 */ /* 0x000f220000300a00 */
[----:B------:R-:W-:-:S03]  /*6f9c0*/  PRMT R2, R42, 0x7632, R2 ;  /* 0x000076322a027816 */ /* 0x000fc60000000002 */
[----:B------:R-:W4:Y:S04]  /*6f9d0*/  LDL.LU R22, [R1+0x218] ;  /* 0x0002180001167983 */ /* 0x000f280000300800 */
[----:B------:R-:W-:Y:S04]  /*6f9e0*/  @P2 STG.E.U16 desc[UR4][R48.64], R42 ;  /* 0x0000002a30002986 */ /* 0x000fe8000c101504 */
[----:B---3--:R0:W-:Y:S04]  /*6f9f0*/  @P4 STG.E.U16 desc[UR4][R32.64], R2 ;  /* 0x0000000220004986 */ /* 0x0081e8000c101504 */
[----:B0-----:R-:W3:Y:S01]  /*6fa00*/  LDL.LU.64 R32, [R1+0x9e8] ;  /* 0x0009e80001207983 */ /* 0x001ee20000300a00 */
[----:B--2---:R-:W-:Y:S01]  /*6fa10*/  ISETP.LT.AND P1, PT, R0, R5, !P0 ;  /* 0x000000050000720c */ /* 0x004fe20004721270 */
[C---:B------:R-:W-:Y:S01]  /*6fa20*/  VIADD R0, R3.reuse, 0xa1 ;  /* 0x000000a103007836 */ /* 0x040fe20000000000 */
[----:B------:R-:W0:Y:S01]  /*6fa30*/  LDC R5, c[0x0][0x22c] ;  /* 0x00008b00ff057b82 */ /* 0x000e220000000800 */
[----:B------:R-:W-:-:S03]  /*6fa40*/  VIADD R4, R3, 0xa2 ;  /* 0x000000a203047836 */ /* 0x000fc60000000000 */
[----:B-1----:R-:W-:Y:S01]  /*6fa50*/  ISETP.LT.AND P2, PT, R0, R8, !P0 ;  /* 0x000000080000720c */ /* 0x002fe20004741270 */
[C---:B------:R-:W-:Y:S02]  /*6fa60*/  VIADD R2, R3.reuse, 0xa3 ;  /* 0x000000a303027836 */ /* 0x040fe40000000000 */
[----:B------:R-:W-:Y:S01]  /*6fa70*/  VIADD R0, R3, 0xa4 ;  /* 0x000000a403007836 */ /* 0x000fe20000000000 */
[----:B------:R-:W1:Y:S02]  /*6fa80*/  LDC R8, c[0x0][0x22c] ;  /* 0x00008b00ff087b82 */ /* 0x000e640000000800 */
[----:B------:R-:W-:Y:S01]  /*6fa90*/  ISETP.LT.AND P3, PT, R2, R9, !P0 ;  /* 0x000000090200720c */ /* 0x000fe20004761270 */
[----:B------:R2:W-:Y:S01]  /*6faa0*/  @P1 STG.E.U16 desc[UR4][R34.64], R23 ;  /* 0x0000001722001986 */ /* 0x0005e2000c101504 */
[----:B------:R-:W-:-:S04]  /*6fab0*/  ISETP.LT.AND P1, PT, R4, R10, !P0 ;  /* 0x0000000a0400720c */ /* 0x000fc80004721270 */
[----:B------:R-:W1:Y:S01]  /*6fac0*/  LDC R9, c[0x0][0x22c] ;  /* 0x00008b00ff097b82 */ /* 0x000e620000000800 */
[----:B------:R-:W-:Y:S02]  /*6fad0*/  PRMT R2, R23, 0x7632, R2 ;  /* 0x0000763217027816 */ /* 0x000fe40000000002 */
[----:B------:R-:W-:Y:S01]  /*6fae0*/  ISETP.LT.AND P4, PT, R0, R252, !P0 ;  /* 0x000000fc0000720c */ /* 0x000fe20004781270 */
[----:B--2---:R-:W2:Y:S01]  /*6faf0*/  LDL.LU.64 R34, [R1+0x9e0] ;  /* 0x0009e00001227983 */ /* 0x004ea20000300a00 */
[----:B------:R-:W-:-:S03]  /*6fb00*/  VIADD R0, R3, 0xa5 ;  /* 0x000000a503007836 */ /* 0x000fc60000000000 */
[----:B------:R-:W1:Y:S01]  /*6fb10*/  LDC R10, c[0x0][0x22c] ;  /* 0x00008b00ff0a7b82 */ /* 0x000e620000000800 */
[----:B------:R-:W2:Y:S07]  /*6fb20*/  LDL.LU R42, [R1+0x21c] ;  /* 0x00021c00012a7983 */ /* 0x000eae0000300800 */
[----:B------:R-:W1:Y:S01]  /*6fb30*/  LDC R252, c[0x0][0x22c] ;  /* 0x00008b00fffc7b82 */ /* 0x000e620000000800 */
[----:B------:R1:W-:Y:S01]  /*6fb40*/  @P2 STG.E.U16 desc[UR4][R40.64], R2 ;  /* 0x0000000228002986 */ /* 0x0003e2000c101504 */
[----:B0-----:R-:W-:-:S03]  /*6fb50*/  ISETP.LT.AND P2, PT, R0, R5, !P0 ;  /* 0x000000050000720c */ /* 0x001fc60004741270 */
[----:B-1----:R-:W2:Y:S04]  /*6fb60*/  LDL.LU.64 R40, [R1+0x9d8] ;  /* 0x0009d80001287983 */ /* 0x002ea80000300a00 */
[----:B----4-:R0:W-:Y:S01]  /*6fb70*/  @P1 STG.E.U16 desc[UR4][R18.64], R43 ;  /* 0x0000002b12001986 */ /* 0x0101e2000c101504 */
[----:B------:R-:W-:Y:S02]  /*6fb80*/  PRMT R2, R43, 0x7632, R2 ;  /* 0x000076322b027816 */ /* 0x000fe40000000002 */
[----:B------:R-:W-:Y:S01]  /*6fb90*/  PRMT R4, R22, 0x7632, R4 ;  /* 0x0000763216047816 */ /* 0x000fe20000000004 */
[----:B0-----:R-:W4:Y:S01]  /*6fba0*/  LDL.LU.64 R18, [R1+0x9d0] ;  /* 0x0009d00001127983 */ /* 0x001f220000300a00 */
[C---:B------:R-:W-:Y:S01]  /*6fbb0*/  VIADD R0, R3.reuse, 0xa6 ;  /* 0x000000a603007836 */ /* 0x040fe20000000000 */
[----:B------:R-:W0:Y:S02]  /*6fbc0*/  LDC R5, c[0x0][0x22c] ;  /* 0x00008b00ff057b82 */ /* 0x000e240000000800 */
[----:B------:R-:W4:Y:S04]  /*6fbd0*/  LDL.LU R43, [R1+0x200] ;  /* 0x00020000012b7983 */ /* 0x000f280000300800 */
[----:B------:R1:W-:Y:S04]  /*6fbe0*/  @P3 STG.E.U16 desc[UR4][R20.64], R2 ;  /* 0x0000000214003986 */ /* 0x0003e8000c101504 */
[----:B------:R3:W-:Y:S04]  /*6fbf0*/  @P4 STG.E.U16 desc[UR4][R16.64], R22 ;  /* 0x0000001610004986 */ /* 0x0007e8000c101504 */
[----:B-1----:R-:W4:Y:S04]  /*6fc00*/  LDL.LU.64 R20, [R1+0x9c8] ;  /* 0x0009c80001147983 */ /* 0x002f280000300a00 */
[----:B---3--:R-:W3:Y:S04]  /*6fc10*/  LDL.LU.64 R16, [R1+0x9c0] ;  /* 0x0009c00001107983 */ /* 0x008ee80000300a00 */
[----:B------:R-:W3:Y:S04]  /*6fc20*/  LDL.LU R23, [R1+0x204] ;  /* 0x0002040001177983 */ /* 0x000ee80000300800 */
[----:B------:R1:W-:Y:S04]  /*6fc30*/  @P2 STG.E.U16 desc[UR4][R32.64], R4 ;  /* 0x0000000420002986 */ /* 0x0003e8000c101504 */
[----:B-1----:R-:W3:Y:S01]  /*6fc40*/  LDL.LU.64 R32, [R1+0x9b8] ;  /* 0x0009b80001207983 */ /* 0x002ee20000300a00 */
[----:B------:R-:W-:Y:S01]  /*6fc50*/  ISETP.LT.AND P1, PT, R0, R8, !P0 ;  /* 0x000000080000720c */ /* 0x000fe20004721270 */
[C---:B------:R-:W-:Y:S01]  /*6fc60*/  VIADD R0, R3.reuse, 0xa7 ;  /* 0x000000a703007836 */ /* 0x040fe20000000000 */
[----:B------:R-:W1:Y:S01]  /*6fc70*/  LDC R8, c[0x0][0x22c] ;  /* 0x00008b00ff087b82 */ /* 0x000e620000000800 */
[----:B------:R-:W-:-:S03]  /*6fc80*/  VIADD R2, R3, 0xa8 ;  /* 0x000000a803027836 */ /* 0x000fc60000000000 */
[----:B------:R-:W-:Y:S01]  /*6fc90*/  ISETP.LT.AND P2, PT, R0, R10, !P0 ;  /* 0x0000000a0000720c */ /* 0x000fe20004741270 */
[C---:B------:R-:W-:Y:S01]  /*6fca0*/  VIADD R0, R3.reuse, 0xa9 ;  /* 0x000000a903007836 */ /* 0x040fe20000000000 */
[----:B------:R-:W-:Y:S02]  /*6fcb0*/  ISETP.LT.AND P3, PT, R2, R252, !P0 ;  /* 0x000000fc0200720c */ /* 0x000fe40004761270 */
[----:B------:R-:W4:Y:S01]  /*6fcc0*/  LDC R4, c[0x0][0x22c] ;  /* 0x00008b00ff047b82 */ /* 0x000f220000000800 */
[----:B--2---:R-:W-:Y:S02]  /*6fcd0*/  PRMT R2, R42, 0x7632, R2 ;  /* 0x000076322a027816 */ /* 0x004fe40000000002 */
[----:B------:R2:W-:Y:S01]  /*6fce0*/  @P1 STG.E.U16 desc[UR4][R34.64], R42 ;  /* 0x0000002a22001986 */ /* 0x0005e2000c101504 */
[----:B------:R-:W-:Y:S01]  /*6fcf0*/  ISETP.LT.AND P4, PT, R0, R9, !P0 ;  /* 0x000000090000720c */ /* 0x000fe20004781270 */
[----:B------:R-:W-:-:S03]  /*6fd00*/  VIADD R0, R3, 0xaa ;  /* 0x000000aa03007836 */ /* 0x000fc60000000000 */
[----:B------:R-:W3:Y:S08]  /*6fd10*/  LDC R252, c[0x0][0x22c] ;  /* 0x00008b00fffc7b82 */ /* 0x000ef00000000800 */
[----:B------:R-:W3:Y:S01]  /*6fd20*/  LDC R10, c[0x0][0x22c] ;  /* 0x00008b00ff0a7b82 */ /* 0x000ee20000000800 */
[----:B--2---:R-:W2:Y:S04]  /*6fd30*/  LDL.LU R42, [R1+0x208] ;  /* 0x00020800012a7983 */ /* 0x004ea80000300800 */
[----:B------:R-:W2:Y:S01]  /*6fd40*/  LDL.LU.64 R34, [R1+0x9b0] ;  /* 0x0009b00001227983 */ /* 0x000ea20000300a00 */
[----:B0-----:R-:W-:Y:S01]  /*6fd50*/  ISETP.LT.AND P1, PT, R0, R5, !P0 ;  /* 0x000000050000720c */ /* 0x001fe20004721270 */
[----:B------:R-:W-:Y:S01]  /*6fd60*/  VIADD R0, R3, 0xab ;  /* 0x000000ab03007836 */ /* 0x000fe20000000000 */
[----:B------:R-:W0:Y:S08]  /*6fd70*/  LDC R9, c[0x0][0x22c] ;  /* 0x00008b00ff097b82 */ /* 0x000e300000000800 */
[----:B------:R-:W2:Y:S01]  /*6fd80*/  LDC R5, c[0x0][0x22c] ;  /* 0x00008b00ff057b82 */ /* 0x000ea20000000800 */
[----:B------:R0:W-:Y:S01]  /*6fd90*/  @P2 STG.E.U16 desc[UR4][R40.64], R2 ;  /* 0x0000000228002986 */ /* 0x0001e2000c101504 */
[----:B-1----:R-:W-:-:S03]  /*6fda0*/  ISETP.LT.AND P2, PT, R0, R8, !P0 ;  /* 0x000000080000720c */ /* 0x002fc60004741270 */
[----:B0-----:R-:W2:Y:S01]  /*6fdb0*/  LDL.LU.64 R40, [R1+0x9a8] ;  /* 0x0009a80001287983 */ /* 0x001ea20000300a00 */
[----:B------:R-:W-:Y:S02]  /*6fdc0*/  VIADD R0, R3, 0xad ;  /* 0x000000ad03007836 */ /* 0x000fe40000000000 */
[----:B------:R-:W0:Y:S01]  /*6fdd0*/  LDC R8, c[0x0][0x22c] ;  /* 0x00008b00ff087b82 */ /* 0x000e220000000800 */
[----:B------:R-:W2:Y:S01]  /*6fde0*/  LDL.LU.64 R48, [R1+0x9a0] ;  /* 0x0009a00001307983 */ /* 0x000ea20000300a00 */
[----:B----4-:R-:W-:-:S03]  /*6fdf0*/  PRMT R2, R43, 0x7632, R2 ;  /* 0x000076322b027816 */ /* 0x010fc60000000002 */
[----:B------:R1:W-:Y:S04]  /*6fe00*/  @P3 STG.E.U16 desc[UR4][R18.64], R43 ;  /* 0x0000002b12003986 */ /* 0x0003e8000c101504 */
[----:B-1----:R-:W4:Y:S04]  /*6fe10*/  LDL.LU R43, [R1+0x20c] ;  /* 0x00020c00012b7983 */ /* 0x002f280000300800 */
[----:B------:R1:W-:Y:S01]  /*6fe20*/  @P4 STG.E.U16 desc[UR4][R20.64], R2 ;  /* 0x0000000214004986 */ /* 0x0003e2000c101504 */
[----:B------:R-:W-:-:S03]  /*6fe30*/  ISETP.LT.AND P3, PT, R0, R4, !P0 ;  /* 0x000000040000720c */ /* 0x000fc60004761270 */
[----:B---3--:R3:W-:Y:S04]  /*6fe40*/  @P1 STG.E.U16 desc[UR4][R16.64], R23 ;  /* 0x0000001710001986 */ /* 0x0087e8000c101504 */
[----:B-1----:R-:W4:Y:S01]  /*6fe50*/  LDL.LU.64 R20, [R1+0x998] ;  /* 0x0009980001147983 */ /* 0x002f220000300a00 */
[----:B------:R-:W-:-:S03]  /*6fe60*/  PRMT R4, R23, 0x7632, R4 ;  /* 0x0000763217047816 */ /* 0x000fc60000000004 */
[----:B---3--:R-:W3:Y:S04]  /*6fe70*/  LDL.LU.64 R16, [R1+0x990] ;  /* 0x0009900001107983 */ /* 0x008ee80000300a00 */
[----:B------:R-:W3:Y:S04]  /*6fe80*/  LDL.LU R22, [R1+0x1f0] ;  /* 0x0001f00001167983 */ /* 0x000ee80000300800 */
[----:B------:R1:W-:Y:S04]  /*6fe90*/  @P2 STG.E.U16 desc[UR4][R32.64], R4 ;  /* 0x0000000420002986 */ /* 0x0003e8000c101504 */
[----:B-1----:R-:W3:Y:S01]  /*6fea0*/  LDL.LU.64 R32, [R1+0x988] ;  /* 0x0009880001207983 */ /* 0x002ee20000300a00 */
[----:B------:R-:W-:-:S05]  /*6feb0*/  VIADD R2, R3, 0xac ;  /* 0x000000ac03027836 */ /* 0x000fca0000000000 */
[----:B------:R-:W-:Y:S01]  /*6fec0*/  ISETP.LT.AND P1, PT, R2, R252, !P0 ;  /* 0x000000fc0200720c */ /* 0x000fe20004721270 */
[C---:B------:R-:W-:Y:S01]  /*6fed0*/  VIADD R2, R3.reuse, 0xae ;  /* 0x000000ae03027836 */ /* 0x040fe20000000000 */
[----:B------:R-:W1:Y:S01]  /*6fee0*/  LDC R252, c[0x0][0x22c] ;  /* 0x00008b00fffc7b82 */ /* 0x000e620000000800 */
[----:B------:R-:W-:-:S03]  /*6fef0*/  VIADD R0, R3, 0xaf ;  /* 0x000000af03007836 */ /* 0x000fc60000000000 */
[----:B------:R-:W-:Y:S02]  /*6ff00*/  ISETP.LT.AND P2, PT, R2, R9, !P0 ;  /* 0x000000090200720c */ /* 0x000fe40004741270 */
[----:B--2---:R-:W-:Y:S02]  /*6ff10*/  PRMT R2, R42, 0x7632, R2 ;  /* 0x000076322a027816 */ /* 0x004fe40000000002 */
[----:B------:R-:W2:Y:S03]  /*6ff20*/  LDC R9, c[0x0][0x22c] ;  /* 0x00008b00ff097b82 */ /* 0x000ea60000000800 */
[----:B------:R0:W-:Y:S01]  /*6ff30*/  @P1 STG.E.U16 desc[UR4][R34.64], R42 ;  /* 0x0000002a22001986 */ /* 0x0001e2000c101504 */
[----:B------:R-:W-:Y:S01]  /*6ff40*/  ISETP.LT.AND P4, PT, R0, R5, !P0 ;  /* 0x000000050000720c */ /* 0x000fe20004781270 */
[----:B------:R-:W-:-:S03]  /*6ff50*/  VIADD R0, R3, 0xb0 ;  /* 0x000000b003007836 */ /* 0x000fc60000000000 */
[----:B------:R-:W2:Y:S01]  /*6ff60*/  LDC R5, c[0x0][0x22c] ;  /* 0x00008b00ff057b82 */ /* 0x000ea20000000800 */
[----:B0-----:R-:W2:Y:S04]  /*6ff70*/  LDL.LU R42, [R1+0x1f4] ;  /* 0x0001f400012a7983 */ /* 0x001ea80000300800 */
[----:B------:R-:W2:Y:S01]  /*6ff80*/  LDL.LU.64 R18, [R1+0x980] ;  /* 0x0009800001127983 */ /* 0x000ea20000300a00 */
[----:B------:R-:W-:Y:S01]  /*6ff90*/  ISETP.LT.AND P1, PT, R0, R8, !P0 ;  /* 0x000000080000720c */ /* 0x000fe20004721270 */
[----:B------:R-:W-:Y:S01]  /*6ffa0*/  VIADD R0, R3, 0xb1 ;  /* 0x000000b103007836 */ /* 0x000fe20000000000 */
[----:B------:R-:W0:Y:S01]  /*6ffb0*/  LDC R8, c[0x0][0x22c] ;  /* 0x00008b00ff087b82 */ /* 0x000e220000000800 */
[----:B------:R1:W-:Y:S04]  /*6ffc0*/  @P3 STG.E.U16 desc[UR4][R40.64], R2 ;  /* 0x0000000228003986 */ /* 0x0003e8000c101504 */
[----:B-1----:R-:W2:Y:S04]  /*6ffd0*/  LDL.LU.64 R40, [R1+0x978] ;  /* 0x0009780001287983 */ /* 0x002ea80000300a00 */
[----:B------:R-:W2:Y:S04]  /*6ffe0*/  LDL.LU.64 R34, [R1+0x970] ;  /* 0x0009700001227983 */ /* 0x000ea80000300a00 */
[----:B------:R-:W2:Y:S01]  /*6fff0*/  LDL.LU R23, [R1+0x1f8] ;  /* 0x0001f80001177983 */ /* 0x000ea20000300800 */
[----:B----4-:R-:W-:-:S03]  /*70000*/  PRMT R2, R43, 0x7632, R2 ;  /* 0x000076322b027816 */ /* 0x010fc60000000002 */
[----:B------:R1:W-:Y:S01]  /*70010*/  @P2 STG.E.U16 desc[UR4][R48.64], R43 ;  /* 0x0000002b30002986 */ /* 0x0003e2000c101504 */
[----:B------:R-:W-:Y:S01]  /*70020*/  ISETP.LT.AND P2, PT, R0, R252, !P0 ;  /* 0x000000fc0000720c */ /* 0x000fe20004741270 */
[C---:B------:R-:W-:Y:S01]  /*70030*/  VIADD R4, R3.reuse, 0xb2 ;  /* 0x000000b203047836 */ /* 0x040fe20000000000 */
[----:B------:R-:W4:Y:S01]  /*70040*/  LDC R252, c[0x0][0x22c] ;  /* 0x00008b00fffc7b82 */ /* 0x000f220000000800 */
[----:B-1----:R-:W4:Y:S04]  /*70050*/  LDL.LU.64 R48, [R1+0x2240] ;  /* 0x0022400001307983 */ /* 0x002f280000300a00 */
[----:B------:R1:W-:Y:S04]  /*70060*/  @P4 STG.E.U16 desc[UR4][R20.64], R2 ;  /* 0x0000000214004986 */ /* 0x0003e8000c101504 */
[----:B-1----:R-:W4:Y:S01]  /*70070*/  LDL.LU.64 R20, [R1+0x968] ;  /* 0x0009680001147983 */ /* 0x002f220000300a00 */
[----:B------:R-:W-:-:S03]  /*70080*/  VIADD R2, R3, 0xb3 ;  /* 0x000000b303027836 */ /* 0x000fc60000000000 */
[----:B---3--:R1:W-:Y:S02]  /*70090*/  @P1 STG.E.U16 desc[UR4][R16.64], R22 ;  /* 0x0000001610001986 */ /* 0x0083e4000c101504 */
[----:B--2---:R-:W-:Y:S02]  /*700a0*/  ISETP.LT.AND P3, PT, R2, R9, !P0 ;  /* 0x000000090200720c */ /* 0x004fe40004761270 */
[----:B------:R-:W-:Y:S01]  /*700b0*/  PRMT R2, R22, 0x7632, R2 ;  /* 0x0000763216027816 */ /* 0x000fe20000000002 */
[C---:B------:R-:W-:Y:S01]  /*700c0*/  VIADD R0, R3.reuse, 0xb4 ;  /* 0x000000b403007836 */ /* 0x040fe20000000000 */
[----:B-1----:R-:W2:Y:S01]  /*700d0*/  LDL.LU.64 R16, [R1+0x960] ;  /* 0x0009600001107983 */ /* 0x002ea20000300a00 */
[----:B------:R-:W-:Y:S01]  /*700e0*/  ISETP.LT.AND P1, PT, R4, R10, !P0 ;  /* 0x0000000a0400720c */ /* 0x000fe20004721270 */
[----:B------:R-:W1:Y:S02]  /*700f0*/  LDC R9, c[0x0][0x22c] ;  /* 0x00008b00ff097b82 */ /* 0x000e640000000800 */
[----:B------:R-:W3:Y:S04]  /*70100*/  LDL.LU R43, [R1+0x1fc] ;  /* 0x0001fc00012b7983 */ /* 0x000ee80000300800 */
[----:B------:R0:W-:Y:S02]  /*70110*/  @P2 STG.E.U16 desc[UR4][R32.64], R2 ;  /* 0x0000000220002986 */ /* 0x0001e4000c101504 */
[----:B------:R-:W1:Y:S02]  /*70120*/  LDC R10, c[0x0][0x22c] ;  /* 0x00008b00ff0a7b82 */ /* 0x000e640000000800 */
[----:B0-----:R-:W2:Y:S01]  /*70130*/  LDL.LU.64 R32, [R1+0x958] ;  /* 0x0009580001207983 */ /* 0x001ea20000300a00 */
[----:B------:R-:W-:Y:S01]  /*70140*/  ISETP.LT.AND P4, PT, R0, R5, !P0 ;  /* 0x000000050000720c */ /* 0x000fe20004781270 */
[----:B------:R-:W-:-:S04]  /*70150*/  VIADD R0, R3, 0xb5 ;  /* 0x000000b503007836 */ /* 0x000fc80000000000 */
[----:B------:R-:W0:Y:S01]  /*70160*/  LDC R5, c[0x0][0x22c] ;  /* 0x00008b00ff057b82 */ /* 0x000e220000000800 */
[----:B------:R-:W-:Y:S02]  /*70170*/  ISETP.LT.AND P2, PT, R0, R8, !P0 ;  /* 0x000000080000720c */ /* 0x000fe40004741270 */
[----:B------:R-:W-:Y:S01]  /*70180*/  PRMT R2, R42, 0x7632, R2 ;  /* 0x000076322a027816 */ /* 0x000fe20000000002 */
[----:B------:R4:W-:Y:S01]  /*70190*/  @P1 STG.E.U16 desc[UR4][R18.64], R42 ;  /* 0x0000002a12001986 */ /* 0x0009e2000c101504 */
[----:B------:R-:W-:-:S03]  /*701a0*/  VIADD R0, R3, 0xb6 ;  /* 0x000000b603007836 */ /* 0x000fc60000000000 */
[----:B------:R-:W2:Y:S01]  /*701b0*/  LDC R8, c[0x0][0x22c] ;  /* 0x00008b00ff087b82 */ /* 0x000ea20000000800 */
[----:B----4-:R-:W4:Y:S04]  /*701c0*/  LDL.LU.64 R18, [R1+0x950] ;  /* 0x0009500001127983 */ /* 0x010f280000300a00 */
[----:B------:R-:W4:Y:S01]  /*701d0*/  LDL.LU R42, [R1+0x1e0] ;  /* 0x0001e000012a7983 */ /* 0x000f220000300800 */
[----:B------:R-:W-:Y:S01]  /*701e0*/  ISETP.LT.AND P1, PT, R0, R252, !P0 ;  /* 0x000000fc0000720c */ /* 0x000fe20004721270 */
[----:B------:R-:W-:Y:S01]  /*701f0*/  VIADD R0, R3, 0xb7 ;  /* 0x000000b703007836 */ /* 0x000fe20000000000 */
[----:B------:R-:W4:Y:S01]  /*70200*/  LDC R252, c[0x0][0x22c] ;  /* 0x00008b00fffc7b82 */ /* 0x000f220000000800 */
[----:B------:R1:W-:Y:S04]  /*70210*/  @P3 STG.E.U16 desc[UR4][R40.64], R2 ;  /* 0x0000000228003986 */ /* 0x0003e8000c101504 */
[----:B------:R0:W-:Y:S04]  /*70220*/  @P4 STG.E.U16 desc[UR4][R34.64], R23 ;  /* 0x0000001722004986 */ /* 0x0001e8000c101504 */
[----:B-1----:R-:W4:Y:S01]  /*70230*/  LDL.LU.64 R40, [R1+0x948] ;  /* 0x0009480001287983 */ /* 0x002f220000300a00 */
[----:B------:R-:W-:-:S03]  /*70240*/  PRMT R4, R23, 0x7632, R4 ;  /* 0x0000763217047816 */ /* 0x000fc60000000004 */
[----:B0-----:R-:W4:Y:S04]  /*70250*/  LDL.LU.64 R34, [R1+0x940] ;  /* 0x0009400001227983 */ /* 0x001f280000300a00 */
[----:B------:R-:W4:Y:S01]  /*70260*/  LDL.LU R22, [R1+0x1e4] ;  /* 0x0001e40001167983 */ /* 0x000f220000300800 */
[----:B------:R-:W-:-:S05]  /*70270*/  VIADD R2, R3, 0xb8 ;  /* 0x000000b803027836 */ /* 0x000fca0000000000 */
[----:B------:R-:W-:Y:S02]  /*70280*/  ISETP.LT.AND P3, PT, R2, R5, !P0 ;  /* 0x000000050200720c */ /* 0x000fe40004761270 */
[----:B------:R-:W0:Y:S01]  /*70290*/  LDC R5, c[0x0][0x22c] ;  /* 0x00008b00ff057b82 */ /* 0x000e220000000800 */
[----:B------:R1:W-:Y:S01]  /*702a0*/  @P2 STG.E.U16 desc[UR4][R20.64], R4 ;  /* 0x0000000414002986 */ /* 0x0003e2000c101504 */
[----:B------:R-:W-:-:S03]  /*702b0*/  ISETP.LT.AND P2, PT, R0, R10, !P0 ;  /* 0x0000000a0000720c */ /* 0x000fc60004741270 */
[----:B-1----:R-:W4:Y:S03]  /*702c0*/  LDL.LU.64 R20, [R1+0x938] ;  /* 0x0009380001147983 */ /* 0x002f260000300a00 */
[----:B------:R-:W1:Y:S01]  /*702d0*/  LDC R4, c[0x0][0x22c] ;  /* 0x00008b00ff047b82 */ /* 0x000e620000000800 */
[----:B---3--:R-:W-:Y:S01]  /*702e0*/  PRMT R2, R43, 0x7632, R2 ;  /* 0x000076322b027816 */ /* 0x008fe20000000002 */
[----:B--2---:R2:W-:Y:S04]  /*702f0*/  @P1 STG.E.U16 desc[UR4][R16.64], R43 ;  /* 0x0000002b10001986 */ /* 0x0045e8000c101504 */
[----:B--2---:R-:W2:Y:S04]  /*70300*/  LDL.LU R43, [R1+0x1e8] ;  /* 0x0001e800012b7983 */ /* 0x004ea80000300800 */
[----:B------:R-:W3:Y:S04]  /*70310*/  LDL.LU.64 R16, [R1+0x930] ;  /* 0x0009300001107983 */ /* 0x000ee80000300a00 */
[----:B------:R0:W-:Y:S04]  /*70320*/  @P2 STG.E.U16 desc[UR4][R32.64], R2 ;  /* 0x0000000220002986 */ /* 0x0001e8000c101504 */
[----:B0-----:R-:W3:Y:S01]  /*70330*/  LDL.LU.64 R32, [R1+0x928] ;  /* 0x0009280001207983 */ /* 0x001ee20000300a00 */
[----:B------:R-:W-:-:S03]  /*70340*/  VIADD R0, R3, 0xb9 ;  /* 0x000000b903007836 */ /* 0x000fc60000000000 */
[----:B------:R-:W3:Y:S02]  /*70350*/  LDL.LU.64 R10, [R1+0x920] ;  /* 0x00092000010a7983 */ /* 0x000ee40000300a00 */
[----:B------:R-:W-:Y:S01]  /*70360*/  ISETP.LT.AND P4, PT, R0, R9, !P0 ;  /* 0x000000090000720c */ /* 0x000fe20004781270 */
[C---:B------:R-:W-:Y:S01]  /*70370*/  VIADD R0, R3.reuse, 0xba ;  /* 0x000000ba03007836 */ /* 0x040fe20000000000 */
[----:B------:R-:W0:Y:S01]  /*70380*/  LDC R9, c[0x0][0x22c] ;  /* 0x00008b00ff097b82 */ /* 0x000e220000000800 */
[----:B------:R-:W3:Y:S03]  /*70390*/  LDL.LU R23, [R1+0x1ec] ;  /* 0x0001ec0001177983 */ /* 0x000ee60000300800 */
[----:B------:R-:W-:Y:S02]  /*703a0*/  ISETP.LT.AND P1, PT, R0, R8, !P0 ;  /* 0x000000080000720c */ /* 0x000fe40004721270 */
[----:B----4-:R-:W-:Y:S01]  /*703b0*/  PRMT R2, R42, 0x7632, R2 ;  /* 0x000076322a027816 */ /* 0x010fe20000000002 */
[C---:B------:R-:W-:Y:S01]  /*703c0*/  VIADD R0, R3.reuse, 0xbb ;  /* 0x000000bb03007836 */ /* 0x040fe20000000000 */
[----:B------:R-:W4:Y:S01]  /*703d0*/  LDC R8, c[0x0][0x22c] ;  /* 0x00008b00ff087b82 */ /* 0x000f220000000800 */
[----:B------:R-:W-:Y:S03]  /*703e0*/  @P3 STG.E.U16 desc[UR4][R18.64], R42 ;  /* 0x0000002a12003986 */ /* 0x000fe6000c101504 */
[----:B------:R-:W-:Y:S01]  /*703f0*/  ISETP.LT.AND P2, PT, R0, R252, !P0 ;  /* 0x000000fc0000720c */ /* 0x000fe20004741270 */
[----:B------:R-:W-:-:S03]  /*70400*/  VIADD R0, R3, 0xbd ;  /* 0x000000bd03007836 */ /* 0x000fc60000000000 */
[----:B------:R-:W3:Y:S02]  /*70410*/  LDC R252, c[0x0][0x22c] ;  /* 0x00008b00fffc7b82 */ /* 0x000ee40000000800 */
[----:B-1----:R-:W-:Y:S01]  /*70420*/  ISETP.LT.AND P3, PT, R0, R4, !P0 ;  /* 0x000000040000720c */ /* 0x002fe20004761270 */
[C---:B------:R-:W-:Y:S01]  /*70430*/  VIADD R0, R3.reuse, 0xbf ;  /* 0x000000bf03007836 */ /* 0x040fe20000000000 */
[----:B------:R1:W-:Y:S02]  /*70440*/  @P4 STG.E.U16 desc[UR4][R40.64], R2 ;  /* 0x0000000228004986 */ /* 0x0003e4000c101504 */
[C---:B-1----:R-:W-:Y:S02]  /*70450*/  VIADD R2, R3.reuse, 0xbc ;  /* 0x000000bc03027836 */ /* 0x042fe40000000000 */
[----:B------:R1:W-:Y:S04]  /*70460*/  @P1 STG.E.U16 desc[UR4][R34.64], R22 ;  /* 0x0000001622001986 */ /* 0x0003e8000c101504 */
[----:B------:R-:W3:Y:S01]  /*70470*/  LDL.LU.64 R40, [R1+0x918] ;  /* 0x0009180001287983 */ /* 0x000ee20000300a00 */
[----:B------:R-:W-:Y:S01]  /*70480*/  ISETP.LT.AND P1, PT, R2, R5, !P0 ;  /* 0x000000050200720c */ /* 0x000fe20004721270 */
[----:B------:R-:W-:Y:S01]  /*70490*/  VIADD R2, R3, 0xbe ;  /* 0x000000be03027836 */ /* 0x000fe20000000000 */
[----:B------:R-:W-:Y:S01]  /*704a0*/  PRMT R4, R22, 0x7632, R4 ;  /* 0x0000763216047816 */ /* 0x000fe20000000004 */
[----:B------:R-:W3:Y:S01]  /*704b0*/  LDC R5, c[0x0][0x22c] ;  /* 0x00008b00ff057b82 */ /* 0x000ee20000000800 */
[----:B-1----:R-:W3:Y:S04]  /*704c0*/  LDL.LU.64 R34, [R1+0x910] ;  /* 0x0009100001227983 */ /* 0x002ee80000300a00 */
[----:B------:R-:W3:Y:S01]  /*704d0*/  LDL.LU R42, [R1+0x1d0] ;  /* 0x0001d000012a7983 */ /* 0x000ee20000300800 */
[----:B----4-:R-:W-:-:S02]  /*704e0*/  ISETP.LT.AND P4, PT, R0, R8, !P0 ;  /* 0x000000080000720c */ /* 0x010fc40004781270 */
[----:B------:R-:W1:Y:S01]  /*704f0*/  LDC R22, c[0x0][0x22c] ;  /* 0x00008b00ff167b82 */ /* 0x000e620000000800 */
[----:B------:R-:W4:Y:S04]  /*70500*/  LDL.LU.64 R18, [R1+0x908] ;  /* 0x0009080001127983 */ /* 0x000f280000300a00 */
[----:B------:R1:W-:Y:S01]  /*70510*/  @P2 STG.E.U16 desc[UR4][R20.64], R4 ;  /* 0x0000000414002986 */ /* 0x0003e2000c101504 */
[----:B0-----:R-:W-:Y:S01]  /*70520*/  ISETP.LT.AND P2, PT, R2, R9, !P0 ;  /* 0x000000090200720c */ /* 0x001fe20004741270 */
[----:B------:R-:W-:Y:S01]  /*70530*/  VIADD R0, R3, 0xc0 ;  /* 0x000000c003007836 */ /* 0x000fe20000000000 */
[----:B-1----:R-:W0:Y:S08]  /*70540*/  LDC R21, c[0x0][0x22c] ;  /* 0x00008b00ff157b82 */ /* 0x002e300000000800 */
[----:B------:R-:W1:Y:S01]  /*70550*/  LDC R20, c[0x0][0x22c] ;  /* 0x00008b00ff147b82 */ /* 0x000e620000000800 */
[----:B--2---:R-:W-:Y:S01]  /*70560*/  PRMT R2, R43, 0x7632, R2 ;  /* 0x000076322b027816 */ /* 0x004fe20000000002 */
[----:B---3--:R2:W-:Y:S04]  /*70570*/  @P1 STG.E.U16 desc[UR4][R16.64], R43 ;  /* 0x0000002b10001986 */ /* 0x0085e8000c101504 */
[----:B--2---:R-:W2:Y:S04]  /*70580*/  LDL.LU R43, [R1+0x1d4] ;  /* 0x0001d400012b7983 */ /* 0x004ea80000300800 */
[----:B------:R-:W3:Y:S04]  /*70590*/  LDL.LU.64 R8, [R1+0x900] ;  /* 0x0009000001087983 */ /* 0x000ee80000300a00 */
[----:B------:R0:W-:Y:S04]  /*705a0*/  @P3 STG.E.U16 desc[UR4][R32.64], R2 ;  /* 0x0000000220003986 */ /* 0x0001e8000c101504 */
[----:B0-----:R-:W3:Y:S01]  /*705b0*/  LDL.LU.64 R32, [R1+0x8f8] ;  /* 0x0008f80001207983 */ /* 0x001ee20000300a00 */
[----:B------:R-:W-:Y:S01]  /*705c0*/  ISETP.LT.AND P1, PT, R0, R252, !P0 ;  /* 0x000000fc0000720c */ /* 0x000fe20004721270 */
[----:B------:R-:W-:Y:S01]  /*705d0*/  VIADD R0, R3, 0xc1 ;  /* 0x000000c103007836 */ /* 0x000fe20000000000 */
[----:B------:R-:W-:Y:S01]  /*705e0*/  PRMT R2, R23, 0x7632, R2 ;  /* 0x0000763217027816 */ /* 0x000fe20000000002 */
[----:B------:R0:W-:Y:S01]  /*705f0*/  @P2 STG.E.U16 desc[UR4][R10.64], R23 ;  /* 0x000000170a002986 */ /* 0x0001e2000c101504 */
[C---:B------:R-:W-:Y:S01]  /*70600*/  VIADD R4, R3.reuse, 0xc2 ;  /* 0x000000c203047836 */ /* 0x040fe20000000000 */
[----:B------:R-:W3:Y:S01]  /*70610*/  LDC R252, c[0x0][0x22c] ;  /* 0x00008b00fffc7b82 */ /* 0x000ee20000000800 */
[----:B------:R-:W-:Y:S01]  /*70620*/  ISETP.LT.AND P2, PT, R0, R5, !P0 ;  /* 0x000000050000720c */ /* 0x000fe20004741270 */
[C---:B------:R-:W-:Y:S01]  /*70630*/  VIADD R0, R3.reuse, 0xc4 ;  /* 0x000000c403007836 */ /* 0x040fe20000000000 */
[----:B------:R-:W3:Y:S05]  /*70640*/  LDL.LU.64 R16, [R1+0x8f0] ;  /* 0x0008f00001107983 */ /* 0x000eea0000300a00 */
[----:B------:R-:W3:Y:S01]  /*70650*/  LDC R5, c[0x0][0x22c] ;  /* 0x00008b00ff057b82 */ /* 0x000ee20000000800 */
[----:B0-----:R-:W3:Y:S07]  /*70660*/  LDL.LU.64 R10, [R1+0x2238] ;  /* 0x00223800010a7983 */ /* 0x001eee0000300a00 */
[----:B------:R-:W0:Y:S01]  /*70670*/  LDC R23, c[0x0][0x22c] ;  /* 0x00008b00ff177b82 */ /* 0x000e220000000800 */
[----:B------:R1:W-:Y:S02]  /*70680*/  @P4 STG.E.U16 desc[UR4][R40.64], R2 ;  /* 0x0000000228004986 */ /* 0x0003e4000c101504 */
[----:B-1----:R-:W-:-:S02]  /*70690*/  VIADD R2, R3, 0xc3 ;  /* 0x000000c303027836 */ /* 0x002fc40000000000 */
[----:B------:R1:W-:Y:S01]  /*706a0*/  @P1 STG.E.U16 desc[UR4][R34.64], R42 ;  /* 0x0000002a22001986 */ /* 0x0003e2000c101504 */
[----:B------:R-:W-:Y:S02]  /*706b0*/  ISETP.LT.AND P1, PT, R4, R22, !P0 ;  /* 0x000000160400720c */ /* 0x000fe40004721270 */
[----:B------:R-:W-:Y:S01]  /*706c0*/  ISETP.LT.AND P4, PT, R0, R20, !P0 ;  /* 0x000000140000720c */ /* 0x000fe20004781270 */
[----:B------:R-:W3:Y:S01]  /*706d0*/  LDL.LU.64 R40, [R1+0x8e8] ;  /* 0x0008e80001287983 */ /* 0x000ee20000300a00 */
[----:B------:R-:W-:Y:S01]  /*706e0*/  ISETP.LT.AND P3, PT, R2, R21, !P0 ;  /* 0x000000150200720c */ /* 0x000fe20004761270 */
[----:B------:R-:W0:Y:S01]  /*706f0*/  LDC R22, c[0x0][0x22c] ;  /* 0x00008b00ff167b82 */ /* 0x000e220000000800 */
[----:B------:R-:W-:-:S05]  /*70700*/  PRMT R2, R42, 0x7632, R2 ;  /* 0x000076322a027816 */ /* 0x000fca0000000002 */
[----:B----4-:R4:W-:Y:S02]  /*70710*/  @P2 STG.E.U16 desc[UR4][R18.64], R2 ;  /* 0x0000000212002986 */ /* 0x0109e4000c101504 */
[----:B-1----:R-:W1:Y:S02]  /*70720*/  LDC R34, c[0x0][0x22c] ;  /* 0x00008b00ff227b82 */ /* 0x002e640000000800 */
[----:B------:R-:W3:Y:S04]  /*70730*/  LDL.LU R35, [R1+0x1dc] ;  /* 0x0001dc0001237983 */ /* 0x000ee80000300800 */
[----:B------:R-:W3:Y:S04]  /*70740*/  LDL.LU.64 R20, [R1+0x8e0] ;  /* 0x0008e00001147983 */ /* 0x000ee80000300a00 */
[----:B----4-:R-:W4:Y:S01]  /*70750*/  LDL.LU.64 R18, [R1+0x8d0] ;  /* 0x0008d00001127983 */ /* 0x010f220000300a00 */
[----:B--2---:R-:W-:-:S03]  /*70760*/  PRMT R2, R43, 0x7632, R2 ;  /* 0x000076322b027816 */ /* 0x004fc60000000002 */
[----:B---3--:R2:W-:Y:S04]  /*70770*/  @P1 STG.E.U16 desc[UR4][R8.64], R43 ;  /* 0x0000002b08001986 */ /* 0x0085e8000c101504 */
[----:B--2---:R-:W2:Y:S04]  /*70780*/  LDL.LU.64 R8, [R1+0x2230] ;  /* 0x0022300001087983 */ /* 0x004ea80000300a00 */
[----:B------:R-:W3:Y:S04]  /*70790*/  LDL.LU.64 R42, [R1+0x8c8] ;  /* 0x0008c800012a7983 */ /* 0x000ee80000300a00 */
[----:B------:R0:W-:Y:S04]  /*707a0*/  @P3 STG.E.U16 desc[UR4][R32.64], R2 ;  /* 0x0000000220003986 */ /* 0x0001e8000c101504 */
[----:B0-----:R-:W2:Y:S04]  /*707b0*/  LDL.LU.64 R32, [R1+0x2228] ;  /* 0x0022280001207983 */ /* 0x001ea80000300a00 */
[----:B------:R-:W4:Y:S01]  /*707c0*/  LDL.LU R2, [R1+0x1d8] ;  /* 0x0001d80001027983 */ /* 0x000f220000300800 */
[----:B------:R-:W-:-:S05]  /*707d0*/  VIADD R0, R3, 0xc5 ;  /* 0x000000c503007836 */ /* 0x000fca0000000000 */
[----:B------:R-:W-:Y:S01]  /*707e0*/  ISETP.LT.AND P2, PT, R0, R252, !P0 ;  /* 0x000000fc0000720c */ /* 0x000fe20004741270 */
[C---:B------:R-:W-:Y:S01]  /*707f0*/  VIADD R0, R3.reuse, 0xc6 ;  /* 0x000000c603007836 */ /* 0x040fe20000000000 */
[----:B------:R-:W0:Y:S04]  /*70800*/  LDC R252, c[0x0][0x22c] ;  /* 0x00008b00fffc7b82 */ /* 0x000e280000000800 */
[----:B------:R-:W-:Y:S02]  /*70810*/  ISETP.LT.AND P1, PT, R0, R5, !P0 ;  /* 0x000000050000720c */ /* 0x000fe40004721270 */
[----:B----4-:R-:W-:Y:S01]  /*70820*/  PRMT R4, R2, 0x7632, R4 ;  /* 0x0000763202047816 */ /* 0x010fe20000000004 */
[----:B------:R4:W-:Y:S01]  /*70830*/  @P4 STG.E.U16 desc[UR4][R16.64], R2 ;  /* 0x0000000210004986 */ /* 0x0009e2000c101504 */
[C---:B------:R-:W-:Y:S01]  /*70840*/  VIADD R0, R3.reuse, 0xc7 ;  /* 0x000000c703007836 */ /* 0x040fe20000000000 */
[----:B------:R-:W2:Y:S02]  /*70850*/  LDC R5, c[0x0][0x22c] ;  /* 0x00008b00ff057b82 */ /* 0x000ea40000000800 */
[----:B------:R1:W-:Y:S04]  /*70860*/  @P2 STG.E.U16 desc[UR4][R40.64], R4 ;  /* 0x0000000428002986 */ /* 0x0003e8000c101504 */
[----:B----4-:R-:W4:Y:S04]  /*70870*/  LDL.LU.64 R16, [R1+0x8c0] ;  /* 0x0008c00001107983 */ /* 0x010f280000300a00 */
[----:B-1----:R-:W3:Y:S01]  /*70880*/  LDL.LU.64 R40, [R1+0x2220] ;  /* 0x0022200001287983 */ /* 0x002ee20000300a00 */
[----:B------:R-:W-:Y:S01]  /*70890*/  ISETP.LT.AND P2, PT, R0, R34, !P0 ;  /* 0x000000220000720c */ /* 0x000fe20004741270 */
[----:B------:R-:W-:Y:S01]  /*708a0*/  VIADD R2, R3, 0xc8 ;  /* 0x000000c803027836 */ /* 0x000fe20000000000 */
[----:B------:R-:W1:Y:S04]  /*708b0*/  LDC R4, c[0x0][0x22c] ;  /* 0x00008b00ff047b82 */ /* 0x000e680000000800 */
[----:B------:R-:W-:-:S02]  /*708c0*/  ISETP.LT.AND P3, PT, R2, R23, !P0 ;  /* 0x000000170200720c */ /* 0x000fc40004761270 */
[----:B------:R-:W-:Y:S01]  /*708d0*/  PRMT R2, R35, 0x7632, R2 ;  /* 0x0000763223027816 */ /* 0x000fe20000000002 */
[----:B------:R0:W-:Y:S01]  /*708e0*/  @P1 STG.E.U16 desc[UR4][R20.64], R35 ;  /* 0x0000002314001986 */ /* 0x0001e2000c101504 */
[C---:B------:R-:W-:Y:S01]  /*708f0*/  VIADD R0, R3.reuse, 0xc9 ;  /* 0x000000c903007836 */ /* 0x040fe20000000000 */
[----:B------:R-:W1:Y:S02]  /*70900*/  LDC R23, c[0x0][0x22c] ;  /* 0x00008b00ff177b82 */ /* 0x000e640000000800 */
[----:B0-----:R-:W4:Y:S04]  /*70910*/  LDL.LU.64 R34, [R1+0x8b0] ;  /* 0x0008b00001227983 */ /* 0x001f280000300a00 */
[----:B------:R-:W4:Y:S04]  /*70920*/  LDL.LU.64 R20, [R1+0x8a8] ;  /* 0x0008a80001147983 */ /* 0x000f280000300a00 */
[----:B---3--:R0:W-:Y:S04]  /*70930*/  @P2 STG.E.U16 desc[UR4][R40.64], R2 ;  /* 0x0000000228002986 */ /* 0x0081e8000c101504 */
[----:B0-----:R-:W3:Y:S01]  /*70940*/  LDL.LU.64 R40, [R1+0x2218] ;  /* 0x0022180001287983 */ /* 0x001ee20000300a00 */
[----:B------:R-:W-:Y:S01]  /*70950*/  ISETP.LT.AND P4, PT, R0, R22, !P0 ;  /* 0x000000160000720c */ /* 0x000fe20004781270 */
[C---:B------:R-:W-:Y:S01]  /*70960*/  VIADD R0, R3.reuse, 0xca ;  /* 0x000000ca03007836 */ /* 0x040fe20000000000 */
[----:B------:R-:W0:Y:S04]  /*70970*/  LDC R22, c[0x0][0x22c] ;  /* 0x00008b00ff167b82 */ /* 0x000e280000000800 */
[----:B------:R-:W-:Y:S01]  /*70980*/  ISETP.LT.AND P1, PT, R0, R252, !P0 ;  /* 0x000000fc0000720c */ /* 0x000fe20004721270 */
[----:B------:R-:W-:-:S03]  /*70990*/  VIADD R0, R3, 0xcb ;  /* 0x000000cb03007836 */ /* 0x000fc60000000000 */
[----:B------:R-:W0:Y:S01]  /*709a0*/  LDC R252, c[0x0][0x22c] ;  /* 0x00008b00fffc7b82 */ /* 0x000e220000000800 */
[----:B---3--:R-:W-:Y:S01]  /*709b0*/  PRMT R2, R40, 0x7632, R2 ;  /* 0x0000763228027816 */ /* 0x008fe20000000002 */
[----:B------:R3:W-:Y:S04]  /*709c0*/  @P3 STG.E.U16 desc[UR4][R18.64], R40 ;  /* 0x0000002812003986 */ /* 0x0007e8000c101504 */
[----:B------:R1:W-:Y:S04]  /*709d0*/  @P4 STG.E.U16 desc[UR4][R42.64], R2 ;  /* 0x000000022a004986 */ /* 0x0003e8000c101504 */
[----:B---3--:R-:W3:Y:S01]  /*709e0*/  LDL.LU.64 R18, [R1+0x898] ;  /* 0x0008980001127983 */ /* 0x008ee20000300a00 */
[----:B--2---:R-:W-:Y:S01]  /*709f0*/  ISETP.LT.AND P2, PT, R0, R5, !P0 ;  /* 0x000000050000720c */ /* 0x004fe20004741270 */
[----:B------:R-:W2:Y:S02]  /*70a00*/  LDC R40, c[0x0][0x22c] ;  /* 0x00008b00ff287b82 */ /* 0x000ea40000000800 */
[----:B-1----:R-:W2:Y:S04]  /*70a10*/  LDL.LU.64 R42, [R1+0x2210] ;  /* 0x00221000012a7983 */ /* 0x002ea80000300a00 */
[----:B----4-:R1:W-:Y:S01]  /*70a20*/  @P1 STG.E.U16 desc[UR4][R16.64], R41 ;  /* 0x0000002910001986 */ /* 0x0103e2000c101504 */
[----:B------:R-:W-:Y:S01]  /*70a30*/  VIADD R2, R3, 0xcc ;  /* 0x000000cc03027836 */ /* 0x000fe20000000000 */
[----:B------:R-:W4:Y:S01]  /*70a40*/  LDC R5, c[0x0][0x22c] ;  /* 0x00008b00ff057b82 */ /* 0x000f220000000800 */
[----:B-1----:R-:W-:Y:S01]  /*70a50*/  PRMT R41, R41, 0x7632, R41 ;  /* 0x0000763229297816 */ /* 0x002fe20000000029 */
[----:B------:R-:W3:Y:S04]  /*70a60*/  LDL.LU.64 R16, [R1+0x890] ;  /* 0x0008900001107983 */ /* 0x000ee80000300a00 */
[----:B--2---:R1:W-:Y:S04]  /*70a70*/  @P2 STG.E.U16 desc[UR4][R42.64], R41 ;  /* 0x000000292a002986 */ /* 0x0043e8000c101504 */
[----:B-1----:R-:W2:Y:S01]  /*70a80*/  LDL.LU.64 R42, [R1+0x2208] ;  /* 0x00220800012a7983 */ /* 0x002ea20000300a00 */
[C---:B------:R-:W-:Y:S01]  /*70a90*/  VIADD R0, R3.reuse, 0xcd ;  /* 0x000000cd03007836 */ /* 0x040fe20000000000 */
[----:B------:R-:W-:Y:S01]  /*70aa0*/  ISETP.LT.AND P1, PT, R2, R23, !P0 ;  /* 0x000000170200720c */ /* 0x000fe20004721270 */
[----:B------:R-:W-:Y:S01]  /*70ab0*/  VIADD R2, R3, 0xce ;  /* 0x000000ce03027836 */ /* 0x000fe20000000000 */
[----:B------:R-:W1:Y:S02]  /*70ac0*/  LDC R41, c[0x0][0x22c] ;  /* 0x00008b00ff297b82 */ /* 0x000e640000000800 */
[----:B------:R-:W-:-:S02]  /*70ad0*/  ISETP.LT.AND P3, PT, R0, R4, !P0 ;  /* 0x000000040000720c */ /* 0x000fc40004761270 */
[----:B0-----:R-:W-:Y:S02]  /*70ae0*/  ISETP.LT.AND P2, PT, R2, R22, !P0 ;  /* 0x000000160200720c */ /* 0x001fe40004741270 */
[----:B------:R-:W3:Y:S01]  /*70af0*/  LDL.LU.64 R22, [R1+0x888] ;  /* 0x0008880001167983 */ /* 0x000ee20000300a00 */
[----:B------:R-:W-:Y:S01]  /*70b00*/  VIADD R0, R3, 0xcf ;  /* 0x000000cf03007836 */ /* 0x000fe20000000000 */
[----:B------:R-:W0:Y:S04]  /*70b10*/  LDC R4, c[0x0][0x22c] ;  /* 0x00008b00ff047b82 */ /* 0x000e280000000800 */
[----:B------:R-:W-:-:S04]  /*70b20*/  ISETP.LT.AND P4, PT, R0, R252, !P0 ;  /* 0x000000fc0000720c */ /* 0x000fc80004781270 */
[----:B------:R-:W1:Y:S01]  /*70b30*/  LDC R252, c[0x0][0x22c] ;  /* 0x00008b00fffc7b82 */ /* 0x000e620000000800 */
[----:B--2---:R-:W-:Y:S01]  /*70b40*/  PRMT R2, R42, 0x7632, R2 ;  /* 0x000076322a027816 */ /* 0x004fe20000000002 */
[----:B------:R2:W-:Y:S04]  /*70b50*/  @P1 STG.E.U16 desc[UR4][R34.64], R42 ;  /* 0x0000002a22001986 */ /* 0x0005e8000c101504 */
[----:B------:R4:W-:Y:S04]  /*70b60*/  @P3 STG.E.U16 desc[UR4][R20.64], R2 ;  /* 0x0000000214003986 */ /* 0x0009e8000c101504 */
[----:B------:R0:W-:Y:S04]  /*70b70*/  @P2 STG.E.U16 desc[UR4][R32.64], R43 ;  /* 0x0000002b20002986 */ /* 0x0001e8000c101504 */
[----:B--2---:R-:W2:Y:S01]  /*70b80*/  LDL.LU.64 R34, [R1+0x880] ;  /* 0x0008800001227983 */ /* 0x004ea20000300a00 */
[C---:B------:R-:W-:Y:S01]  /*70b90*/  VIADD R0, R3.reuse, 0xd0 ;  /* 0x000000d003007836 */ /* 0x040fe20000000000 */
[----:B------:R-:W1:Y:S02]  /*70ba0*/  LDC R42, c[0x0][0x22c] ;  /* 0x00008b00ff2a7b82 */ /* 0x000e640000000800 */
[----:B----4-:R-:W4:Y:S04]  /*70bb0*/  LDL.LU.64 R20, [R1+0x870] ;  /* 0x0008700001147983 */ /* 0x010f280000300a00 */
[----:B0-----:R-:W2:Y:S01]  /*70bc0*/  LDL.LU.64 R32, [R1+0x2200] ;  /* 0x0022000001207983 */ /* 0x001ea20000300a00 */
[----:B------:R-:W-:Y:S01]  /*70bd0*/  ISETP.LT.AND P1, PT, R0, R5, !P0 ;  /* 0x000000050000720c */ /* 0x000fe20004721270 */
[----:B------:R-:W-:Y:S01]  /*70be0*/  VIADD R0, R3, 0xd1 ;  /* 0x000000d103007836 */ /* 0x000fe20000000000 */
[----:B------:R-:W-:Y:S01]  /*70bf0*/  PRMT R2, R43, 0x7632, R2 ;  /* 0x000076322b027816 */ /* 0x000fe20000000002 */
[----:B------:R-:W0:Y:S03]  /*70c00*/  LDC R5, c[0x0][0x22c] ;  /* 0x00008b00ff057b82 */ /* 0x000e260000000800 */
[----:B------:R-:W-:Y:S01]  /*70c10*/  ISETP.LT.AND P2, PT, R0, R4, !P0 ;  /* 0x000000040000720c */ /* 0x000fe20004741270 */
[C---:B------:R-:W-:Y:S01]  /*70c20*/  VIADD R4, R3.reuse, 0xd2 ;  /* 0x000000d203047836 */ /* 0x040fe20000000000 */
[----:B---3--:R3:W-:Y:S01]  /*70c30*/  @P4 STG.E.U16 desc[UR4][R18.64], R2 ;  /* 0x0000000212004986 */ /* 0x0087e2000c101504 */
[----:B------:R-:W-:-:S05]  /*70c40*/  VIADD R0, R3, 0xd4 ;  /* 0x000000d403007836 */ /* 0x000fca0000000000 */
[----:B------:R-:W-:Y:S01]  /*70c50*/  ISETP.LT.AND P4, PT, R0, R40, !P0 ;  /* 0x000000280000720c */ /* 0x000fe20004781270 */
[C---:B------:R-:W-:Y:S01]  /*70c60*/  VIADD R0, R3.reuse, 0xd5 ;  /* 0x000000d503007836 */ /* 0x040fe20000000000 */
[----:B------:R-:W0:Y:S01]  /*70c70*/  LDC R40, c[0x0][0x22c] ;  /* 0x00008b00ff287b82 */ /* 0x000e220000000800 */
[----:B---3--:R-:W3:Y:S04]  /*70c80*/  LDL.LU.64 R18, [R1+0x860] ;  /* 0x0008600001127983 */ /* 0x008ee80000300a00 */
[----:B--2---:R2:W-:Y:S01]  /*70c90*/  @P1 STG.E.U16 desc[UR4][R16.64], R32 ;  /* 0x0000002010001986 */ /* 0x0045e2000c101504 */
[----:B-1----:R-:W-:Y:S01]  /*70ca0*/  ISETP.LT.AND P1, PT, R4, R252, !P0 ;  /* 0x000000fc0400720c */ /* 0x002fe20004721270 */
[----:B------:R-:W-:Y:S01]  /*70cb0*/  VIADD R2, R3, 0xd3 ;  /* 0x000000d303027836 */ /* 0x000fe20000000000 */
[----:B------:R-:W1:Y:S01]  /*70cc0*/  LDC R4, c[0x0][0x22c] ;  /* 0x00008b00ff047b82 */ /* 0x000e620000000800 */
[----:B--2---:R-:W-:Y:S01]  /*70cd0*/  PRMT R32, R32, 0x7632, R32 ;  /* 0x0000763220207816 */ /* 0x004fe20000000020 */
[----:B------:R-:W2:Y:S04]  /*70ce0*/  LDL.LU.64 R16, [R1+0x858] ;  /* 0x0008580001107983 */ /* 0x000ea80000300a00 */
[----:B------:R0:W-:Y:S01]  /*70cf0*/  @P2 STG.E.U16 desc[UR4][R22.64], R32 ;  /* 0x0000002016002986 */ /* 0x0001e2000c101504 */
[----:B------:R-:W-:-:S04]  /*70d00*/  ISETP.LT.AND P2, PT, R0, R42, !P0 ;  /* 0x0000002a0000720c */ /* 0x000fc80004741270 */
[----:B------:R4:W-:Y:S04]  /*70d10*/  @P1 STG.E.U16 desc[UR4][R34.64], R33 ;  /* 0x0000002122001986 */ /* 0x0009e8000c101504 */
[----:B0-----:R-:W2:Y:S01]  /*70d20*/  LDL.LU.64 R22, [R1+0x850] ;  /* 0x0008500001167983 */ /* 0x001ea20000300a00 */
[----:B------:R-:W-:Y:S01]  /*70d30*/  ISETP.LT.AND P3, PT, R2, R41, !P0 ;  /* 0x000000290200720c */ /* 0x000fe20004761270 */
[----:B------:R-:W0:Y:S02]  /*70d40*/  LDC R32, c[0x0][0x22c] ;  /* 0x00008b00ff207b82 */ /* 0x000e240000000800 */
[----:B------:R-:W2:Y:S04]  /*70d50*/  LDL.LU.64 R42, [R1+0x848] ;  /* 0x00084800012a7983 */ /* 0x000ea80000300a00 */
[----:B----4-:R-:W4:Y:S01]  /*70d60*/  LDL.LU.64 R34, [R1+0x21f8] ;  /* 0x0021f80001227983 */ /* 0x010f220000300a00 */
[----:B------:R-:W-:Y:S01]  /*70d70*/  PRMT R2, R33, 0x7632, R2 ;  /* 0x0000763221027816 */ /* 0x000fe20000000002 */
[----:B------:R-:W0:Y:S01]  /*70d80*/  LDC R41, c[0x0][0x22c] ;  /* 0x00008b00ff297b82 */ /* 0x000e220000000800 */
[----:B------:R-:W-:-:S07]  /*70d90*/  VIADD R0, R3, 0xd6 ;  /* 0x000000d603007836 */ /* 0x000fce0000000000 */
[----:B------:R-:W2:Y:S01]  /*70da0*/  LDC R33, c[0x0][0x22c] ;  /* 0x00008b00ff217b82 */ /* 0x000ea20000000800 */
[----:B----4-:R4:W-:Y:S04]  /*70db0*/  @P3 STG.E.U16 desc[UR4][R34.64], R2 ;  /* 0x0000000222003986 */ /* 0x0109e8000c101504 */
[----:B----4-:R-:W4:Y:S04]  /*70dc0*/  LDL.LU.64 R34, [R1+0x21f0] ;  /* 0x0021f00001227983 */ /* 0x010f280000300a00 */
[----:B----4-:R4:W-:Y:S04]  /*70dd0*/  @P4 STG.E.U16 desc[UR4][R20.64], R34 ;  /* 0x0000002214004986 */ /* 0x0109e8000c101504 */
[----:B----4-:R-:W4:Y:S01]  /*70de0*/  LDL.LU.64 R20, [R1+0x21e8] ;  /* 0x0021e80001147983 */ /* 0x010f220000300a00 */
[----:B------:R-:W-:-:S02]  /*70df0*/  PRMT R34, R34, 0x7632, R34 ;  /* 0x0000763222227816 */ /* 0x000fc40000000022 */
[----:B------:R-:W-:Y:S01]  /*70e00*/  ISETP.LT.AND P1, PT, R0, R5, !P0 ;  /* 0x000000050000720c */ /* 0x000fe20004721270 */
[C---:B------:R-:W-:Y:S01]  /*70e10*/  VIADD R0, R3.reuse, 0xd7 ;  /* 0x000000d703007836 */ /* 0x040fe20000000000 */
[----:B------:R-:W2:Y:S01]  /*70e20*/  LDC R5, c[0x0][0x22c] ;  /* 0x00008b00ff057b82 */ /* 0x000ea20000000800 */
[----:B------:R-:W-:-:S05]  /*70e30*/  VIADD R2, R3, 0xd8 ;  /* 0x000000d803027836 */ /* 0x000fca0000000000 */
[----:B-1----:R-:W-:Y:S01]  /*70e40*/  ISETP.LT.AND P3, PT, R2, R4, !P0 ;  /* 0x000000040200720c */ /* 0x002fe20004761270 */
[----:B----4-:R1:W-:Y:S01]  /*70e50*/  @P2 STG.E.U16 desc[UR4][R20.64], R34 ;  /* 0x0000002214002986 */ /* 0x0103e2000c101504 */
[----:B------:R-:W-:Y:S01]  /*70e60*/  PRMT R2, R35, 0x7632, R2 ;  /* 0x0000763223027816 */ /* 0x000fe20000000002 */
[----:B------:R-:W4:Y:S02]  /*70e70*/  LDC R4, c[0x0][0x22c] ;  /* 0x00008b00ff047b82 */ /* 0x000f240000000800 */
[----:B-1----:R-:W4:Y:S01]  /*70e80*/  LDL.LU.64 R20, [R1+0x21e0] ;  /* 0x0021e00001147983 */ /* 0x002f220000300a00 */
[----:B------:R-:W-:Y:S01]  /*70e90*/  ISETP.LT.AND P2, PT, R0, R40, !P0 ;  /* 0x000000280000720c */ /* 0x000fe20004741270 */
[----:B------:R-:W-:-:S04]  /*70ea0*/  VIADD R0, R3, 0xd9 ;  /* 0x000000d903007836 */ /* 0x000fc80000000000 */
[----:B------:R-:W1:Y:S01]  /*70eb0*/  LDC R34, c[0x0][0x22c] ;  /* 0x00008b00ff227b82 */ /* 0x000e620000000800 */
[----:B---3--:R3:W-:Y:S01]  /*70ec0*/  @P1 STG.E.U16 desc[UR4][R18.64], R35 ;  /* 0x0000002312001986 */ /* 0x0087e2000c101504 */
[----:B0-----:R-:W-:-:S06]  /*70ed0*/  ISETP.LT.AND P4, PT, R0, R41, !P0 ;  /* 0x000000290000720c */ /* 0x001fcc0004781270 */
[----:B--2---:R0:W-:Y:S04]  /*70ee0*/  @P2 STG.E.U16 desc[UR4][R16.64], R2 ;  /* 0x0000000210002986 */ /* 0x0041e8000c101504 */
[----:B---3--:R-:W2:Y:S04]  /*70ef0*/  LDL.LU.64 R18, [R1+0x830] ;  /* 0x0008300001127983 */ /* 0x008ea80000300a00 */
[----:B------:R-:W3:Y:S04]  /*70f00*/  LDL.LU.64 R40, [R1+0x828] ;  /* 0x0008280001287983 */ /* 0x000ee80000300a00 */
[----:B0-----:R-:W3:Y:S04]  /*70f10*/  LDL.LU.64 R16, [R1+0x820] ;  /* 0x0008200001107983 */ /* 0x001ee80000300a00 */
[----:B----4-:R0:W-:Y:S04]  /*70f20*/  @P3 STG.E.U16 desc[UR4][R22.64], R20 ;  /* 0x0000001416003986 */ /* 0x0101e8000c101504 */
[----:B0-----:R-:W4:Y:S01]  /*70f30*/  LDL.LU.64 R22, [R1+0x21d8] ;  /* 0x0021d80001167983 */ /* 0x001f220000300a00 */
[----:B------:R-:W-:Y:S01]  /*70f40*/  VIADD R0, R3, 0xda ;  /* 0x000000da03007836 */ /* 0x000fe20000000000 */
[----:B------:R-:W-:-:S02]  /*70f50*/  PRMT R2, R20, 0x7632, R2 ;  /* 0x0000763214027816 */ /* 0x000fc40000000002 */
[----:B------:R-:W0:Y:S02]  /*70f60*/  LDC R20, c[0x0][0x22c] ;  /* 0x00008b00ff147b82 */ /* 0x000e240000000800 */
[----:B------:R-:W-:Y:S01]  /*70f70*/  ISETP.LT.AND P1, PT, R0, R32, !P0 ;  /* 0x000000200000720c */ /* 0x000fe20004721270 */
[----:B------:R1:W-:Y:S01]  /*70f80*/  @P4 STG.E.U16 desc[UR4][R42.64], R2 ;  /* 0x000000022a004986 */ /* 0x0003e2000c101504 */
[----:B------:R-:W-:-:S04]  /*70f90*/  VIADD R0, R3, 0xdb ;  /* 0x000000db03007836 */ /* 0x000fc80000000000 */
[----:B------:R-:W0:Y:S01]  /*70fa0*/  LDC R32, c[0x0][0x22c] ;  /* 0x00008b00ff207b82 */ /* 0x000e220000000800 */
[----:B-1----:R-:W-:Y:S01]  /*70fb0*/  VIADD R2, R3, 0xdc ;  /* 0x000000dc03027836 */ /* 0x002fe20000000000 */
[----:B------:R-:W3:Y:S05]  /*70fc0*/  LDL.LU.64 R42, [R1+0x810] ;  /* 0x00081000012a7983 */ /* 0x000eea0000300a00 */
[----:B----4-:R1:W-:Y:S01]  /*70fd0*/  @P1 STG.E.U16 desc[UR4][R22.64], R21 ;  /* 0x0000001516001986 */ /* 0x0103e2000c101504 */
[----:B------:R-:W-:-:S03]  /*70fe0*/  ISETP.LT.AND P1, PT, R2, R34, !P0 ;  /* 0x000000220200720c */ /* 0x000fc60004721270 */
[----:B-1----:R-:W4:Y:S04]  /*70ff0*/  LDL.LU.64 R22, [R1+0x21d0] ;  /* 0x0021d00001167983 */ /* 0x002f280000300a00 */
[----:B------:R-:W2:Y:S01]  /*71000*/  LDL.LU.64 R34, [R1+0x838] ;  /* 0x0008380001227983 */ /* 0x000ea20000300a00 */
[----:B------:R-:W-:Y:S01]  /*71010*/  ISETP.LT.AND P2, PT, R0, R5, !P0 ;  /* 0x000000050000720c */ /* 0x000fe20004741270 */
[----:B------:R-:W-:Y:S01]  /*71020*/  VIADD R0, R3, 0xdd ;  /* 0x000000dd03007836 */ /* 0x000fe20000000000 */
[----:B------:R-:W-:Y:S01]  /*71030*/  PRMT R21, R21, 0x7632, R21 ;  /* 0x0000763215157816 */ /* 0x000fe20000000015 */
[----:B------:R-:W-:Y:S01]  /*71040*/  VIADD R2, R3, 0xde ;  /* 0x000000de03027836 */ /* 0x000fe20000000000 */
[----:B------:R-:W1:Y:S02]  /*71050*/  LDC R5, c[0x0][0x22c] ;  /* 0x00008b00ff057b82 */ /* 0x000e640000000800 */
[----:B------:R-:W-:-:S07]  /*71060*/  ISETP.LT.AND P3, PT, R0, R4, !P0 ;  /* 0x000000040000720c */ /* 0x000fce0004761270 */
[----:B--2---:R2:W-:Y:S01]  /*71070*/  @P2 STG.E.U16 desc[UR4][R34.64], R21 ;  /* 0x0000001522002986 */ /* 0x0045e2000c101504 */
[----:B------:R-:W-:Y:S01]  /*71080*/  ISETP.LT.AND P2, PT, R2, R33, !P0 ;  /* 0x000000210200720c */ /* 0x000fe20004741270 */
[----:B------:R-:W-:Y:S01]  /*71090*/  VIADD R0, R3, 0xdf ;  /* 0x000000df03007836 */ /* 0x000fe20000000000 */
[----:B----4-:R-:W-:Y:S01]  /*710a0*/  PRMT R2, R22, 0x7632, R2 ;  /* 0x0000763216027816 */ /* 0x010fe20000000002 */
[----:B------:R4:W-:Y:S01]  /*710b0*/  @P1 STG.E.U16 desc[UR4][R18.64], R22 ;  /* 0x0000001612001986 */ /* 0x0009e2000c101504 */
[----:B------:R-:W1:Y:S03]  /*710c0*/  LDC R4, c[0x0][0x22c] ;  /* 0x00008b00ff047b82 */ /* 0x000e660000000800 */
[----:B---3--:R3:W-:Y:S04]  /*710d0*/  @P3 STG.E.U16 desc[UR4][R40.64], R2 ;  /* 0x0000000228003986 */ /* 0x0087e8000c101504 */
[----:B--2---:R-:W2:Y:S01]  /*710e0*/  LDL.LU.64 R34, [R1+0x808] ;  /* 0x0008080001227983 */ /* 0x004ea20000300a00 */
[----:B------:R-:W2:Y:S03]  /*710f0*/  LDC R21, c[0x0][0x22c] ;  /* 0x00008b00ff157b82 */ /* 0x000ea60000000800 */
[----:B----4-:R-:W4:Y:S04]  /*71100*/  LDL.LU.64 R18, [R1+0x21c8] ;  /* 0x0021c80001127983 */ /* 0x010f280000300a00 */
[----:B---3--:R-:W3:Y:S01]  /*71110*/  LDL.LU.64 R40, [R1+0x7f0] ;  /* 0x0007f00001287983 */ /* 0x008ee20000300a00 */
[----:B0-----:R-:W-:Y:S01]  /*71120*/  ISETP.LT.AND P4, PT, R0, R32, !P0 ;  /* 0x000000200000720c */ /* 0x001fe20004781270 */
[----:B------:R-:W0:Y:S02]  /*71130*/  LDC R22, c[0x0][0x22c] ;  /* 0x00008b00ff167b82 */ /* 0x000e240000000800 */
[----:B------:R1:W-:Y:S01]  /*71140*/  @P2 STG.E.U16 desc[UR4][R16.64], R23 ;  /* 0x0000001710002986 */ /* 0x0003e2000c101504 */
[----:B------:R-:W-:-:S05]  /*71150*/  PRMT R2, R23, 0x7632, R2 ;  /* 0x0000763217027816 */ /* 0x000fca0000000002 */
[----:B------:R-:W0:Y:S01]  /*71160*/  LDC R32, c[0x0][0x22c] ;  /* 0x00008b00ff207b82 */ /* 0x000e220000000800 */
[----:B-1----:R-:W2:Y:S01]  /*71170*/  LDL.LU.64 R16, [R1+0x21c0] ;  /* 0x0021c00001107983 */ /* 0x002ea20000300a00 */
[----:B------:R-:W-:-:S05]  /*71180*/  VIADD R0, R3, 0xe0 ;  /* 0x000000e003007836 */ /* 0x000fca0000000000 */
[----:B------:R-:W-:Y:S01]  /*71190*/  ISETP.LT.AND P1, PT, R0, R5, !P0 ;  /* 0x000000050000720c */ /* 0x000fe20004721270 */
[C---:B------:R-:W-:Y:S01]  /*711a0*/  VIADD R0, R3.reuse, 0xe1 ;  /* 0x000000e103007836 */ /* 0x040fe20000000000 */
[----:B------:R-:W1:Y:S01]  /*711b0*/  LDC R5, c[0x0][0x22c] ;  /* 0x00008b00ff057b82 */ /* 0x000e620000000800 */
[----:B--2---:R2:W-:Y:S04]  /*711c0*/  @P4 STG.E.U16 desc[UR4][R16.64], R2 ;  /* 0x0000000210004986 */ /* 0x0045e8000c101504 */
[----:B--2---:R-:W2:Y:S01]  /*711d0*/  LDL.LU.64 R16, [R1+0x21b8] ;  /* 0x0021b80001107983 */ /* 0x004ea20000300a00 */
[----:B------:R-:W-:Y:S01]  /*711e0*/  ISETP.LT.AND P2, PT, R0, R4, !P0 ;  /* 0x000000040000720c */ /* 0x000fe20004741270 */
[C---:B------:R-:W-:Y:S02]  /*711f0*/  VIADD R4, R3.reuse, 0xe2 ;  /* 0x000000e203047836 */ /* 0x040fe40000000000 */
[----:B------:R-:W-:-:S02]  /*71200*/  VIADD R2, R3, 0xe3 ;  /* 0x000000e303027836 */ /* 0x000fc40000000000 */
[----:B------:R-:W-:-:S03]  /*71210*/  VIADD R0, R3, 0xe4 ;  /* 0x000000e403007836 */ /* 0x000fc60000000000 */
[----:B------:R-:W-:Y:S01]  /*71220*/  ISETP.LT.AND P3, PT, R2, R21, !P0 ;  /* 0x000000150200720c */ /* 0x000fe20004761270 */
[----:B--2---:R2:W-:Y:S01]  /*71230*/  @P1 STG.E.U16 desc[UR4][R42.64], R16 ;  /* 0x000000102a001986 */ /* 0x0045e2000c101504 */
[----:B0-----:R-:W-:Y:S01]  /*71240*/  ISETP.LT.AND P1, PT, R4, R32, !P0 ;  /* 0x000000200400720c */ /* 0x001fe20004721270 */
[----:B------:R-:W0:Y:S01]  /*71250*/  LDC R21, c[0x0][0x22c] ;  /* 0x00008b00ff157b82 */ /* 0x000e220000000800 */
[----:B------:R-:W-:Y:S01]  /*71260*/  ISETP.LT.AND P4, PT, R0, R20, !P0 ;  /* 0x000000140000720c */ /* 0x000fe20004781270 */
[----:B--2---:R-:W2:Y:S01]  /*71270*/  LDL.LU.64 R42, [R1+0x7e0] ;  /* 0x0007e000012a7983 */ /* 0x004ea20000300a00 */
[----:B------:R-:W-:Y:S01]  /*71280*/  PRMT R16, R16, 0x7632, R16 ;  /* 0x0000763210107816 */ /* 0x000fe20000000010 */
[----:B------:R-:W-:Y:S01]  /*71290*/  VIADD R0, R3, 0xe5 ;  /* 0x000000e503007836 */ /* 0x000fe20000000000 */
[----:B------:R-:W-:Y:S01]  /*712a0*/  PRMT R2, R17, 0x7632, R2 ;  /* 0x0000763211027816 */ /* 0x000fe20000000002 */
[----:B------:R-:W4:Y:S02]  /*712b0*/  LDL.LU.64 R32, [R1+0x800] ;  /* 0x0008000001207983 */ /* 0x000f240000300a00 */
[----:B------:R-:W0:Y:S02]  /*712c0*/  LDC R20, c[0x0][0x22c] ;  /* 0x00008b00ff147b82 */ /* 0x000e240000000800 */
[----:B------:R1:W-:Y:S01]  /*712d0*/  @P2 STG.E.U16 desc[UR4][R34.64], R16 ;  /* 0x0000001022002986 */ /* 0x0003e2000c101504 */
[----:B------:R-:W-:-:S05]  /*712e0*/  ISETP.LT.AND P2, PT, R0, R22, !P0 ;  /* 0x000000160000720c */ /* 0x000fca0004741270 */
[----:B------:R-:W0:Y:S01]  /*712f0*/  LDC R4, c[0x0][0x22c] ;  /* 0x00008b00ff047b82 */ /* 0x000e220000000800 */
[----:B-1----:R-:W2:Y:S07]  /*71300*/  LDL.LU.64 R34, [R1+0x7d0] ;  /* 0x0007d00001227983 */ /* 0x002eae0000300a00 */
[----:B------:R-:W1:Y:S01]  /*71310*/  LDC R16, c[0x0][0x22c] ;  /* 0x00008b00ff107b82 */ /* 0x000e620000000800 */
[----:B------:R-:W2:Y:S04]  /*71320*/  LDL.LU.64 R22, [R1+0x7d8] ;  /* 0x0007d80001167983 */ /* 0x000ea80000300a00 */
[----:B----4-:R4:W-:Y:S04]  /*71330*/  @P1 STG.E.U16 desc[UR4][R32.64], R17 ;  /* 0x0000001120001986 */ /* 0x0109e8000c101504 */
[----:B------:R3:W-:Y:S04]  /*71340*/  @P3 STG.E.U16 desc[UR4][R18.64], R2 ;  /* 0x0000000212003986 */ /* 0x0007e8000c101504 */
[----:B----4-:R-:W4:Y:S01]  /*71350*/  LDL.LU.64 R32, [R1+0x7c8] ;  /* 0x0007c80001207983 */ /* 0x010f220000300a00 */
[C---:B------:R-:W-:Y:S01]  /*71360*/  VIADD R0, R3.reuse, 0xe6 ;  /* 0x000000e603007836 */ /* 0x040fe20000000000 */
[----:B------:R-:W4:Y:S02]  /*71370*/  LDC R17, c[0x0][0x22c] ;  /* 0x00008b00ff117b82 */ /* 0x000f240000000800 */
[----:B---3--:R-:W3:Y:S02]  /*71380*/  LDL.LU.64 R18, [R1+0x21b0] ;  /* 0x0021b00001127983 */ /* 0x008ee40000300a00 */
[----:B------:R-:W-:Y:S01]  /*71390*/  ISETP.LT.AND P1, PT, R0, R5, !P0 ;  /* 0x000000050000720c */ /* 0x000fe20004721270 */
[----:B------:R-:W-:-:S02]  /*713a0*/  VIADD R0, R3, 0xe7 ;  /* 0x000000e703007836 */ /* 0x000fc40000000000 */
[----:B------:R-:W-:Y:S01]  /*713b0*/  VIADD R2, R3, 0xe8 ;  /* 0x000000e803027836 */ /* 0x000fe20000000000 */
[----:B------:R-:W4:Y:S01]  /*713c0*/  LDC R5, c[0x0][0x22c] ;  /* 0x00008b00ff057b82 */ /* 0x000f220000000800 */
[----:B---3--:R3:W-:Y:S02]  /*713d0*/  @P4 STG.E.U16 desc[UR4][R40.64], R18 ;  /* 0x0000001228004986 */ /* 0x0087e4000c101504 */
[----:B---3--:R-:W-:-:S05]  /*713e0*/  PRMT R18, R18, 0x7632, R18 ;  /* 0x0000763212127816 */ /* 0x008fca0000000012 */
[----:B------:R3:W-:Y:S04]  /*713f0*/  @P2 STG.E.U16 desc[UR4][R8.64], R18 ;  /* 0x0000001208002986 */ /* 0x0007e8000c101504 */
[----:B---3--:R-:W3:Y:S01]  /*71400*/  LDL.LU.64 R8, [R1+0x21a8] ;  /* 0x0021a80001087983 */ /* 0x008ee20000300a00 */
[----:B0-----:R-:W-:Y:S01]  /*71410*/  ISETP.LT.AND P2, PT, R0, R20, !P0 ;  /* 0x000000140000720c */ /* 0x001fe20004741270 */
[C---:B------:R-:W-:Y:S01]  /*71420*/  VIADD R0, R3.reuse, 0xe9 ;  /* 0x000000e903007836 */ /* 0x040fe20000000000 */
[----:B------:R-:W-:Y:S01]  /*71430*/  ISETP.LT.AND P3, PT, R2, R4, !P0 ;  /* 0x000000040200720c */ /* 0x000fe20004761270 */
[----:B--2---:R0:W-:Y:S01]  /*71440*/  @P1 STG.E.U16 desc[UR4][R42.64], R19 ;  /* 0x000000132a001986 */ /* 0x0041e2000c101504 */
[----:B------:R-:W2:Y:S02]  /*71450*/  LDC R18, c[0x0][0x22c] ;  /* 0x00008b00ff127b82 */ /* 0x000ea40000000800 */
[----:B------:R-:W-:Y:S01]  /*71460*/  ISETP.LT.AND P4, PT, R0, R21, !P0 ;  /* 0x000000150000720c */ /* 0x000fe20004781270 */
[----:B------:R-:W-:Y:S01]  /*71470*/  VIADD R0, R3, 0xea ;  /* 0x000000ea03007836 */ /* 0x000fe20000000000 */
[----:B------:R-:W-:Y:S01]  /*71480*/  PRMT R2, R19, 0x7632, R2 ;  /* 0x0000763213027816 */ /* 0x000fe20000000002 */
[----:B------:R-:W2:Y:S03]  /*71490*/  LDL.LU.64 R40, [R1+0x7b8] ;  /* 0x0007b80001287983 */ /* 0x000ea60000300a00 */
[----:B-1----:R-:W-:Y:S01]  /*714a0*/  ISETP.LT.AND P1, PT, R0, R16, !P0 ;  /* 0x000000100000720c */ /* 0x002fe20004721270 */
[----:B------:R1:W-:Y:S01]  /*714b0*/  @P2 STG.E.U16 desc[UR4][R22.64], R2 ;  /* 0x0000000216002986 */ /* 0x0003e2000c101504 */
[----:B------:R-:W2:Y:S03]  /*714c0*/  LDC R4, c[0x0][0x22c] ;  /* 0x00008b00ff047b82 */ /* 0x000ea60000000800 */
[----:B0-----:R-:W2:Y:S01]  /*714d0*/  LDL.LU.64 R42, [R1+0x7b0] ;  /* 0x0007b000012a7983 */ /* 0x001ea20000300a00 */
[----:B------:R-:W-:-:S04]  /*714e0*/  VIADD R0, R3, 0xeb ;  /* 0x000000eb03007836 */ /* 0x000fc80000000000 */
[----:B------:R-:W0:Y:S01]  /*714f0*/  LDC R16, c[0x0][0x22c] ;  /* 0x00008b00ff107b82 */ /* 0x000e220000000800 */
[----:B-1----:R-:W2:Y:S01]  /*71500*/  LDL.LU.64 R22, [R1+0x7a0] ;  /* 0x0007a00001167983 */ /* 0x002ea20000300a00 */
[----:B---3--:R-:W-:-:S03]  /*71510*/  PRMT R2, R8, 0x7632, R2 ;  /* 0x0000763208027816 */ /* 0x008fc60000000002 */
[----:B------:R1:W-:Y:S04]  /*71520*/  @P3 STG.E.U16 desc[UR4][R34.64], R8 ;  /* 0x0000000822003986 */ /* 0x0003e8000c101504 */
[----:B----4-:R-:W-:Y:S04]  /*71530*/  @P4 STG.E.U16 desc[UR4][R32.64], R2 ;  /* 0x0000000220004986 */ /* 0x010fe8000c101504 */
[----:B------:R3:W-:Y:S04]  /*71540*/  @P1 STG.E.U16 desc[UR4][R10.64], R9 ;  /* 0x000000090a001986 */ /* 0x0007e8000c101504 */
[----:B-1----:R-:W4:Y:S01]  /*71550*/  LDL.LU.64 R34, [R1+0x798] ;  /* 0x0007980001227983 */ /* 0x002f220000300a00 */
[----:B------:R-:W-:Y:S01]  /*71560*/  ISETP.LT.AND P2, PT, R0, R5, !P0 ;  /* 0x000000050000720c */ /* 0x000fe20004741270 */
[----:B------:R-:W1:Y:S02]  /*71570*/  LDC R8, c[0x0][0x22c] ;  /* 0x00008b00ff087b82 */ /* 0x000e640000000800 */
[----:B---3--:R-:W3:Y:S01]  /*71580*/  LDL.LU.64 R10, [R1+0x21a0] ;  /* 0x0021a000010a7983 */ /* 0x008ee20000300a00 */
[----:B------:R-:W-:Y:S01]  /*71590*/  VIADD R2, R3, 0xec ;  /* 0x000000ec03027836 */ /* 0x000fe20000000000 */
[----:B------:R-:W-:Y:S01]  /*715a0*/  PRMT R9, R9, 0x7632, R9 ;  /* 0x0000763209097816 */ /* 0x000fe20000000009 */
[----:B------:R-:W-:-:S03]  /*715b0*/  VIADD R0, R3, 0xed ;  /* 0x000000ed03007836 */ /* 0x000fc60000000000 */
[----:B------:R-:W1:Y:S01]  /*715c0*/  LDC R5, c[0x0][0x22c] ;  /* 0x00008b00ff057b82 */ /* 0x000e620000000800 */
[----:B--2---:R-:W-:Y:S02]  /*715d0*/  ISETP.LT.AND P1, PT, R2, R18, !P0 ;  /* 0x000000120200720c */ /* 0x004fe40004721270 */
[----:B------:R-:W-:Y:S01]  /*715e0*/  ISETP.LT.AND P3, PT, R0, R4, !P0 ;  /* 0x000000040000720c */ /* 0x000fe20004761270 */
[C---:B------:R-:W-:Y:S01]  /*715f0*/  VIADD R2, R3.reuse, 0xee ;  /* 0x000000ee03027836 */ /* 0x040fe20000000000 */
[----:B------:R2:W-:Y:S01]  /*71600*/  @P2 STG.E.U16 desc[UR4][R40.64], R9 ;  /* 0x0000000928002986 */ /* 0x0005e2000c101504 */
[----:B------:R-:W-:Y:S02]  /*71610*/  VIADD R0, R3, 0xef ;  /* 0x000000ef03007836 */ /* 0x000fe40000000000 */
[----:B------:R-:W4:Y:S01]  /*71620*/  LDC R4, c[0x0][0x22c] ;  /* 0x00008b00ff047b82 */ /* 0x000f220000000800 */
[----:B------:R-:W-:Y:S01]  /*71630*/  ISETP.LT.AND P2, PT, R2, R17, !P0 ;  /* 0x000000110200720c */ /* 0x000fe20004741270 */
[----:B--2---:R-:W2:Y:S06]  /*71640*/  LDL.LU.64 R40, [R1+0x788] ;  /* 0x0007880001287983 */ /* 0x004eac0000300a00 */
[----:B------:R-:W2:Y:S01]  /*71650*/  LDC R9, c[0x0][0x22c] ;  /* 0x00008b00ff097b82 */ /* 0x000ea20000000800 */
[----:B------:R-:W2:Y:S04]  /*71660*/  LDL.LU.64 R32, [R1+0x780] ;  /* 0x0007800001207983 */ /* 0x000ea80000300a00 */
[----:B---3--:R3:W-:Y:S01]  /*71670*/  @P1 STG.E.U16 desc[UR4][R42.64], R10 ;  /* 0x0000000a2a001986 */ /* 0x0087e2000c101504 */
[----:B------:R-:W-:-:S02]  /*71680*/  PRMT R2, R10, 0x7632, R2 ;  /* 0x000076320a027816 */ /* 0x000fc40000000002 */
[----:B------:R-:W2:Y:S03]  /*71690*/  LDC R17, c[0x0][0x22c] ;  /* 0x00008b00ff117b82 */ /* 0x000ea60000000800 */
[----:B------:R1:W-:Y:S01]  /*716a0*/  @P3 STG.E.U16 desc[UR4][R48.64], R2 ;  /* 0x0000000230003986 */ /* 0x0003e2000c101504 */
[----:B0-----:R-:W-:-:S04]  /*716b0*/  ISETP.LT.AND P4, PT, R0, R16, !P0 ;  /* 0x000000100000720c */ /* 0x001fc80004781270 */
[----:B---3--:R-:W0:Y:S01]  /*716c0*/  LDC R10, c[0x0][0x22c] ;  /* 0x00008b00ff0a7b82 */ /* 0x008e220000000800 */
[----:B-1----:R-:W3:Y:S01]  /*716d0*/  LDL.LU.64 R48, [R1+0x2198] ;  /* 0x0021980001307983 */ /* 0x002ee20000300a00 */
[----:B------:R-:W-:Y:S01]  /*716e0*/  VIADD R0, R3, 0xf0 ;  /* 0x000000f003007836 */ /* 0x000fe20000000000 */
[----:B------:R-:W-:-:S05]  /*716f0*/  PRMT R2, R11, 0x7632, R2 ;  /* 0x000076320b027816 */ /* 0x000fca0000000002 */
[----:B------:R-:W1:Y:S01]  /*71700*/  LDC R16, c[0x0][0x22c] ;  /* 0x00008b00ff107b82 */ /* 0x000e620000000800 */
[----:B------:R4:W-:Y:S01]  /*71710*/  @P2 STG.E.U16 desc[UR4][R22.64], R11 ;  /* 0x0000000b16002986 */ /* 0x0009e2000c101504 */
[----:B------:R-:W-:-:S03]  /*71720*/  ISETP.LT.AND P1, PT, R0, R5, !P0 ;  /* 0x000000050000720c */ /* 0x000fc60004721270 */
[----:B------:R-:W2:Y:S04]  /*71730*/  LDL.LU.64 R20, [R1+0x778] ;  /* 0x0007780001147983 */ /* 0x000ea80000300a00 */
[----:B----4-:R-:W-:Y:S01]  /*71740*/  @P4 STG.E.U16 desc[UR4][R34.64], R2 ;  /* 0x0000000222004986 */ /* 0x010fe2000c101504 */
[C---:B------:R-:W-:Y:S01]  /*71750*/  VIADD R0, R3.reuse, 0xf1 ;  /* 0x000000f103007836 */ /* 0x040fe20000000000 */
[----:B------:R-:W4:Y:S02]  /*71760*/  LDC R5, c[0x0][0x22c] ;  /* 0x00008b00ff057b82 */ /* 0x000f240000000800 */
[----:B------:R-:W4:Y:S02]  /*71770*/  LDL.LU.64 R42, [R1+0x770] ;  /* 0x00077000012a7983 */ /* 0x000f240000300a00 */
[----:B------:R-:W-:Y:S01]  /*71780*/  ISETP.LT.AND P2, PT, R0, R4, !P0 ;  /* 0x000000040000720c */ /* 0x000fe20004741270 */
[----:B------:R-:W-:-:S03]  /*71790*/  VIADD R4, R3, 0xf2 ;  /* 0x000000f203047836 */ /* 0x000fc60000000000 */
[----:B------:R-:W0:Y:S01]  /*717a0*/  LDC R11, c[0x0][0x22c] ;  /* 0x00008b00ff0b7b82 */ /* 0x000e220000000800 */
[----:B---3--:R3:W-:Y:S04]  /*717b0*/  @P1 STG.E.U16 desc[UR4][R50.64], R48 ;  /* 0x0000003032001986 */ /* 0x0087e8000c101504 */
[----:B---3--:R-:W4:Y:S01]  /*717c0*/  LDL.LU.64 R50, [R1+0x2190] ;  /* 0x0021900001327983 */ /* 0x008f220000300a00 */
[C---:B------:R-:W-:Y:S02]  /*717d0*/  VIADD R2, R3.reuse, 0xf3 ;  /* 0x000000f303027836 */ /* 0x040fe40000000000 */
[C---:B------:R-:W-:Y:S01]  /*717e0*/  VIADD R0, R3.reuse, 0xf4 ;  /* 0x000000f403007836 */ /* 0x040fe20000000000 */
[----:B--2---:R-:W-:Y:S01]  /*717f0*/  ISETP.LT.AND P1, PT, R4, R17, !P0 ;  /* 0x000000110400720c */ /* 0x004fe20004721270 */
[----:B------:R-:W2:Y:S01]  /*71800*/  LDL.LU.64 R34, [R1+0x760] ;  /* 0x0007600001227983 */ /* 0x000ea20000300a00 */
[----:B-1----:R-:W-:Y:S01]  /*71810*/  ISETP.LT.AND P3, PT, R2, R16, !P0 ;  /* 0x000000100200720c */ /* 0x002fe20004761270 */
[----:B------:R-:W1:Y:S01]  /*71820*/  LDC R4, c[0x0][0x22c] ;  /* 0x00008b00ff047b82 */ /* 0x000e620000000800 */
[----:B------:R-:W-:Y:S01]  /*71830*/  ISETP.LT.AND P4, PT, R0, R9, !P0 ;  /* 0x000000090000720c */ /* 0x000fe20004781270 */
[----:B------:R-:W-:Y:S01]  /*71840*/  VIADD R0, R3, 0xf5 ;  /* 0x000000f503007836 */ /* 0x000fe20000000000 */
[----:B------:R-:W-:Y:S01]  /*71850*/  PRMT R48, R48, 0x7632, R48 ;  /* 0x0000763230307816 */ /* 0x000fe20000000030 */
[----:B------:R-:W3:Y:S01]  /*71860*/  LDL.LU.64 R22, [R1+0x758] ;  /* 0x0007580001167983 */ /* 0x000ee20000300a00 */
[----:B------:R-:W-:-:S03]  /*71870*/  PRMT R2, R49, 0x7632, R2 ;  /* 0x0000763231027816 */ /* 0x000fc60000000002 */
[----:B------:R0:W-:Y:S01]  /*71880*/  @P2 STG.E.U16 desc[UR4][R40.64], R48 ;  /* 0x0000003028002986 */ /* 0x0001e2000c101504 */
[----:B------:R-:W-:Y:S01]  /*71890*/  ISETP.LT.AND P2, PT, R0, R8, !P0 ;  /* 0x000000080000720c */ /* 0x000fe20004741270 */
[----:B------:R-:W1:Y:S02]  /*718a0*/  LDC R9, c[0x0][0x22c] ;  /* 0x00008b00ff097b82 */ /* 0x000e640000000800 */
[----:B------:R0:W-:Y:S04]  /*718b0*/  @P1 STG.E.U16 desc[UR4][R32.64], R49 ;  /* 0x0000003120001986 */ /* 0x0001e8000c101504 */
[----:B------:R-:W-:Y:S04]  /*718c0*/  @P3 STG.E.U16 desc[UR4][R20.64], R2 ;  /* 0x0000000214003986 */ /* 0x000fe8000c101504 */
[----:B0-----:R-:W3:Y:S01]  /*718d0*/  LDL.LU.64 R40, [R1+0x750] ;  /* 0x0007500001287983 */ /* 0x001ee20000300a00 */
[----:B------:R-:W0:Y:S03]  /*718e0*/  LDC R8, c[0x0][0x22c] ;  /* 0x00008b00ff087b82 */ /* 0x000e260000000800 */
[----:B------:R-:W3:Y:S04]  /*718f0*/  LDL.LU.64 R32, [R1+0x748] ;  /* 0x0007480001207983 */ /* 0x000ee80000300a00 */
[----:B----4-:R4:W-:Y:S02]  /*71900*/  @P4 STG.E.U16 desc[UR4][R42.64], R50 ;  /* 0x000000322a004986 */ /* 0x0109e4000c101504 */
[----:B----4-:R-:W-:-:S05]  /*71910*/  PRMT R50, R50, 0x7632, R50 ;  /* 0x0000763232327816 */ /* 0x010fca0000000032 */
[----:B------:R4:W-:Y:S04]  /*71920*/  @P2 STG.E.U16 desc[UR4][R12.64], R50 ;  /* 0x000000320c002986 */ /* 0x0009e8000c101504 */
[----:B----4-:R-:W4:Y:S01]  /*71930*/  LDL.LU.64 R12, [R1+0x2188] ;  /* 0x00218800010c7983 */ /* 0x010f220000300a00 */
[C---:B------:R-:W-:Y:S02]  /*71940*/  VIADD R0, R3.reuse, 0xf6 ;  /* 0x000000f603007836 */ /* 0x040fe40000000000 */
[C---:B------:R-:W-:Y:S01]  /*71950*/  VIADD R2, R3.reuse, 0xf8 ;  /* 0x000000f803027836 */ /* 0x040fe20000000000 */
[----:B------:R-:W4:Y:S02]  /*71960*/  LDL.LU.64 R42, [R1+0x738] ;  /* 0x00073800012a7983 */ /* 0x000f240000300a00 */
[----:B------:R-:W-:Y:S01]  /*71970*/  ISETP.LT.AND P1, PT, R0, R5, !P0 ;  /* 0x000000050000720c */ /* 0x000fe20004721270 */
[C---:B------:R-:W-:Y:S01]  /*71980*/  VIADD R0, R3.reuse, 0xf7 ;  /* 0x000000f703007836 */ /* 0x040fe20000000000 */
[----:B-1----:R-:W-:Y:S01]  /*71990*/  ISETP.LT.AND P3, PT, R2, R4, !P0 ;  /* 0x000000040200720c */ /* 0x002fe20004761270 */
[----:B------:R-:W1:Y:S03]  /*719a0*/  LDC R5, c[0x0][0x22c] ;  /* 0x00008b00ff057b82 */ /* 0x000e660000000800 */
[----:B------:R-:W-:Y:S01]  /*719b0*/  ISETP.LT.AND P2, PT, R0, R9, !P0 ;  /* 0x000000090000720c */ /* 0x000fe20004741270 */
[----:B------:R-:W-:Y:S01]  /*719c0*/  VIADD R0, R3, 0xf9 ;  /* 0x000000f903007836 */ /* 0x000fe20000000000 */
[----:B------:R-:W-:-:S03]  /*719d0*/  PRMT R2, R51, 0x7632, R2 ;  /* 0x0000763233027816 */ /* 0x000fc60000000002 */
[----:B------:R-:W1:Y:S01]  /*719e0*/  LDC R4, c[0x0][0x22c] ;  /* 0x00008b00ff047b82 */ /* 0x000e620000000800 */
[----:B------:R-:W-:Y:S01]  /*719f0*/  ISETP.LT.AND P4, PT, R0, R11, !P0 ;  /* 0x0000000b0000720c */ /* 0x000fe20004781270 */
[C---:B------:R-:W-:Y:S01]  /*71a00*/  VIADD R0, R3.reuse, 0xfa ;  /* 0x000000fa03007836 */ /* 0x040fe20000000000 */
[----:B--2---:R2:W-:Y:S04]  /*71a10*/  @P1 STG.E.U16 desc[UR4][R34.64], R51 ;  /* 0x0000003322001986 */ /* 0x0045e8000c101504 */
[----:B0-----:R-:W-:Y:S01]  /*71a20*/  ISETP.LT.AND P1, PT, R0, R8, !P0 ;  /* 0x000000080000720c */ /* 0x001fe20004721270 */
[----:B---3--:R0:W-:Y:S01]  /*71a30*/  @P2 STG.E.U16 desc[UR4][R22.64], R2 ;  /* 0x0000000216002986 */ /* 0x0081e2000c101504 */
[----:B------:R-:W3:Y:S03]  /*71a40*/  LDC R9, c[0x0][0x22c] ;  /* 0x00008b00ff097b82 */ /* 0x000ee60000000800 */
[----:B--2---:R-:W2:Y:S01]  /*71a50*/  LDL.LU.64 R34, [R1+0x730] ;  /* 0x0007300001227983 */ /* 0x004ea20000300a00 */
[----:B------:R-:W-:-:S04]  /*71a60*/  VIADD R0, R3, 0xfb ;  /* 0x000000fb03007836 */ /* 0x000fc80000000000 */
[----:B------:R-:W2:Y:S01]  /*71a70*/  LDC R8, c[0x0][0x22c] ;  /* 0x00008b00ff087b82 */ /* 0x000ea20000000800 */
[----:B0-----:R-:W2:Y:S07]  /*71a80*/  LDL.LU.64 R22, [R1+0x720] ;  /* 0x0007200001167983 */ /* 0x001eae0000300a00 */
[----:B------:R-:W0:Y:S01]  /*71a90*/  LDC R11, c[0x0][0x22c] ;  /* 0x00008b00ff0b7b82 */ /* 0x000e220000000800 */
[----:B----4-:R-:W-:Y:S01]  /*71aa0*/  PRMT R2, R12, 0x7632, R2 ;  /* 0x000076320c027816 */ /* 0x010fe20000000002 */
[----:B------:R4:W-:Y:S04]  /*71ab0*/  @P3 STG.E.U16 desc[UR4][R40.64], R12 ;  /* 0x0000000c28003986 */ /* 0x0009e8000c101504 */
[----:B------:R-:W-:Y:S04]  /*71ac0*/  @P4 STG.E.U16 desc[UR4][R32.64], R2 ;  /* 0x0000000220004986 */ /* 0x000fe8000c101504 */
[----:B------:R1:W-:Y:S04]  /*71ad0*/  @P1 STG.E.U16 desc[UR4][R14.64], R13 ;  /* 0x0000000d0e001986 */ /* 0x0003e8000c101504 */
[----:B----4-:R-:W4:Y:S04]  /*71ae0*/  LDL.LU.64 R40, [R1+0x718] ;  /* 0x0007180001287983 */ /* 0x010f280000300a00 */
[----:B-1----:R-:W2:Y:S01]  /*71af0*/  LDL.LU.64 R14, [R1+0x2180] ;  /* 0x00218000010e7983 */ /* 0x002ea20000300a00 */
[----:B------:R-:W-:Y:S01]  /*71b00*/  ISETP.LT.AND P2, PT, R0, R5, !P0 ;  /* 0x000000050000720c */ /* 0x000fe20004741270 */
[----:B------:R-:W-:Y:S01]  /*71b10*/  VIADD R2, R3, 0xfc ;  /* 0x000000fc03027836 */ /* 0x000fe20000000000 */
[----:B------:R-:W-:Y:S01]  /*71b20*/  PRMT R13, R13, 0x7632, R13 ;  /* 0x000076320d0d7816 */ /* 0x000fe2000000000d */
[----:B------:R-:W-:Y:S01]  /*71b30*/  VIADD R0, R3, 0xfd ;  /* 0x000000fd03007836 */ /* 0x000fe20000000000 */
[----:B------:R-:W1:Y:S02]  /*71b40*/  LDC R5, c[0x0][0x22c] ;  /* 0x00008b00ff057b82 */ /* 0x000e640000000800 */
[----:B------:R-:W-:-:S02]  /*71b50*/  ISETP.LT.AND P1, PT, R2, R10, !P0 ;  /* 0x0000000a0200720c */ /* 0x000fc40004721270 */
[----:B------:R-:W-:Y:S01]  /*71b60*/  ISETP.LT.AND P3, PT, R0, R4, !P0 ;  /* 0x000000040000720c */ /* 0x000fe20004761270 */
[----:B------:R-:W-:-:S04]  /*71b70*/  VIADD R2, R3, 0xfe ;  /* 0x000000fe03027836 */ /* 0x000fc80000000000 */
[----:B------:R0:W-:Y:S01]  /*71b80*/  @P2 STG.E.U16 desc[UR4][R42.64], R13 ;  /* 0x0000000d2a002986 */ /* 0x0001e2000c101504 */
[----:B---3--:R-:W-:Y:S01]  /*71b90*/  ISETP.LT.AND P2, PT, R2, R9, !P0 ;  /* 0x000000090200720c */ /* 0x008fe20004741270 */
[----:B------:R-:W-:Y:S01]  /*71ba0*/  VIADD R0, R3, 0xff ;  /* 0x000000ff03007836 */ /* 0x000fe20000000000 */
[----:B------:R-:W3:Y:S08]  /*71bb0*/  LDC R4, c[0x0][0x22c] ;  /* 0x00008b00ff047b82 */ /* 0x000ef00000000800 */
[----:B------:R-:W3:Y:S01]  /*71bc0*/  LDC R10, c[0x0][0x22c] ;  /* 0x00008b00ff0a7b82 */ /* 0x000ee20000000800 */
[----:B0-----:R-:W3:Y:S04]  /*71bd0*/  LDL.LU.64 R42, [R1+0x708] ;  /* 0x00070800012a7983 */ /* 0x001ee80000300a00 */
[----:B------:R-:W3:Y:S01]  /*71be0*/  LDL.LU.64 R32, [R1+0x700] ;  /* 0x0007000001207983 */ /* 0x000ee20000300a00 */
[----:B--2---:R-:W-:-:S03]  /*71bf0*/  PRMT R2, R14, 0x7632, R2 ;  /* 0x000076320e027816 */ /* 0x004fc60000000002 */
[----:B------:R-:W-:Y:S01]  /*71c00*/  @P1 STG.E.U16 desc[UR4][R34.64], R14 ;  /* 0x0000000e22001986 */ /* 0x000fe2000c101504 */
[----:B------:R-:W0:Y:S03]  /*71c10*/  LDC R9, c[0x0][0x22c] ;  /* 0x00008b00ff097b82 */ /* 0x000e260000000800 */
[----:B------:R2:W-:Y:S04]  /*71c20*/  @P3 STG.E.U16 desc[UR4][R24.64], R2 ;  /* 0x0000000218003986 */ /* 0x0005e8000c101504 */
[----:B--2---:R-:W2:Y:S01]  /*71c30*/  LDL.LU.64 R24, [R1+0x2178] ;  /* 0x0021780001187983 */ /* 0x004ea20000300a00 */
[----:B------:R-:W-:Y:S01]  /*71c40*/  ISETP.LT.AND P4, PT, R0, R8, !P0 ;  /* 0x000000080000720c */ /* 0x000fe20004781270 */
[----:B------:R-:W-:Y:S01]  /*71c50*/  VIADD R0, R3, 0x100 ;  /* 0x0000010003007836 */ /* 0x000fe20000000000 */
[----:B------:R-:W-:Y:S01]  /*71c60*/  PRMT R2, R15, 0x7632, R2 ;  /* 0x000076320f027816 */ /* 0x000fe20000000002 */
[----:B------:R-:W-:Y:S01]  /*71c70*/  @P2 STG.E.U16 desc[UR4][R22.64], R15 ;  /* 0x0000000f16002986 */ /* 0x000fe2000c101504 */
[----:B------:R-:W0:Y:S02]  /*71c80*/  LDC R8, c[0x0][0x22c] ;  /* 0x00008b00ff087b82 */ /* 0x000e240000000800 */
[----:B-1----:R-:W-:Y:S01]  /*71c90*/  ISETP.LT.AND P1, PT, R0, R5, !P0 ;  /* 0x000000050000720c */ /* 0x002fe20004721270 */
[----:B------:R-:W3:Y:S04]  /*71ca0*/  LDL.LU.64 R20, [R1+0x6f8] ;  /* 0x0006f80001147983 */ /* 0x000ee80000300a00 */
[----:B------:R-:W3:Y:S04]  /*71cb0*/  LDL.LU.64 R34, [R1+0x6f0] ;  /* 0x0006f00001227983 */ /* 0x000ee80000300a00 */
[----:B----4-:R-:W-:Y:S01]  /*71cc0*/  @P4 STG.E.U16 desc[UR4][R40.64], R2 ;  /* 0x0000000228004986 */ /* 0x010fe2000c101504 */
[C---:B------:R-:W-:Y:S01]  /*71cd0*/  VIADD R0, R3.reuse, 0x101 ;  /* 0x0000010103007836 */ /* 0x040fe20000000000 */
[----:B------:R-:W1:Y:S02]  /*71ce0*/  LDC R5, c[0x0][0x22c] ;  /* 0x00008b00ff057b82 */ /* 0x000e640000000800 */
[----:B--2---:R2:W-:Y:S04]  /*71cf0*/  @P1 STG.E.U16 desc[UR4][R26.64], R24 ;  /* 0x000000181a001986 */ /* 0x0045e8000c101504 */
[----:B--2---:R-:W2:Y:S01]  /*71d00*/  LDL.LU.64 R26, [R1+0x2170] ;  /* 0x00217000011a7983 */ /* 0x004ea20000300a00 */
[----:B---3--:R-:W-:Y:S01]  /*71d10*/  ISETP.LT.AND P2, PT, R0, R4, !P0 ;  /* 0x000000040000720c */ /* 0x008fe20004741270 */
[----:B------:R-:W-:-:S02]  /*71d20*/  VIADD R4, R3, 0x102 ;  /* 0x0000010203047836 */ /* 0x000fc40000000000 */
[C---:B------:R-:W-:Y:S01]  /*71d30*/  VIADD R2, R3.reuse, 0x103 ;  /* 0x0000010303027836 */ /* 0x040fe20000000000 */
[----:B------:R-:W-:Y:S01]  /*71d40*/  PRMT R24, R24, 0x7632, R24 ;  /* 0x0000763218187816 */ /* 0x000fe20000000018 */
[C---:B------:R-:W-:Y:S01]  /*71d50*/  VIADD R0, R3.reuse, 0x104 ;  /* 0x0000010403007836 */ /* 0x040fe20000000000 */
[----:B------:R-:W-:Y:S01]  /*71d60*/  ISETP.LT.AND P1, PT, R4, R11, !P0 ;  /* 0x0000000b0400720c */ /* 0x000fe20004721270 */
[----:B------:R-:W3:Y:S01]  /*71d70*/  LDL.LU.64 R40, [R1+0x6e0] ;  /* 0x0006e00001287983 */ /* 0x000ee20000300a00 */
[----:B------:R-:W-:Y:S01]  /*71d80*/  ISETP.LT.AND P3, PT, R2, R10, !P0 ;  /* 0x0000000a0200720c */ /* 0x000fe20004761270 */
[----:B------:R-:W4:Y:S01]  /*71d90*/  LDC R11, c[0x0][0x22c] ;  /* 0x00008b00ff0b7b82 */ /* 0x000f220000000800 */
[----:B0-----:R-:W-:Y:S01]  /*71da0*/  ISETP.LT.AND P4, PT, R0, R9, !P0 ;  /* 0x000000090000720c */ /* 0x001fe20004781270 */
[----:B------:R-:W-:Y:S02]  /*71db0*/  VIADD R0, R3, 0x105 ;  /* 0x0000010503007836 */ /* 0x000fe40000000000 */
[----:B------:R0:W-:Y:S01]  /*71dc0*/  @P2 STG.E.U16 desc[UR4][R42.64], R24 ;  /* 0x000000182a002986 */ /* 0x0001e2000c101504 */
[----:B------:R-:W-:-:S02]  /*71dd0*/  PRMT R2, R25, 0x7632, R2 ;  /* 0x0000763219027816 */ /* 0x000fc40000000002 */
[----:B------:R-:W-:Y:S01]  /*71de0*/  ISETP.LT.AND P2, PT, R0, R8, !P0 ;  /* 0x000000080000720c */ /* 0x000fe20004741270 */
[----:B------:R-:W3:Y:S01]  /*71df0*/  LDL.LU.64 R22, [R1+0x6d8] ;  /* 0x0006d80001167983 */ /* 0x000ee20000300a00 */
[----:B------:R-:W4:Y:S03]  /*71e00*/  LDC R9, c[0x0][0x22c] ;  /* 0x00008b00ff097b82 */ /* 0x000f260000000800 */
[----:B------:R1:W-:Y:S04]  /*71e10*/  @P1 STG.E.U16 desc[UR4][R32.64], R25 ;  /* 0x0000001920001986 */ /* 0x0003e8000c101504 */
[----:B------:R-:W-:Y:S01]  /*71e20*/  @P3 STG.E.U16 desc[UR4][R20.64], R2 ;  /* 0x0000000214003986 */ /* 0x000fe2000c101504 */
[----:B------:R-:W4:Y:S03]  /*71e30*/  LDC R4, c[0x0][0x22c] ;  /* 0x00008b00ff047b82 */ /* 0x000f260000000800 */
[----:B0-----:R-:W3:Y:S04]  /*71e40*/  LDL.LU.64 R42, [R1+0x6d0] ;  /* 0x0006d000012a7983 */ /* 0x001ee80000300a00 */
[----:B-1----:R-:W3:Y:S01]  /*71e50*/  LDL.LU.64 R32, [R1+0x6c8] ;  /* 0x0006c80001207983 */ /* 0x002ee20000300a00 */
[----:B------:R-:W0:Y:S08]  /*71e60*/  LDC R8, c[0x0][0x22c] ;  /* 0x00008b00ff087b82 */ /* 0x000e300000000800 */
[----:B------:R-:W1:Y:S01]  /*71e70*/  LDC R10, c[0x0][0x22c] ;  /* 0x00008b00ff0a7b82 */ /* 0x000e620000000800 */
[----:B--2---:R2:W-:Y:S02]  /*71e80*/  @P4 STG.E.U16 desc[UR4][R34.64], R26 ;  /* 0x0000001a22004986 */ /* 0x0045e4000c101504 */
[----:B--2---:R-:W-:-:S05]  /*71e90*/  PRMT R26, R26, 0x7632, R26 ;  /* 0x000076321a1a7816 */ /* 0x004fca000000001a */
[----:B------:R2:W-:Y:S04]  /*71ea0*/  @P2 STG.E.U16 desc[UR4][R28.64], R26 ;  /* 0x0000001a1c002986 */ /* 0x0005e8000c101504 */
[----:B--2---:R-:W2:Y:S01]  /*71eb0*/  LDL.LU.64 R28, [R1+0x2168] ;  /* 0x00216800011c7983 */ /* 0x004ea20000300a00 */
[C---:B------:R-:W-:Y:S02]  /*71ec0*/  VIADD R0, R3.reuse, 0x106 ;  /* 0x0000010603007836 */ /* 0x040fe40000000000 */
[C---:B------:R-:W-:Y:S01]  /*71ed0*/  VIADD R2, R3.reuse, 0x108 ;  /* 0x0000010803027836 */ /* 0x040fe20000000000 */
[----:B------:R-:W2:Y:S02]  /*71ee0*/  LDL.LU.64 R34, [R1+0x6b8] ;  /* 0x0006b80001227983 */ /* 0x000ea40000300a00 */
[----:B------:R-:W-:Y:S01]  /*71ef0*/  ISETP.LT.AND P1, PT, R0, R5, !P0 ;  /* 0x000000050000720c */ /* 0x000fe20004721270 */
[C---:B------:R-:W-:Y:S01]  /*71f00*/  VIADD R0, R3.reuse, 0x107 ;  /* 0x0000010703007836 */ /* 0x040fe20000000000 */
[----:B----4-:R-:W-:Y:S01]  /*71f10*/  ISETP.LT.AND P3, PT, R2, R4, !P0 ;  /* 0x000000040200720c */ /* 0x010fe20004761270 */
[----:B------:R-:W4:Y:S03]  /*71f20*/  LDC R5, c[0x0][0x22c] ;  /* 0x00008b00ff057b82 */ /* 0x000f260000000800 */
[----:B------:R-:W-:Y:S01]  /*71f30*/  ISETP.LT.AND P2, PT, R0, R9, !P0 ;  /* 0x000000090000720c */ /* 0x000fe20004741270 */
[----:B------:R-:W-:Y:S01]  /*71f40*/  VIADD R0, R3, 0x109 ;  /* 0x0000010903007836 */ /* 0x000fe20000000000 */
[----:B------:R-:W-:-:S03]  /*71f50*/  PRMT R2, R27, 0x7632, R2 ;  /* 0x000076321b027816 */ /* 0x000fc60000000002 */
[----:B------:R-:W1:Y:S01]  /*71f60*/  LDC R4, c[0x0][0x22c] ;  /* 0x00008b00ff047b82 */ /* 0x000e620000000800 */
[----:B------:R-:W-:Y:S01]  /*71f70*/  ISETP.LT.AND P4, PT, R0, R11, !P0 ;  /* 0x0000000b0000720c */ /* 0x000fe20004781270 */
[C---:B------:R-:W-:Y:S01]  /*71f80*/  VIADD R0, R3.reuse, 0x10a ;  /* 0x0000010a03007836 */ /* 0x040fe20000000000 */
[----:B---3--:R3:W-:Y:S04]  /*71f90*/  @P1 STG.E.U16 desc[UR4][R40.64], R27 ;  /* 0x0000001b28001986 */ /* 0x0087e8000c101504 */
[----:B0-----:R-:W-:Y:S01]  /*71fa0*/  ISETP.LT.AND P1, PT, R0, R8, !P0 ;  /* 0x000000080000720c */ /* 0x001fe20004721270 */
[----:B------:R0:W-:Y:S01]  /*71fb0*/  @P2 STG.E.U16 desc[UR4][R22.64], R2 ;  /* 0x0000000216002986 */ /* 0x0001e2000c101504 */
[----:B------:R-:W1:Y:S03]  /*71fc0*/  LDC R9, c[0x0][0x22c] ;  /* 0x00008b00ff097b82 */ /* 0x000e660000000800 */
[----:B---3--:R-:W3:Y:S01]  /*71fd0*/  LDL.LU.64 R40, [R1+0x6b0] ;  /* 0x0006b00001287983 */ /* 0x008ee20000300a00 */
[----:B------:R-:W-:-:S04]  /*71fe0*/  VIADD R0, R3, 0x10b ;  /* 0x0000010b03007836 */ /* 0x000fc80000000000 */
[----:B------:R-:W3:Y:S01]  /*71ff0*/  LDC R8, c[0x0][0x22c] ;  /* 0x00008b00ff087b82 */ /* 0x000ee20000000800 */
[----:B0-----:R-:W3:Y:S07]  /*72000*/  LDL.LU.64 R22, [R1+0x6a0] ;  /* 0x0006a00001167983 */ /* 0x001eee0000300a00 */
[----:B------:R-:W0:Y:S01]  /*72010*/  LDC R11, c[0x0][0x22c] ;  /* 0x00008b00ff0b7b82 */ /* 0x000e220000000800 */
[----:B--2---:R-:W-:Y:S01]  /*72020*/  PRMT R2, R28, 0x7632, R2 ;  /* 0x000076321c027816 */ /* 0x004fe20000000002 */
[----:B------:R2:W-:Y:S04]  /*72030*/  @P3 STG.E.U16 desc[UR4][R42.64], R28 ;  /* 0x0000001c2a003986 */ /* 0x0005e8000c101504 */
[----:B------:R-:W-:Y:S04]  /*72040*/  @P4 STG.E.U16 desc[UR4][R32.64], R2 ;  /* 0x0000000220004986 */ /* 0x000fe8000c101504 */
[----:B------:R4:W-:Y:S04]  /*72050*/  @P1 STG.E.U16 desc[UR4][R30.64], R29 ;  /* 0x0000001d1e001986 */ /* 0x0009e8000c101504 */
[----:B--2---:R-:W2:Y:S04]  /*72060*/  LDL.LU.64 R42, [R1+0x698] ;  /* 0x00069800012a7983 */ /* 0x004ea80000300a00 */
[----:B----4-:R-:W4:Y:S01]  /*72070*/  LDL.LU.64 R30, [R1+0x2160] ;  /* 0x00216000011e7983 */ /* 0x010f220000300a00 */
[----:B------:R-:W-:Y:S01]  /*72080*/  ISETP.LT.AND P2, PT, R0, R5, !P0 ;  /* 0x000000050000720c */ /* 0x000fe20004741270 */
[----:B------:R-:W-:Y:S01]  /*72090*/  VIADD R2, R3, 0x10c ;  /* 0x0000010c03027836 */ /* 0x000fe20000000000 */
[----:B------:R-:W-:Y:S01]  /*720a0*/  PRMT R29, R29, 0x7632, R29 ;  /* 0x000076321d1d7816 */ /* 0x000fe2000000001d */
[----:B------:R-:W-:Y:S01]  /*720b0*/  VIADD R0, R3, 0x10d ;  /* 0x0000010d03007836 */ /* 0x000fe20000000000 */
[----:B------:R-:W0:Y:S02]  /*720c0*/  LDC R5, c[0x0][0x22c] ;  /* 0x00008b00ff057b82 */ /* 0x000e240000000800 */
[----:B-1----:R-:W-:-:S02]  /*720d0*/  ISETP.LT.AND P1, PT, R2, R10, !P0 ;  /* 0x0000000a0200720c */ /* 0x002fc40004721270 */
[----:B------:R-:W-:Y:S01]  /*720e0*/  ISETP.LT.AND P3, PT, R0, R4, !P0 ;  /* 0x000000040000720c */ /* 0x000fe20004761270 */
[----:B------:R-:W-:-:S04]  /*720f0*/  VIADD R2, R3, 0x10e ;  /* 0x0000010e03027836 */ /* 0x000fc80000000000 */
[----:B------:R1:W-:Y:S01]  /*72100*/  @P2 STG.E.U16 desc[UR4][R34.64], R29 ;  /* 0x0000001d22002986 */ /* 0x0003e2000c101504 */
[----:B------:R-:W-:Y:S01]  /*72110*/  ISETP.LT.AND P2, PT, R2, R9, !P0 ;  /* 0x000000090200720c */ /* 0x000fe20004741270 */
[----:B------:R-:W-:Y:S01]  /*72120*/  VIADD R0, R3, 0x10f ;  /* 0x0000010f03007836 */ /* 0x000fe20000000000 */
[----:B------:R-:W2:Y:S08]  /*72130*/  LDC R4, c[0x0][0x22c] ;  /* 0x00008b00ff047b82 */ /* 0x000eb00000000800 */
[----:B------:R-:W2:Y:S01]  /*72140*/  LDC R10, c[0x0][0x22c] ;  /* 0x00008b00ff0a7b82 */ /* 0x000ea20000000800 */
[----:B-1----:R-:W2:Y:S04]  /*72150*/  LDL.LU.64 R34, [R1+0x688] ;  /* 0x0006880001227983 */ /* 0x002ea80000300a00 */
[----:B------:R-:W2:Y:S01]  /*72160*/  LDL.LU.64 R32, [R1+0x680] ;  /* 0x0006800001207983 */ /* 0x000ea20000300a00 */
[----:B----4-:R-:W-:-:S03]  /*72170*/  PRMT R2, R30, 0x7632, R2 ;  /* 0x000076321e027816 */ /* 0x010fc60000000002 */
[----:B---3--:R-:W-:Y:S01]  /*72180*/  @P1 STG.E.U16 desc[UR4][R40.64], R30 ;  /* 0x0000001e28001986 */ /* 0x008fe2000c101504 */
[----:B------:R-:W1:Y:S03]  /*72190*/  LDC R9, c[0x0][0x22c] ;  /* 0x00008b00ff097b82 */ /* 0x000e660000000800 */
[----:B------:R3:W-:Y:S04]  /*721a0*/  @P3 STG.E.U16 desc[UR4][R36.64], R2 ;  /* 0x0000000224003986 */ /* 0x0007e8000c101504 */
[----:B---3--:R-:W3:Y:S01]  /*721b0*/  LDL.LU.64 R36, [R1+0x2158] ;  /* 0x0021580001247983 */ /* 0x008ee20000300a00 */
[----:B------:R-:W-:Y:S01]  /*721c0*/  ISETP.LT.AND P4, PT, R0, R8, !P0 ;  /* 0x000000080000720c */ /* 0x000fe20004781270 */
[----:B------:R-:W-:Y:S01]  /*721d0*/  VIADD R0, R3, 0x110 ;  /* 0x0000011003007836 */ /* 0x000fe20000000000 */
[----:B------:R-:W-:Y:S01]  /*721e0*/  PRMT R2, R31, 0x7632, R2 ;  /* 0x000076321f027816 */ /* 0x000fe20000000002 */
[----:B------:R-:W-:Y:S01]  /*721f0*/  @P2 STG.E.U16 desc[UR4][R22.64], R31 ;  /* 0x0000001f16002986 */ /* 0x000fe2000c101504 */
[----:B------:R-:W4:Y:S02]  /*72200*/  LDC R8, c[0x0][0x22c] ;  /* 0x00008b00ff087b82 */ /* 0x000f240000000800 */
[----:B0-----:R-:W-:Y:S01]  /*72210*/  ISETP.LT.AND P1, PT, R0, R5, !P0 ;  /* 0x000000050000720c */ /* 0x001fe20004721270 */
[----:B------:R-:W4:Y:S04]  /*72220*/  LDL.LU.64 R20, [R1+0x678] ;  /* 0x0006780001147983 */ /* 0x000f280000300a00 */
[----:B------:R-:W4:Y:S04]  /*72230*/  LDL.LU.64 R40, [R1+0x670] ;  /* 0x0006700001287983 */ /* 0x000f280000300a00 */
[----:B--2---:R-:W-:Y:S01]  /*72240*/  @P4 STG.E.U16 desc[UR4][R42.64], R2 ;  /* 0x000000022a004986 */ /* 0x004fe2000c101504 */
[C---:B------:R-:W-:Y:S01]  /*72250*/  VIADD R0, R3.reuse, 0x111 ;  /* 0x0000011103007836 */ /* 0x040fe20000000000 */
[----:B------:R-:W0:Y:S02]  /*72260*/  LDC R5, c[0x0][0x22c] ;  /* 0x00008b00ff057b82 */ /* 0x000e240000000800 */
[----:B---3--:R2:W-:Y:S04]  /*72270*/  @P1 STG.E.U16 desc[UR4][R38.64], R36 ;  /* 0x0000002426001986 */ /* 0x0085e8000c101504 */
[----:B--2---:R-:W2:Y:S01]  /*72280*/  LDL.LU.64 R38, [R1+0x2150] ;  /* 0x0021500001267983 */ /* 0x004ea20000300a00 */
[----:B------:R-:W-:Y:S01]  /*72290*/  ISETP.LT.AND P2, PT, R0, R4, !P0 ;  /* 0x000000040000720c */ /* 0x000fe20004741270 */
[----:B------:R-:W-:-:S02]  /*722a0*/  VIADD R4, R3, 0x112 ;  /* 0x0000011203047836 */ /* 0x000fc40000000000 */
[C---:B------:R-:W-:Y:S01]  /*722b0*/  VIADD R2, R3.reuse, 0x113 ;  /* 0x0000011303027836 */ /* 0x040fe20000000000 */
[----:B------:R-:W-:Y:S01]  /*722c0*/  PRMT R36, R36, 0x7632, R36 ;  /* 0x0000763224247816 */ /* 0x000fe20000000024 */
[C---:B------:R-:W-:Y:S01]  /*722d0*/  VIADD R0, R3.reuse, 0x114 ;  /* 0x0000011403007836 */ /* 0x040fe20000000000 */
[----:B------:R-:W-:Y:S01]  /*722e0*/  ISETP.LT.AND P1, PT, R4, R11, !P0 ;  /* 0x0000000b0400720c */ /* 0x000fe20004721270 */
[----:B------:R-:W3:Y:S01]  /*722f0*/  LDL.LU.64 R42, [R1+0x660] ;  /* 0x00066000012a7983 */ /* 0x000ee20000300a00 */
[----:B------:R-:W-:Y:S01]  /*72300*/  ISETP.LT.AND P3, PT, R2, R10, !P0 ;  /* 0x0000000a0200720c */ /* 0x000fe20004761270 */
[----:B------:R-:W0:Y:S01]  /*72310*/  LDC R11, c[0x0][0x22c] ;  /* 0x00008b00ff0b7b82 */ /* 0x000e220000000800 */
[----:B-1----:R-:W-:Y:S01]  /*72320*/  ISETP.LT.AND P4, PT, R0, R9, !P0 ;  /* 0x000000090000720c */ /* 0x002fe20004781270 */
[----:B------:R-:W-:Y:S02]  /*72330*/  VIADD R0, R3, 0x115 ;  /* 0x0000011503007836 */ /* 0x000fe40000000000 */
[----:B------:R1:W-:Y:S01]  /*72340*/  @P2 STG.E.U16 desc[UR4][R34.64], R36 ;  /* 0x0000002422002986 */ /* 0x0003e2000c101504 */
[----:B------:R-:W-:-:S02]  /*72350*/  PRMT R2, R37, 0x7632, R2 ;  /* 0x0000763225027816 */ /* 0x000fc40000000002 */
[----:B----4-:R-:W-:Y:S01]  /*72360*/  ISETP.LT.AND P2, PT, R0, R8, !P0 ;  /* 0x000000080000720c */ /* 0x010fe20004741270 */
[----:B------:R-:W4:Y:S01]  /*72370*/  LDL.LU.64 R22, [R1+0x658] ;  /* 0x0006580001167983 */ /* 0x000f220000300a00 */
[----:B------:R-:W0:Y:S03]  /*72380*/  LDC R9, c[0x0][0x22c] ;  /* 0x00008b00ff097b82 */ /* 0x000e260000000800 */
[----:B------:R1:W-:Y:S04]  /*72390*/  @P1 STG.E.U16 desc[UR4][R32.64], R37 ;  /* 0x0000002520001986 */ /* 0x0003e8000c101504 */
[----:B------:R-:W-:Y:S01]  /*723a0*/  @P3 STG.E.U16 desc[UR4][R20.64], R2 ;  /* 0x0000000214003986 */ /* 0x000fe2000c101504 */
[----:B------:R-:W0:Y:S03]  /*723b0*/  LDC R4, c[0x0][0x22c] ;  /* 0x00008b00ff047b82 */ /* 0x000e260000000800 */
[----:B-1----:R-:W4:Y:S04]  /*723c0*/  LDL.LU.64 R34, [R1+0x650] ;  /* 0x0006500001227983 */ /* 0x002f280000300a00 */
[----:B------:R-:W4:Y:S01]  /*723d0*/  LDL.LU.64 R32, [R1+0x648] ;  /* 0x0006480001207983 */ /* 0x000f220000300a00 */
[----:B------:R-:W1:Y:S08]  /*723e0*/  LDC R8, c[0x0][0x22c] ;  /* 0x00008b00ff087b82 */ /* 0x000e700000000800 */
[----:B------:R-:W4:Y:S01]  /*723f0*/  LDC R10, c[0x0][0x22c] ;  /* 0x00008b00ff0a7b82 */ /* 0x000f220000000800 */
[----:B--2---:R2:W-:Y:S02]  /*72400*/  @P4 STG.E.U16 desc[UR4][R40.64], R38 ;  /* 0x0000002628004986 */ /* 0x0045e4000c101504 */
[----:B--2---:R-:W-:-:S05]  /*72410*/  PRMT R38, R38, 0x7632, R38 ;  /* 0x0000763226267816 */ /* 0x004fca0000000026 */
[----:B------:R2:W-:Y:S04]  /*72420*/  @P2 STG.E.U16 desc[UR4][R44.64], R38 ;  /* 0x000000262c002986 */ /* 0x0005e8000c101504 */
[----:B--2---:R-:W2:Y:S01]  /*72430*/  LDL.LU.64 R44, [R1+0x2148] ;  /* 0x00214800012c7983 */ /* 0x004ea20000300a00 */
[C---:B------:R-:W-:Y:S02]  /*72440*/  VIADD R0, R3.reuse, 0x116 ;  /* 0x0000011603007836 */ /* 0x040fe40000000000 */
[C---:B------:R-:W-:Y:S01]  /*72450*/  VIADD R2, R3.reuse, 0x118 ;  /* 0x0000011803027836 */ /* 0x040fe20000000000 */
[----:B------:R-:W2:Y:S02]  /*72460*/  LDL.LU.64 R40, [R1+0x638] ;  /* 0x0006380001287983 */ /* 0x000ea40000300a00 */
[----:B0-----:R-:W-:Y:S01]  /*72470*/  ISETP.LT.AND P1, PT, R0, R5, !P0 ;  /* 0x000000050000720c */ /* 0x001fe20004721270 */
[C---:B------:R-:W-:Y:S01]  /*72480*/  VIADD R0, R3.reuse, 0x117 ;  /* 0x0000011703007836 */ /* 0x040fe20000000000 */
[----:B------:R-:W-:Y:S01]  /*72490*/  ISETP.LT.AND P3, PT, R2, R4, !P0 ;  /* 0x000000040200720c */ /* 0x000fe20004761270 */
[----:B------:R-:W0:Y:S03]  /*724a0*/  LDC R5, c[0x0][0x22c] ;  /* 0x00008b00ff057b82 */ /* 0x000e260000000800 */
[----:B------:R-:W-:Y:S01]  /*724b0*/  ISETP.LT.AND P2, PT, R0, R9, !P0 ;  /* 0x000000090000720c */ /* 0x000fe20004741270 */
[----:B------:R-:W-:Y:S01]  /*724c0*/  VIADD R0, R3, 0x119 ;  /* 0x0000011903007836 */ /* 0x000fe20000000000 */
[----:B------:R-:W-:-:S03]  /*724d0*/  PRMT R2, R39, 0x7632, R2 ;  /* 0x0000763227027816 */ /* 0x000fc60000000002 */
[----:B------:R-:W0:Y:S01]  /*724e0*/  LDC R4, c[0x0][0x22c] ;  /* 0x00008b00ff047b82 */ /* 0x000e220000000800 */
[----:B------:R-:W-:Y:S01]  /*724f0*/  ISETP.LT.AND P4, PT, R0, R11, !P0 ;  /* 0x0000000b0000720c */ /* 0x000fe20004781270 */
[C---:B------:R-:W-:Y:S01]  /*72500*/  VIADD R0, R3.reuse, 0x11a ;  /* 0x0000011a03007836 */ /* 0x040fe20000000000 */
[----:B---3--:R3:W-:Y:S04]  /*72510*/  @P1 STG.E.U16 desc[UR4][R42.64], R39 ;  /* 0x000000272a001986 */ /* 0x0087e8000c101504 */
[----:B-1----:R-:W-:Y:S01]  /*72520*/  ISETP.LT.AND P1, PT, R0, R8, !P0 ;  /* 0x000000080000720c */ /* 0x002fe20004721270 */
[----:B----4-:R1:W-:Y:S01]  /*72530*/  @P2 STG.E.U16 desc[UR4][R22.64], R2 ;  /* 0x0000000216002986 */ /* 0x0103e2000c101504 */
[----:B------:R-:W4:Y:S03]  /*72540*/  LDC R9, c[0x0][0x22c] ;  /* 0x00008b00ff097b82 */ /* 0x000f260000000800 */
[----:B---3--:R-:W3:Y:S01]  /*72550*/  LDL.LU.64 R42, [R1+0x630] ;  /* 0x00063000012a7983 */ /* 0x008ee20000300a00 */
[----:B------:R-:W-:-:S04]  /*72560*/  VIADD R0, R3, 0x11b ;  /* 0x0000011b03007836 */ /* 0x000fc80000000000 */
[----:B------:R-:W3:Y:S01]  /*72570*/  LDC R8, c[0x0][0x22c] ;  /* 0x00008b00ff087b82 */ /* 0x000ee20000000800 */
[----:B-1----:R-:W3:Y:S07]  /*72580*/  LDL.LU.64 R22, [R1+0x620] ;  /* 0x0006200001167983 */ /* 0x002eee0000300a00 */
[----:B------:R-:W1:Y:S01]  /*72590*/  LDC R11, c[0x0][0x22c] ;  /* 0x00008b00ff0b7b82 */ /* 0x000e620000000800 */
[----:B--2---:R-:W-:Y:S01]  /*725a0*/  PRMT R2, R44, 0x7632, R2 ;  /* 0x000076322c027816 */ /* 0x004fe20000000002 */
[----:B------:R2:W-:Y:S04]  /*725b0*/  @P3 STG.E.U16 desc[UR4][R34.64], R44 ;  /* 0x0000002c22003986 */ /* 0x0005e8000c101504 */
[----:B------:R-:W-:Y:S04]  /*725c0*/  @P4 STG.E.U16 desc[UR4][R32.64], R2 ;  /* 0x0000000220004986 */ /* 0x000fe8000c101504 */
[----:B------:R0:W-:Y:S04]  /*725d0*/  @P1 STG.E.U16 desc[UR4][R46.64], R45 ;  /* 0x0000002d2e001986 */ /* 0x0001e8000c101504 */
[----:B--2---:R-:W2:Y:S04]  /*725e0*/  LDL.LU.64 R34, [R1+0x618] ;  /* 0x0006180001227983 */ /* 0x004ea80000300a00 */
[----:B0-----:R-:W3:Y:S01]  /*725f0*/  LDL.LU.64 R46, [R1+0x2140] ;  /* 0x00214000012e7983 */ /* 0x001ee20000300a00 */
[----:B------:R-:W-:Y:S01]  /*72600*/  ISETP.LT.AND P2, PT, R0, R5, !P0 ;  /* 0x000000050000720c */ /* 0x000fe20004741270 */
[----:B------:R-:W-:Y:S01]  /*72610*/  VIADD R2, R3, 0x11c ;  /* 0x0000011c03027836 */ /* 0x000fe20000000000 */
[----:B------:R-:W-:Y:S01]  /*72620*/  PRMT R45, R45, 0x7632, R45 ;  /* 0x000076322d2d7816 */ /* 0x000fe2000000002d */
[----:B------:R-:W-:Y:S01]  /*72630*/  VIADD R0, R3, 0x11d ;  /* 0x0000011d03007836 */ /* 0x000fe20000000000 */
[----:B------:R-:W0:Y:S02]  /*72640*/  LDC R5, c[0x0][0x22c] ;  /* 0x00008b00ff057b82 */ /* 0x000e240000000800 */
[----:B------:R-:W-:-:S02]  /*72650*/  ISETP.LT.AND P1, PT, R2, R10, !P0 ;  /* 0x0000000a0200720c */ /* 0x000fc40004721270 */
[----:B------:R-:W-:Y:S01]  /*72660*/  ISETP.LT.AND P3, PT, R0, R4, !P0 ;  /* 0x000000040000720c */ /* 0x000fe20004761270 */
[----:B------:R-:W-:-:S04]  /*72670*/  VIADD R2, R3, 0x11e ;  /* 0x0000011e03027836 */ /* 0x000fc80000000000 */
[----:B------:R1:W-:Y:S01]  /*72680*/  @P2 STG.E.U16 desc[UR4][R40.64], R45 ;  /* 0x0000002d28002986 */ /* 0x0003e2000c101504 */
[----:B----4-:R-:W-:Y:S01]  /*72690*/  ISETP.LT.AND P2, PT, R2, R9, !P0 ;  /* 0x000000090200720c */ /* 0x010fe20004741270 */
[----:B------:R-:W-:Y:S01]  /*726a0*/  VIADD R0, R3, 0x11f ;  /* 0x0000011f03007836 */ /* 0x000fe20000000000 */
[----:B------:R-:W4:Y:S08]  /*726b0*/  LDC R4, c[0x0][0x22c] ;  /* 0x00008b00ff047b82 */ /* 0x000f300000000800 */
[----:B------:R-:W4:Y:S01]  /*726c0*/  LDC R10, c[0x0][0x22c] ;  /* 0x00008b00ff0a7b82 */ /* 0x000f220000000800 */
[----:B-1----:R-:W4:Y:S04]  /*726d0*/  LDL.LU.64 R40, [R1+0x608] ;  /* 0x0006080001287983 */ /* 0x002f280000300a00 */
[----:B------:R-:W4:Y:S01]  /*726e0*/  LDL.LU.64 R32, [R1+0x600] ;  /* 0x0006000001207983 */ /* 0x000f220000300a00 */
[----:B---3--:R-:W-:-:S03]  /*726f0*/  PRMT R2, R46, 0x7632, R2 ;  /* 0x000076322e027816 */ /* 0x008fc60000000002 */
[----:B------:R-:W-:Y:S01]  /*72700*/  @P1 STG.E.U16 desc[UR4][R42.64], R46 ;  /* 0x0000002e2a001986 */ /* 0x000fe2000c101504 */
[----:B------:R-:W1:Y:S03]  /*72710*/  LDC R9, c[0x0][0x22c] ;  /* 0x00008b00ff097b82 */ /* 0x000e660000000800 */
[----:B------:R3:W-:Y:S04]  /*72720*/  @P3 STG.E.U16 desc[UR4][R52.64], R2 ;  /* 0x0000000234003986 */ /* 0x0007e8000c101504 */
[----:B---3--:R-:W3:Y:S01]  /*72730*/  LDL.LU.64 R52, [R1+0x2138] ;  /* 0x0021380001347983 */ /* 0x008ee20000300a00 */
[----:B------:R-:W-:Y:S01]  /*72740*/  ISETP.LT.AND P4, PT, R0, R8, !P0 ;  /* 0x000000080000720c */ /* 0x000fe20004781270 */
[----:B------:R-:W-:Y:S01]  /*72750*/  VIADD R0, R3, 0x120 ;  /* 0x0000012003007836 */ /* 0x000fe20000000000 */
[----:B------:R-:W-:Y:S01]  /*72760*/  PRMT R2, R47, 0x7632, R2 ;  /* 0x000076322f027816 */ /* 0x000fe20000000002 */
[----:B------:R-:W-:Y:S01]  /*72770*/  @P2 STG.E.U16 desc[UR4][R22.64], R47 ;  /* 0x0000002f16002986 */ /* 0x000fe2000c101504 */
[----:B------:R-:W1:Y:S02]  /*72780*/  LDC R8, c[0x0][0x22c] ;  /* 0x00008b00ff087b82 */ /* 0x000e640000000800 */
        /* <DEDUP_REMOVED lines=8> */
[----:B----4-:R-:W-:Y:S01]  /*72810*/  ISETP.LT.AND P2, PT, R0, R4, !P0 ;  /* 0x000000040000720c */ /* 0x010fe20004741270 */
        /* <DEDUP_REMOVED lines=8> */
[----:B-1----:R-:W-:Y:S01]  /*728a0*/  ISETP.LT.AND P4, PT, R0, R9, !P0 ;  /* 0x000000090000720c */ /* 0x002fe20004781270 */
        /* <DEDUP_REMOVED lines=9> */
[----:B-1----:R-:W3:Y:S04]  /*72940*/  LDL.LU.64 R40, [R1+0x5d0] ;  /* 0x0005d00001287983 */ /* 0x002ee80000300a00 */
[----:B0-----:R-:W3:Y:S01]  /*72950*/  LDL.LU.64 R32, [R1+0x5c8] ;  /* 0x0005c80001207983 */ /* 0x001ee20000300a00 */
        /* <DEDUP_REMOVED lines=501> */
[----:B------:R-:W4:Y:S01]  /*748b0*/  LDL.LU.64 R42, [R1+0x2f0] ;  /* 0x0002f000012a7983 */ /* 0x000f220000300a00 */
[----:B------:R-:W0:Y:S03]  /*748c0*/  LDC R5, c[0x0][0x22c] ;  /* 0x00008b00ff057b82 */ /* 0x000e260000000800 */
[----:B--2---:R-:W-:Y:S01]  /*748d0*/  @P4 STG.E.U16 desc[UR4][R34.64], R2 ;  /* 0x0000000222004986 */ /* 0x004fe2000c101504 */
[----:B------:R-:W-:-:S03]  /*748e0*/  VIADD R0, R3, 0x181 ;  /* 0x0000018103007836 */ /* 0x000fc60000000000 */
[----:B---3--:R2:W-:Y:S04]  /*748f0*/  @P1 STG.E.U16 desc[UR4][R102.64], R100 ;  /* 0x0000006466001986 */ /* 0x0085e8000c101504 */
[----:B--2---:R-:W2:Y:S01]  /*74900*/  LDL.LU.64 R102, [R1+0x2070] ;  /* 0x0020700001667983 */ /* 0x004ea20000300a00 */
[----:B----4-:R-:W-:Y:S01]  /*74910*/  ISETP.LT.AND P2, PT, R0, R4, !P0 ;  /* 0x000000040000720c */ /* 0x010fe20004741270 */
[C---:B------:R-:W-:Y:S02]  /*74920*/  VIADD R4, R3.reuse, 0x182 ;  /* 0x0000018203047836 */ /* 0x040fe40000000000 */
        /* <DEDUP_REMOVED lines=8> */
[----:B------:R-:W-:-:S02]  /*749b0*/  VIADD R0, R3, 0x185 ;  /* 0x0000018503007836 */ /* 0x000fc40000000000 */
[----:B------:R1:W-:Y:S01]  /*749c0*/  @P2 STG.E.U16 desc[UR4][R40.64], R100 ;  /* 0x0000006428002986 */ /* 0x0003e2000c101504 */
[----:B------:R-:W-:Y:S02]  /*749d0*/  PRMT R2, R101, 0x7632, R2 ;  /* 0x0000763265027816 */ /* 0x000fe40000000002 */
[----:B0-----:R-:W-:Y:S01]  /*749e0*/  ISETP.LT.AND P2, PT, R0, R5, !P0 ;  /* 0x000000050000720c */ /* 0x001fe20004741270 */
[----:B------:R-:W3:Y:S01]  /*749f0*/  LDL.LU.64 R22, [R1+0x2d8] ;  /* 0x0002d80001167983 */ /* 0x000ee20000300a00 */
[----:B------:R-:W0:Y:S03]  /*74a00*/  LDC R8, c[0x0][0x22c] ;  /* 0x00008b00ff087b82 */ /* 0x000e260000000800 */
[----:B------:R1:W-:Y:S04]  /*74a10*/  @P1 STG.E.U16 desc[UR4][R32.64], R101 ;  /* 0x0000006520001986 */ /* 0x0003e8000c101504 */
[----:B------:R-:W-:Y:S01]  /*74a20*/  @P3 STG.E.U16 desc[UR4][R20.64], R2 ;  /* 0x0000000214003986 */ /* 0x000fe2000c101504 */
[----:B------:R-:W4:Y:S03]  /*74a30*/  LDC R4, c[0x0][0x22c] ;  /* 0x00008b00ff047b82 */ /* 0x000f260000000800 */
[----:B-1----:R-:W3:Y:S04]  /*74a40*/  LDL.LU.64 R40, [R1+0x2d0] ;  /* 0x0002d00001287983 */ /* 0x002ee80000300a00 */
[----:B------:R-:W3:Y:S01]  /*74a50*/  LDL.LU.64 R32, [R1+0x2c8] ;  /* 0x0002c80001207983 */ /* 0x000ee20000300a00 */
[----:B------:R-:W1:Y:S08]  /*74a60*/  LDC R5, c[0x0][0x22c] ;  /* 0x00008b00ff057b82 */ /* 0x000e700000000800 */
        /* <DEDUP_REMOVED lines=12> */
[----:B0-----:R-:W-:Y:S01]  /*74b30*/  ISETP.LT.AND P2, PT, R0, R8, !P0 ;  /* 0x000000080000720c */ /* 0x001fe20004741270 */
[----:B------:R-:W-:Y:S01]  /*74b40*/  VIADD R0, R3, 0x189 ;  /* 0x0000018903007836 */ /* 0x000fe20000000000 */
[----:B------:R-:W-:-:S03]  /*74b50*/  PRMT R2, R103, 0x7632, R2 ;  /* 0x0000763267027816 */ /* 0x000fc60000000002 */
[----:B------:R-:W0:Y:S01]  /*74b60*/  LDC R4, c[0x0][0x22c] ;  /* 0x00008b00ff047b82 */ /* 0x000e220000000800 */
[----:B------:R-:W-:Y:S01]  /*74b70*/  ISETP.LT.AND P4, PT, R0, R11, !P0 ;  /* 0x0000000b0000720c */ /* 0x000fe20004781270 */
[C---:B------:R-:W-:Y:S01]  /*74b80*/  VIADD R0, R3.reuse, 0x18a ;  /* 0x0000018a03007836 */ /* 0x040fe20000000000 */
[----:B---3--:R3:W-:Y:S04]  /*74b90*/  @P1 STG.E.U16 desc[UR4][R34.64], R103 ;  /* 0x0000006722001986 */ /* 0x0087e8000c101504 */
[----:B-1----:R-:W-:Y:S01]  /*74ba0*/  ISETP.LT.AND P1, PT, R0, R5, !P0 ;  /* 0x000000050000720c */ /* 0x002fe20004721270 */
[----:B------:R1:W-:Y:S01]  /*74bb0*/  @P2 STG.E.U16 desc[UR4][R22.64], R2 ;  /* 0x0000000216002986 */ /* 0x0003e2000c101504 */
[----:B------:R-:W0:Y:S03]  /*74bc0*/  LDC R8, c[0x0][0x22c] ;  /* 0x00008b00ff087b82 */ /* 0x000e260000000800 */
        /* <DEDUP_REMOVED lines=15> */
[----:B------:R-:W1:Y:S02]  /*74cc0*/  LDC R9, c[0x0][0x22c] ;  /* 0x00008b00ff097b82 */ /* 0x000e640000000800 */
[----:B------:R-:W-:-:S02]  /*74cd0*/  ISETP.LT.AND P1, PT, R2, R10, !P0 ;  /* 0x0000000a0200720c */ /* 0x000fc40004721270 */
[----:B0-----:R-:W-:Y:S01]  /*74ce0*/  ISETP.LT.AND P3, PT, R0, R4, !P0 ;  /* 0x000000040000720c */ /* 0x001fe20004761270 */
[----:B------:R-:W-:-:S04]  /*74cf0*/  VIADD R2, R3, 0x18e ;  /* 0x0000018e03027836 */ /* 0x000fc80000000000 */
[----:B------:R0:W-:Y:S01]  /*74d00*/  @P2 STG.E.U16 desc[UR4][R42.64], R105 ;  /* 0x000000692a002986 */ /* 0x0001e2000c101504 */
[----:B------:R-:W-:Y:S01]  /*74d10*/  ISETP.LT.AND P2, PT, R2, R8, !P0 ;  /* 0x000000080200720c */ /* 0x000fe20004741270 */
[----:B------:R-:W-:Y:S01]  /*74d20*/  VIADD R0, R3, 0x18f ;  /* 0x0000018f03007836 */ /* 0x000fe20000000000 */
[----:B------:R-:W2:Y:S08]  /*74d30*/  LDC R4, c[0x0][0x22c] ;  /* 0x00008b00ff047b82 */ /* 0x000eb00000000800 */
[----:B------:R-:W2:Y:S01]  /*74d40*/  LDC R10, c[0x0][0x22c] ;  /* 0x00008b00ff0a7b82 */ /* 0x000ea20000000800 */
[----:B0-----:R-:W2:Y:S04]  /*74d50*/  LDL.LU.64 R42, [R1+0x268] ;  /* 0x00026800012a7983 */ /* 0x001ea80000300a00 */
[----:B------:R-:W2:Y:S01]  /*74d60*/  LDL.LU.64 R32, [R1+0x260] ;  /* 0x0002600001207983 */ /* 0x000ea20000300a00 */
[----:B----4-:R-:W-:-:S03]  /*74d70*/  PRMT R2, R106, 0x7632, R2 ;  /* 0x000076326a027816 */ /* 0x010fc60000000002 */
[----:B---3--:R-:W-:Y:S01]  /*74d80*/  @P1 STG.E.U16 desc[UR4][R34.64], R106 ;  /* 0x0000006a22001986 */ /* 0x008fe2000c101504 */
[----:B------:R-:W0:Y:S03]  /*74d90*/  LDC R8, c[0x0][0x22c] ;  /* 0x00008b00ff087b82 */ /* 0x000e260000000800 */
[----:B------:R3:W-:Y:S04]  /*74da0*/  @P3 STG.E.U16 desc[UR4][R108.64], R2 ;  /* 0x000000026c003986 */ /* 0x0007e8000c101504 */
[----:B---3--:R-:W3:Y:S01]  /*74db0*/  LDL.LU.64 R108, [R1+0x2058] ;  /* 0x00205800016c7983 */ /* 0x008ee20000300a00 */
[----:B------:R-:W-:Y:S01]  /*74dc0*/  ISETP.LT.AND P4, PT, R0, R5, !P0 ;  /* 0x000000050000720c */ /* 0x000fe20004781270 */
[----:B------:R-:W-:Y:S01]  /*74dd0*/  VIADD R0, R3, 0x190 ;  /* 0x0000019003007836 */ /* 0x000fe20000000000 */
[----:B------:R-:W-:Y:S01]  /*74de0*/  PRMT R2, R107, 0x7632, R2 ;  /* 0x000076326b027816 */ /* 0x000fe20000000002 */
[----:B------:R-:W-:Y:S01]  /*74df0*/  @P2 STG.E.U16 desc[UR4][R22.64], R107 ;  /* 0x0000006b16002986 */ /* 0x000fe2000c101504 */
[----:B------:R-:W4:Y:S02]  /*74e00*/  LDC R5, c[0x0][0x22c] ;  /* 0x00008b00ff057b82 */ /* 0x000f240000000800 */
[----:B-1----:R-:W-:Y:S01]  /*74e10*/  ISETP.LT.AND P1, PT, R0, R9, !P0 ;  /* 0x000000090000720c */ /* 0x002fe20004721270 */
[----:B------:R-:W4:Y:S04]  /*74e20*/  LDL.LU.64 R20, [R1+0x248] ;  /* 0x0002480001147983 */ /* 0x000f280000300a00 */
[----:B------:R-:W4:Y:S04]  /*74e30*/  LDL.LU.64 R34, [R1+0x240] ;  /* 0x0002400001227983 */ /* 0x000f280000300a00 */
[----:B--2---:R-:W-:Y:S01]  /*74e40*/  @P4 STG.E.U16 desc[UR4][R40.64], R2 ;  /* 0x0000000228004986 */ /* 0x004fe2000c101504 */
[C---:B------:R-:W-:Y:S01]  /*74e50*/  VIADD R0, R3.reuse, 0x191 ;  /* 0x0000019103007836 */ /* 0x040fe20000000000 */
[----:B------:R-:W1:Y:S02]  /*74e60*/  LDC R9, c[0x0][0x22c] ;  /* 0x00008b00ff097b82 */ /* 0x000e640000000800 */
        /* <DEDUP_REMOVED lines=9> */
[----:B0-----:R-:W-:Y:S01]  /*74f00*/  ISETP.LT.AND P3, PT, R2, R8, !P0 ;  /* 0x000000080200720c */ /* 0x001fe20004761270 */
[----:B------:R-:W0:Y:S01]  /*74f10*/  LDC R11, c[0x0][0x22c] ;  /* 0x00008b00ff0b7b82 */ /* 0x000e220000000800 */
[----:B----4-:R-:W-:Y:S01]  /*74f20*/  ISETP.LT.AND P4, PT, R0, R5, !P0 ;  /* 0x000000050000720c */ /* 0x010fe20004781270 */
[----:B------:R-:W-:Y:S02]  /*74f30*/  VIADD R0, R3, 0x195 ;  /* 0x0000019503007836 */ /* 0x000fe40000000000 */
[----:B------:R4:W-:Y:S01]  /*74f40*/  @P2 STG.E.U16 desc[UR4][R42.64], R108 ;  /* 0x0000006c2a002986 */ /* 0x0009e2000c101504 */
[----:B------:R-:W-:-:S02]  /*74f50*/  PRMT R2, R109, 0x7632, R2 ;  /* 0x000076326d027816 */ /* 0x000fc40000000002 */
[----:B------:R-:W-:Y:S01]  /*74f60*/  ISETP.LT.AND P2, PT, R0, R10, !P0 ;  /* 0x0000000a0000720c */ /* 0x000fe20004741270 */
[----:B------:R-:W3:Y:S01]  /*74f70*/  LDL.LU.64 R22, [R1+0x1c8] ;  /* 0x0001c80001167983 */ /* 0x000ee20000300a00 */
[----:B------:R-:W0:Y:S03]  /*74f80*/  LDC R8, c[0x0][0x22c] ;  /* 0x00008b00ff087b82 */ /* 0x000e260000000800 */
[----:B------:R1:W-:Y:S04]  /*74f90*/  @P1 STG.E.U16 desc[UR4][R32.64], R109 ;  /* 0x0000006d20001986 */ /* 0x0003e8000c101504 */
[----:B------:R-:W-:Y:S01]  /*74fa0*/  @P3 STG.E.U16 desc[UR4][R20.64], R2 ;  /* 0x0000000214003986 */ /* 0x000fe2000c101504 */
[----:B------:R-:W0:Y:S03]  /*74fb0*/  LDC R5, c[0x0][0x22c] ;  /* 0x00008b00ff057b82 */ /* 0x000e260000000800 */
[----:B----4-:R-:W4:Y:S04]  /*74fc0*/  LDL.LU.64 R42, [R1+0x1c0] ;  /* 0x0001c000012a7983 */ /* 0x010f280000300a00 */
[----:B-1----:R-:W4:Y:S01]  /*74fd0*/  LDL.LU.64 R32, [R1+0x1b8] ;  /* 0x0001b80001207983 */ /* 0x002f220000300a00 */
[----:B------:R-:W1:Y:S01]  /*74fe0*/  LDC R4, c[0x0][0x22c] ;  /* 0x00008b00ff047b82 */ /* 0x000e620000000800 */
[----:B------:R-:W-:-:S07]  /*74ff0*/  VIADD R0, R3, 0x196 ;  /* 0x0000019603007836 */ /* 0x000fce0000000000 */
[----:B------:R-:W4:Y:S01]  /*75000*/  LDC R10, c[0x0][0x22c] ;  /* 0x00008b00ff0a7b82 */ /* 0x000f220000000800 */
[----:B--2---:R2:W-:Y:S02]  /*75010*/  @P4 STG.E.U16 desc[UR4][R34.64], R110 ;  /* 0x0000006e22004986 */ /* 0x0045e4000c101504 */
[----:B--2---:R-:W-:-:S05]  /*75020*/  PRMT R110, R110, 0x7632, R110 ;  /* 0x000076326e6e7816 */ /* 0x004fca000000006e */
[----:B------:R2:W-:Y:S04]  /*75030*/  @P2 STG.E.U16 desc[UR4][R112.64], R110 ;  /* 0x0000006e70002986 */ /* 0x0005e8000c101504 */
[----:B--2---:R-:W2:Y:S01]  /*75040*/  LDL.LU.64 R112, [R1+0x2048] ;  /* 0x0020480001707983 */ /* 0x004ea20000300a00 */
[----:B------:R-:W-:Y:S01]  /*75050*/  ISETP.LT.AND P1, PT, R0, R9, !P0 ;  /* 0x000000090000720c */ /* 0x000fe20004721270 */
[C---:B------:R-:W-:Y:S01]  /*75060*/  VIADD R0, R3.reuse, 0x197 ;  /* 0x0000019703007836 */ /* 0x040fe20000000000 */
[----:B------:R-:W4:Y:S01]  /*75070*/  LDC R9, c[0x0][0x22c] ;  /* 0x00008b00ff097b82 */ /* 0x000f220000000800 */
[C---:B------:R-:W-:Y:S01]  /*75080*/  VIADD R2, R3.reuse, 0x198 ;  /* 0x0000019803027836 */ /* 0x040fe20000000000 */
[----:B------:R-:W4:Y:S02]  /*75090*/  LDL.LU.64 R34, [R1+0x1a8] ;  /* 0x0001a80001227983 */ /* 0x000f240000300a00 */
[----:B0-----:R-:W-:Y:S01]  /*750a0*/  ISETP.LT.AND P2, PT, R0, R8, !P0 ;  /* 0x000000080000720c */ /* 0x001fe20004741270 */
[----:B------:R-:W-:Y:S01]  /*750b0*/  VIADD R0, R3, 0x199 ;  /* 0x0000019903007836 */ /* 0x000fe20000000000 */
[----:B------:R-:W-:-:S02]  /*750c0*/  ISETP.LT.AND P3, PT, R2, R5, !P0 ;  /* 0x000000050200720c */ /* 0x000fc40004761270 */
[----:B------:R-:W0:Y:S02]  /*750d0*/  LDC R8, c[0x0][0x22c] ;  /* 0x00008b00ff087b82 */ /* 0x000e240000000800 */
[----:B------:R-:W-:Y:S01]  /*750e0*/  ISETP.LT.AND P4, PT, R0, R11, !P0 ;  /* 0x0000000b0000720c */ /* 0x000fe20004781270 */
[----:B------:R-:W-:Y:S01]  /*750f0*/  VIADD R0, R3, 0x19a ;  /* 0x0000019a03007836 */ /* 0x000fe20000000000 */
[----:B---3--:R3:W-:Y:S01]  /*75100*/  @P1 STG.E.U16 desc[UR4][R40.64], R111 ;  /* 0x0000006f28001986 */ /* 0x0087e2000c101504 */
[----:B------:R-:W-:-:S03]  /*75110*/  PRMT R2, R111, 0x7632, R2 ;  /* 0x000076326f027816 */ /* 0x000fc60000000002 */
[----:B-1----:R-:W-:Y:S01]  /*75120*/  ISETP.LT.AND P1, PT, R0, R4, !P0 ;  /* 0x000000040000720c */ /* 0x002fe20004721270 */
[----:B------:R-:W1:Y:S01]  /*75130*/  LDC R5, c[0x0][0x22c] ;  /* 0x00008b00ff057b82 */ /* 0x000e620000000800 */
[----:B------:R3:W-:Y:S04]  /*75140*/  @P2 STG.E.U16 desc[UR4][R22.64], R2 ;  /* 0x0000000216002986 */ /* 0x0007e8000c101504 */
[----:B---3--:R-:W3:Y:S01]  /*75150*/  LDL.LU.64 R40, [R1+0x1a0] ;  /* 0x0001a00001287983 */ /* 0x008ee20000300a00 */
[----:B------:R-:W-:Y:S02]  /*75160*/  VIADD R0, R3, 0x19b ;  /* 0x0000019b03007836 */ /* 0x000fe40000000000 */
[----:B------:R-:W3:Y:S01]  /*75170*/  LDC R4, c[0x0][0x22c] ;  /* 0x00008b00ff047b82 */ /* 0x000ee20000000800 */
[----:B------:R-:W3:Y:S01]  /*75180*/  LDL.LU.64 R22, [R1+0x190] ;  /* 0x0001900001167983 */ /* 0x000ee20000300a00 */
[----:B--2---:R-:W-:-:S03]  /*75190*/  PRMT R2, R112, 0x7632, R2 ;  /* 0x0000763270027816 */ /* 0x004fc60000000002 */
[----:B----4-:R2:W-:Y:S04]  /*751a0*/  @P3 STG.E.U16 desc[UR4][R42.64], R112 ;  /* 0x000000702a003986 */ /* 0x0105e8000c101504 */
        /* <DEDUP_REMOVED lines=8> */
[----:B------:R-:W2:Y:S01]  /*75230*/  LDL.LU.64 R32, [R1+0x178] ;  /* 0x0001780001207983 */ /* 0x000ea20000300a00 */
[----:B------:R-:W3:Y:S01]  /*75240*/  LDC R10, c[0x0][0x22c] ;  /* 0x00008b00ff0a7b82 */ /* 0x000ee20000000800 */
[----:B------:R-:W-:-:S02]  /*75250*/  ISETP.LT.AND P1, PT, R2, R9, !P0 ;  /* 0x000000090200720c */ /* 0x000fc40004721270 */
[----:B0-----:R-:W-:Y:S01]  /*75260*/  ISETP.LT.AND P3, PT, R0, R8, !P0 ;  /* 0x000000080000720c */ /* 0x001fe20004761270 */
[----:B------:R-:W-:-:S04]  /*75270*/  VIADD R0, R3, 0x19e ;  /* 0x0000019e03007836 */ /* 0x000fc80000000000 */
[----:B------:R0:W-:Y:S01]  /*75280*/  @P2 STG.E.U16 desc[UR4][R34.64], R113 ;  /* 0x0000007122002986 */ /* 0x0001e2000c101504 */
[----:B-1----:R-:W-:Y:S01]  /*75290*/  ISETP.LT.AND P2, PT, R0, R5, !P0 ;  /* 0x000000050000720c */ /* 0x002fe20004741270 */
[----:B------:R-:W-:Y:S01]  /*752a0*/  VIADD R2, R3, 0x19f ;  /* 0x0000019f03027836 */ /* 0x000fe20000000000 */
[----:B------:R-:W1:Y:S08]  /*752b0*/  LDC R9, c[0x0][0x22c] ;  /* 0x00008b00ff097b82 */ /* 0x000e700000000800 */
[----:B------:R-:W1:Y:S01]  /*752c0*/  LDC R8, c[0x0][0x22c] ;  /* 0x00008b00ff087b82 */ /* 0x000e620000000800 */
[----:B0-----:R-:W2:Y:S01]  /*752d0*/  LDL.LU.64 R34, [R1+0x170] ;  /* 0x0001700001227983 */ /* 0x001ea20000300a00 */
[----:B----4-:R-:W-:-:S03]  /*752e0*/  PRMT R0, R114, 0x7632, R0 ;  /* 0x0000763272007816 */ /* 0x010fc60000000000 */
[----:B---3--:R-:W-:Y:S04]  /*752f0*/  @P1 STG.E.U16 desc[UR4][R40.64], R114 ;  /* 0x0000007228001986 */ /* 0x008fe8000c101504 */
[----:B------:R0:W-:Y:S04]  /*75300*/  @P3 STG.E.U16 desc[UR4][R116.64], R0 ;  /* 0x0000000074003986 */ /* 0x0001e8000c101504 */
[----:B0-----:R-:W3:Y:S01]  /*75310*/  LDL.LU.64 R116, [R1+0x2038] ;  /* 0x0020380001747983 */ /* 0x001ee20000300a00 */
[C---:B------:R-:W-:Y:S01]  /*75320*/  VIADD R5, R3.reuse, 0x1a0 ;  /* 0x000001a003057836 */ /* 0x040fe20000000000 */
[----:B------:R-:W-:Y:S01]  /*75330*/  ISETP.LT.AND P4, PT, R2, R4, !P0 ;  /* 0x000000040200720c */ /* 0x000fe20004781270 */
[----:B------:R-:W-:Y:S01]  /*75340*/  VIADD R11, R3, 0x1a2 ;  /* 0x000001a2030b7836 */ /* 0x000fe20000000000 */
[----:B------:R-:W-:Y:S01]  /*75350*/  PRMT R12, R115, 0x7632, R12 ;  /* 0x00007632730c7816 */ /* 0x000fe2000000000c */
[----:B------:R-:W-:Y:S01]  /*75360*/  @P2 STG.E.U16 desc[UR4][R22.64], R115 ;  /* 0x0000007316002986 */ /* 0x000fe2000c101504 */
[----:B------:R-:W-:Y:S01]  /*75370*/  ISETP.LT.AND P1, PT, R5, R10, !P0 ;  /* 0x0000000a0500720c */ /* 0x000fe20004721270 */
[----:B------:R-:W0:Y:S02]  /*75380*/  LDC R2, c[0x0][0x22c] ;  /* 0x00008b00ff027b82 */ /* 0x000e240000000800 */
[----:B------:R-:W4:Y:S04]  /*75390*/  LDL.LU.64 R20, [R1+0x168] ;  /* 0x0001680001147983 */ /* 0x000f280000300a00 */
[----:B------:R-:W4:Y:S02]  /*753a0*/  LDL.LU.64 R40, [R1+0x160] ;  /* 0x0001600001287983 */ /* 0x000f240000300a00 */
[----:B------:R-:W0:Y:S02]  /*753b0*/  LDC R4, c[0x0][0x22c] ;  /* 0x00008b00ff047b82 */ /* 0x000e240000000800 */
[----:B--2---:R-:W-:Y:S01]  /*753c0*/  @P4 STG.E.U16 desc[UR4][R42.64], R12 ;  /* 0x0000000c2a004986 */ /* 0x004fe2000c101504 */
[----:B------:R-:W-:-:S05]  /*753d0*/  VIADD R10, R3, 0x1a1 ;  /* 0x000001a1030a7836 */ /* 0x000fca0000000000 */
[----:B------:R-:W2:Y:S01]  /*753e0*/  LDC R5, c[0x0][0x22c] ;  /* 0x00008b00ff057b82 */ /* 0x000ea20000000800 */
[C---:B------:R-:W-:Y:S02]  /*753f0*/  VIADD R13, R3.reuse, 0x1a3 ;  /* 0x000001a3030d7836 */ /* 0x040fe40000000000 */
[----:B------:R-:W-:-:S05]  /*75400*/  VIADD R15, R3, 0x1a4 ;  /* 0x000001a4030f7836 */ /* 0x000fca0000000000 */
[----:B------:R-:W4:Y:S01]  /*75410*/  LDC R0, c[0x0][0x22c] ;  /* 0x00008b00ff007b82 */ /* 0x000f220000000800 */
[----:B---3--:R3:W-:Y:S04]  /*75420*/  @P1 STG.E.U16 desc[UR4][R118.64], R116 ;  /* 0x0000007476001986 */ /* 0x0087e8000c101504 */
[----:B---3--:R-:W3:Y:S01]  /*75430*/  LDL.LU.64 R118, [R1+0x2030] ;  /* 0x0020300001767983 */ /* 0x008ee20000300a00 */
[----:B-1----:R-:W-:Y:S02]  /*75440*/  ISETP.LT.AND P2, PT, R10, R9, !P0 ;  /* 0x000000090a00720c */ /* 0x002fe40004741270 */
[----:B------:R-:W-:Y:S01]  /*75450*/  ISETP.LT.AND P1, PT, R11, R8, !P0 ;  /* 0x000000080b00720c */ /* 0x000fe20004721270 */
[----:B------:R-:W-:Y:S01]  /*75460*/  VIADD R8, R3, 0x1a5 ;  /* 0x000001a503087836 */ /* 0x000fe20000000000 */
[----:B------:R-:W-:Y:S01]  /*75470*/  PRMT R10, R116, 0x7632, R10 ;  /* 0x00007632740a7816 */ /* 0x000fe2000000000a */
[----:B------:R-:W3:Y:S01]  /*75480*/  LDL.LU.64 R42, [R1+0x150] ;  /* 0x00015000012a7983 */ /* 0x000ee20000300a00 */
[----:B0-----:R-:W-:Y:S01]  /*75490*/  ISETP.LT.AND P3, PT, R13, R2, !P0 ;  /* 0x000000020d00720c */ /* 0x001fe20004761270 */
[----:B------:R-:W0:Y:S01]  /*754a0*/  LDC R9, c[0x0][0x22c] ;  /* 0x00008b00ff097b82 */ /* 0x000e220000000800 */
[----:B------:R-:W-:Y:S01]  /*754b0*/  ISETP.LT.AND P4, PT, R15, R4, !P0 ;  /* 0x000000040f00720c */ /* 0x000fe20004781270 */
[----:B------:R-:W3:Y:S04]  /*754c0*/  LDL.LU.64 R22, [R1+0x148] ;  /* 0x0001480001167983 */ /* 0x000ee80000300a00 */
[----:B------:R1:W-:Y:S01]  /*754d0*/  @P2 STG.E.U16 desc[UR4][R32.64], R10 ;  /* 0x0000000a20002986 */ /* 0x0003e2000c101504 */
[----:B--2---:R-:W-:Y:S01]  /*754e0*/  ISETP.LT.AND P2, PT, R8, R5, !P0 ;  /* 0x000000050800720c */ /* 0x004fe20004741270 */
[----:B------:R-:W2:Y:S01]  /*754f0*/  LDC R4, c[0x0][0x22c] ;  /* 0x00008b00ff047b82 */ /* 0x000ea20000000800 */
[----:B------:R-:W-:Y:S01]  /*75500*/  PRMT R12, R117, 0x7632, R12 ;  /* 0x00007632750c7816 */ /* 0x000fe2000000000c */
[----:B------:R1:W-:Y:S04]  /*75510*/  @P1 STG.E.U16 desc[UR4][R34.64], R117 ;  /* 0x0000007522001986 */ /* 0x0003e8000c101504 */
[----:B----4-:R-:W-:Y:S02]  /*75520*/  @P3 STG.E.U16 desc[UR4][R20.64], R12 ;  /* 0x0000000c14003986 */ /* 0x010fe4000c101504 */
[----:B------:R-:W4:Y:S02]  /*75530*/  LDC R2, c[0x0][0x22c] ;  /* 0x00008b00ff027b82 */ /* 0x000f240000000800 */
[----:B-1----:R-:W2:Y:S04]  /*75540*/  LDL.LU.64 R32, [R1+0x140] ;  /* 0x0001400001207983 */ /* 0x002ea80000300a00 */
[----:B------:R-:W2:Y:S01]  /*75550*/  LDL.LU.64 R34, [R1+0x138] ;  /* 0x0001380001227983 */ /* 0x000ea20000300a00 */
[----:B---3--:R-:W-:-:S03]  /*75560*/  PRMT R13, R118, 0x7632, R13 ;  /* 0x00007632760d7816 */ /* 0x008fc6000000000d */
[----:B------:R-:W-:Y:S01]  /*75570*/  @P4 STG.E.U16 desc[UR4][R40.64], R118 ;  /* 0x0000007628004986 */ /* 0x000fe2000c101504 */
[----:B------:R-:W1:Y:S03]  /*75580*/  LDC R5, c[0x0][0x22c] ;  /* 0x00008b00ff057b82 */ /* 0x000e660000000800 */
[----:B------:R3:W-:Y:S04]  /*75590*/  @P2 STG.E.U16 desc[UR4][R124.64], R13 ;  /* 0x0000000d7c002986 */ /* 0x0007e8000c101504 */
[----:B---3--:R-:W3:Y:S01]  /*755a0*/  LDL.LU.64 R124, [R1+0x2028] ;  /* 0x00202800017c7983 */ /* 0x008ee20000300a00 */
[C---:B------:R-:W-:Y:S02]  /*755b0*/  VIADD R8, R3.reuse, 0x1a6 ;  /* 0x000001a603087836 */ /* 0x040fe40000000000 */
[----:B------:R-:W-:Y:S01]  /*755c0*/  VIADD R11, R3, 0x1a8 ;  /* 0x000001a8030b7836 */ /* 0x000fe20000000000 */
[----:B------:R-:W-:Y:S01]  /*755d0*/  PRMT R10, R119, 0x7632, R10 ;  /* 0x00007632770a7816 */ /* 0x000fe2000000000a */
[----:B------:R-:W3:Y:S01]  /*755e0*/  LDL.LU.64 R40, [R1+0x128] ;  /* 0x0001280001287983 */ /* 0x000ee20000300a00 */
[----:B0-----:R-:W-:Y:S01]  /*755f0*/  ISETP.LT.AND P1, PT, R8, R9, !P0 ;  /* 0x000000090800720c */ /* 0x001fe20004721270 */
[----:B------:R-:W-:Y:S01]  /*75600*/  VIADD R9, R3, 0x1a7 ;  /* 0x000001a703097836 */ /* 0x000fe20000000000 */
[----:B----4-:R-:W-:Y:S01]  /*75610*/  ISETP.LT.AND P3, PT, R11, R2, !P0 ;  /* 0x000000020b00720c */ /* 0x010fe20004761270 */
[----:B------:R-:W0:Y:S03]  /*75620*/  LDC R8, c[0x0][0x22c] ;  /* 0x00008b00ff087b82 */ /* 0x000e260000000800 */
[----:B------:R-:W-:Y:S01]  /*75630*/  ISETP.LT.AND P2, PT, R9, R0, !P0 ;  /* 0x000000000900720c */ /* 0x000fe20004741270 */
[----:B------:R-:W-:-:S04]  /*75640*/  VIADD R9, R3, 0x1a9 ;  /* 0x000001a903097836 */ /* 0x000fc80000000000 */
[----:B------:R-:W4:Y:S01]  /*75650*/  LDC R0, c[0x0][0x22c] ;  /* 0x00008b00ff007b82 */ /* 0x000f220000000800 */
[----:B--2---:R-:W-:Y:S01]  /*75660*/  ISETP.LT.AND P4, PT, R9, R4, !P0 ;  /* 0x000000040900720c */ /* 0x004fe20004781270 */
[----:B------:R-:W-:Y:S01]  /*75670*/  VIADD R4, R3, 0x1aa ;  /* 0x000001aa03047836 */ /* 0x000fe20000000000 */
[----:B------:R2:W-:Y:S04]  /*75680*/  @P1 STG.E.U16 desc[UR4][R42.64], R119 ;  /* 0x000000772a001986 */ /* 0x0005e8000c101504 */
[----:B-1----:R-:W-:Y:S01]  /*75690*/  ISETP.LT.AND P1, PT, R4, R5, !P0 ;  /* 0x000000050400720c */ /* 0x002fe20004721270 */
[----:B------:R1:W-:Y:S01]  /*756a0*/  @P2 STG.E.U16 desc[UR4][R22.64], R10 ;  /* 0x0000000a16002986 */ /* 0x0003e2000c101504 */
[----:B------:R-:W4:Y:S03]  /*756b0*/  LDC R2, c[0x0][0x22c] ;  /* 0x00008b00ff027b82 */ /* 0x000f260000000800 */
[----:B--2---:R-:W2:Y:S01]  /*756c0*/  LDL.LU.64 R42, [R1+0x120] ;  /* 0x00012000012a7983 */ /* 0x004ea20000300a00 */
[----:B---3--:R-:W-:-:S03]  /*756d0*/  PRMT R12, R124, 0x7632, R12 ;  /* 0x000076327c0c7816 */ /* 0x008fc6000000000c */
[----:B------:R3:W-:Y:S01]  /*756e0*/  @P3 STG.E.U16 desc[UR4][R32.64], R124 ;  /* 0x0000007c20003986 */ /* 0x0007e2000c101504 */
[C---:B------:R-:W-:Y:S01]  /*756f0*/  VIADD R9, R3.reuse, 0x1ab ;  /* 0x000001ab03097836 */ /* 0x040fe20000000000 */
[----:B------:R-:W2:Y:S02]  /*75700*/  LDC R4, c[0x0][0x22c] ;  /* 0x00008b00ff047b82 */ /* 0x000ea40000000800 */
[----:B-1----:R-:W2:Y:S04]  /*75710*/  LDL.LU.64 R22, [R1+0x110] ;  /* 0x0001100001167983 */ /* 0x002ea80000300a00 */
[----:B------:R-:W-:Y:S01]  /*75720*/  @P4 STG.E.U16 desc[UR4][R34.64], R12 ;  /* 0x0000000c22004986 */ /* 0x000fe2000c101504 */
[----:B------:R-:W-:Y:S01]  /*75730*/  VIADD R11, R3, 0x1ad ;  /* 0x000001ad030b7836 */ /* 0x000fe20000000000 */
[----:B------:R-:W1:Y:S02]  /*75740*/  LDC R5, c[0x0][0x22c] ;  /* 0x00008b00ff057b82 */ /* 0x000e640000000800 */
[----:B---3--:R-:W3:Y:S04]  /*75750*/  LDL.LU.64 R32, [R1+0x108] ;  /* 0x0001080001207983 */ /* 0x008ee80000300a00 */
[----:B------:R0:W-:Y:S04]  /*75760*/  @P1 STG.E.U16 desc[UR4][R126.64], R125 ;  /* 0x0000007d7e001986 */ /* 0x0001e8000c101504 */
[----:B0-----:R-:W2:Y:S01]  /*75770*/  LDL.LU.64 R126, [R1+0x2020] ;  /* 0x00202000017e7983 */ /* 0x001ea20000300a00 */
[----:B------:R-:W-:Y:S01]  /*75780*/  ISETP.LT.AND P2, PT, R9, R8, !P0 ;  /* 0x000000080900720c */ /* 0x000fe20004741270 */
[----:B------:R-:W-:Y:S01]  /*75790*/  VIADD R9, R3, 0x1ac ;  /* 0x000001ac03097836 */ /* 0x000fe20000000000 */
[----:B----4-:R-:W-:Y:S01]  /*757a0*/  ISETP.LT.AND P3, PT, R11, R2, !P0 ;  /* 0x000000020b00720c */ /* 0x010fe20004761270 */
[----:B------:R-:W4:Y:S01]  /*757b0*/  LDL.LU.64 R34, [R1+0xf8] ;  /* 0x0000f80001227983 */ /* 0x000f220000300a00 */
[----:B------:R-:W-:Y:S01]  /*757c0*/  PRMT R10, R125, 0x7632, R10 ;  /* 0x000076327d0a7816 */ /* 0x000fe2000000000a */
[----:B------:R-:W0:Y:S01]  /*757d0*/  LDC R8, c[0x0][0x22c] ;  /* 0x00008b00ff087b82 */ /* 0x000e220000000800 */
[----:B------:R-:W-:-:S07]  /*757e0*/  ISETP.LT.AND P1, PT, R9, R0, !P0 ;  /* 0x000000000900720c */ /* 0x000fce0004721270 */
[----:B------:R1:W-:Y:S01]  /*757f0*/  @P2 STG.E.U16 desc[UR4][R40.64], R10 ;  /* 0x0000000a28002986 */ /* 0x0003e2000c101504 */
[----:B------:R-:W-:Y:S01]  /*75800*/  VIADD R9, R3, 0x1ae ;  /* 0x000001ae03097836 */ /* 0x000fe20000000000 */
[----:B------:R-:W4:Y:S02]  /*75810*/  LDC R0, c[0x0][0x22c] ;  /* 0x00008b00ff007b82 */ /* 0x000f240000000800 */
[----:B-1----:R-:W4:Y:S01]  /*75820*/  LDL.LU.64 R40, [R1+0xf0] ;  /* 0x0000f00001287983 */ /* 0x002f220000300a00 */
[----:B--2---:R-:W-:-:S03]  /*75830*/  PRMT R12, R126, 0x7632, R12 ;  /* 0x000076327e0c7816 */ /* 0x004fc6000000000c */
[----:B------:R-:W-:Y:S04]  /*75840*/  @P1 STG.E.U16 desc[UR4][R42.64], R126 ;  /* 0x0000007e2a001986 */ /* 0x000fe8000c101504 */
[----:B------:R1:W-:Y:S04]  /*75850*/  @P3 STG.E.U16 desc[UR4][R132.64], R12 ;  /* 0x0000000c84003986 */ /* 0x0003e8000c101504 */
[----:B-1----:R-:W2:Y:S01]  /*75860*/  LDL.LU.64 R132, [R1+0x2018] ;  /* 0x0020180001847983 */ /* 0x002ea20000300a00 */
[----:B------:R-:W-:Y:S01]  /*75870*/  VIADD R2, R3, 0x1af ;  /* 0x000001af03027836 */ /* 0x000fe20000000000 */
[----:B------:R-:W-:Y:S01]  /*75880*/  ISETP.LT.AND P2, PT, R9, R4, !P0 ;  /* 0x000000040900720c */ /* 0x000fe20004741270 */
[----:B------:R-:W-:Y:S01]  /*75890*/  VIADD R9, R3, 0x1b0 ;  /* 0x000001b003097836 */ /* 0x000fe20000000000 */
[----:B------:R-:W-:Y:S01]  /*758a0*/  PRMT R13, R127, 0x7632, R13 ;  /* 0x000076327f0d7816 */ /* 0x000fe2000000000d */
[----:B------:R-:W4:Y:S01]  /*758b0*/  LDL.LU.64 R20, [R1+0xe8] ;  /* 0x0000e80001147983 */ /* 0x000f220000300a00 */
[----:B------:R-:W-:Y:S01]  /*758c0*/  ISETP.LT.AND P4, PT, R2, R5, !P0 ;  /* 0x000000050200720c */ /* 0x000fe20004781270 */
[----:B------:R-:W1:Y:S01]  /*758d0*/  LDC R4, c[0x0][0x22c] ;  /* 0x00008b00ff047b82 */ /* 0x000e620000000800 */
[----:B0-----:R-:W-:Y:S01]  /*758e0*/  ISETP.LT.AND P1, PT, R9, R8, !P0 ;  /* 0x000000080900720c */ /* 0x001fe20004721270 */
[----:B------:R-:W4:Y:S06]  /*758f0*/  LDL.LU.64 R42, [R1+0xe0] ;  /* 0x0000e000012a7983 */ /* 0x000f2c0000300a00 */
[----:B------:R-:W-:Y:S01]  /*75900*/  @P2 STG.E.U16 desc[UR4][R22.64], R127 ;  /* 0x0000007f16002986 */ /* 0x000fe2000c101504 */
[----:B------:R-:W0:Y:S03]  /*75910*/  LDC R5, c[0x0][0x22c] ;  /* 0x00008b00ff057b82 */ /* 0x000e260000000800 */
[----:B---3--:R-:W-:Y:S05]  /*75920*/  @P4 STG.E.U16 desc[UR4][R32.64], R13 ;  /* 0x0000000d20004986 */ /* 0x008fea000c101504 */
[----:B------:R-:W3:Y:S01]  /*75930*/  LDC R2, c[0x0][0x22c] ;  /* 0x00008b00ff027b82 */ /* 0x000ee20000000800 */
[----:B------:R-:W-:-:S07]  /*75940*/  VIADD R9, R3, 0x1b1 ;  /* 0x000001b103097836 */ /* 0x000fce0000000000 */
[----:B------:R-:W1:Y:S01]  /*75950*/  LDC R8, c[0x0][0x22c] ;  /* 0x00008b00ff087b82 */ /* 0x000e620000000800 */
[----:B--2---:R2:W-:Y:S04]  /*75960*/  @P1 STG.E.U16 desc[UR4][R134.64], R132 ;  /* 0x0000008486001986 */ /* 0x0045e8000c101504 */
[----:B--2---:R-:W2:Y:S01]  /*75970*/  LDL.LU.64 R134, [R1+0x2010] ;  /* 0x0020100001867983 */ /* 0x004ea20000300a00 */
[----:B----4-:R-:W-:Y:S01]  /*75980*/  ISETP.LT.AND P2, PT, R9, R0, !P0 ;  /* 0x000000000900720c */ /* 0x010fe20004741270 */
[C---:B------:R-:W-:Y:S02]  /*75990*/  VIADD R10, R3.reuse, 0x1b4 ;  /* 0x000001b4030a7836 */ /* 0x040fe40000000000 */
[C---:B------:R-:W-:Y:S01]  /*759a0*/  VIADD R11, R3.reuse, 0x1b3 ;  /* 0x000001b3030b7836 */ /* 0x040fe20000000000 */
[----:B------:R-:W4:Y:S01]  /*759b0*/  LDL.LU.64 R22, [R1+0xd0] ;  /* 0x0000d00001167983 */ /* 0x000f220000300a00 */
[----:B------:R-:W-:Y:S01]  /*759c0*/  VIADD R9, R3, 0x1b2 ;  /* 0x000001b203097836 */ /* 0x000fe20000000000 */
[----:B0-----:R-:W-:Y:S01]  /*759d0*/  ISETP.LT.AND P4, PT, R10, R5, !P0 ;  /* 0x000000050a00720c */ /* 0x001fe20004781270 */
[----:B------:R-:W0:Y:S01]  /*759e0*/  LDC R0, c[0x0][0x22c] ;  /* 0x00008b00ff007b82 */ /* 0x000e220000000800 */
[----:B------:R-:W-:Y:S01]  /*759f0*/  PRMT R10, R132, 0x7632, R10 ;  /* 0x00007632840a7816 */ /* 0x000fe2000000000a */
[----:B------:R-:W4:Y:S01]  /*75a00*/  LDL.LU.64 R32, [R1+0xc8] ;  /* 0x0000c80001207983 */ /* 0x000f220000300a00 */
[----:B---3--:R-:W-:Y:S01]  /*75a10*/  ISETP.LT.AND P1, PT, R9, R2, !P0 ;  /* 0x000000020900720c */ /* 0x008fe20004721270 */
[----:B------:R-:W-:Y:S01]  /*75a20*/  VIADD R9, R3, 0x1b5 ;  /* 0x000001b503097836 */ /* 0x000fe20000000000 */
[----:B-1----:R-:W-:Y:S01]  /*75a30*/  ISETP.LT.AND P3, PT, R11, R4, !P0 ;  /* 0x000000040b00720c */ /* 0x002fe20004761270 */
[----:B------:R1:W-:Y:S01]  /*75a40*/  @P2 STG.E.U16 desc[UR4][R34.64], R10 ;  /* 0x0000000a22002986 */ /* 0x0003e2000c101504 */
[----:B------:R-:W-:Y:S01]  /*75a50*/  PRMT R12, R133, 0x7632, R12 ;  /* 0x00007632850c7816 */ /* 0x000fe2000000000c */
[----:B------:R-:W3:Y:S01]  /*75a60*/  LDC R5, c[0x0][0x22c] ;  /* 0x00008b00ff057b82 */ /* 0x000ee20000000800 */
[----:B------:R-:W-:-:S07]  /*75a70*/  ISETP.LT.AND P2, PT, R9, R8, !P0 ;  /* 0x000000080900720c */ /* 0x000fce0004741270 */
[----:B------:R1:W-:Y:S01]  /*75a80*/  @P1 STG.E.U16 desc[UR4][R40.64], R133 ;  /* 0x0000008528001986 */ /* 0x0003e2000c101504 */
[----:B------:R-:W3:Y:S03]  /*75a90*/  LDC R2, c[0x0][0x22c] ;  /* 0x00008b00ff027b82 */ /* 0x000ee60000000800 */
[----:B------:R-:W-:Y:S04]  /*75aa0*/  @P3 STG.E.U16 desc[UR4][R20.64], R12 ;  /* 0x0000000c14003986 */ /* 0x000fe8000c101504 */
[----:B-1----:R-:W4:Y:S01]  /*75ab0*/  LDL.LU.64 R34, [R1+0xc0] ;  /* 0x0000c00001227983 */ /* 0x002f220000300a00 */
[----:B------:R-:W1:Y:S03]  /*75ac0*/  LDC R4, c[0x0][0x22c] ;  /* 0x00008b00ff047b82 */ /* 0x000e660000000800 */
[----:B------:R-:W4:Y:S05]  /*75ad0*/  LDL.LU.64 R40, [R1+0xb8] ;  /* 0x0000b80001287983 */ /* 0x000f2a0000300a00 */
[----:B------:R-:W4:Y:S01]  /*75ae0*/  LDC R8, c[0x0][0x22c] ;  /* 0x00008b00ff087b82 */ /* 0x000f220000000800 */
[----:B--2---:R-:W-:Y:S01]  /*75af0*/  PRMT R13, R134, 0x7632, R13 ;  /* 0x00007632860d7816 */ /* 0x004fe2000000000d */
[----:B------:R-:W-:Y:S04]  /*75b00*/  @P4 STG.E.U16 desc[UR4][R42.64], R134 ;  /* 0x000000862a004986 */ /* 0x000fe8000c101504 */
[----:B------:R2:W-:Y:S04]  /*75b10*/  @P2 STG.E.U16 desc[UR4][R140.64], R13 ;  /* 0x0000000d8c002986 */ /* 0x0005e8000c101504 */
[----:B--2---:R-:W2:Y:S01]  /*75b20*/  LDL.LU.64 R140, [R1+0x2008] ;  /* 0x00200800018c7983 */ /* 0x004ea20000300a00 */
[----:B------:R-:W-:-:S02]  /*75b30*/  VIADD R9, R3, 0x1b6 ;  /* 0x000001b603097836 */ /* 0x000fc40000000000 */
[----:B------:R-:W-:Y:S01]  /*75b40*/  VIADD R10, R3, 0x1b9 ;  /* 0x000001b9030a7836 */ /* 0x000fe20000000000 */
[----:B------:R-:W2:Y:S02]  /*75b50*/  LDL.LU.64 R42, [R1+0xa8] ;  /* 0x0000a800012a7983 */ /* 0x000ea40000300a00 */
[----:B0-----:R-:W-:Y:S01]  /*75b60*/  ISETP.LT.AND P1, PT, R9, R0, !P0 ;  /* 0x000000000900720c */ /* 0x001fe20004721270 */
[C---:B------:R-:W-:Y:S01]  /*75b70*/  VIADD R9, R3.reuse, 0x1b7 ;  /* 0x000001b703097836 */ /* 0x040fe20000000000 */
[----:B---3--:R-:W-:Y:S01]  /*75b80*/  ISETP.LT.AND P4, PT, R10, R5, !P0 ;  /* 0x000000050a00720c */ /* 0x008fe20004781270 */
[C---:B------:R-:W-:Y:S01]  /*75b90*/  VIADD R11, R3.reuse, 0x1b8 ;  /* 0x000001b8030b7836 */ /* 0x040fe20000000000 */
[----:B------:R-:W3:Y:S01]  /*75ba0*/  LDL.LU.64 R18, [R1+0xa0] ;  /* 0x0000a00001127983 */ /* 0x000ee20000300a00 */
[----:B------:R-:W-:Y:S01]  /*75bb0*/  VIADD R5, R3, 0x1ba ;  /* 0x000001ba03057836 */ /* 0x000fe20000000000 */
[----:B------:R-:W-:Y:S01]  /*75bc0*/  ISETP.LT.AND P2, PT, R9, R2, !P0 ;  /* 0x000000020900720c */ /* 0x000fe20004741270 */
[----:B------:R-:W0:Y:S01]  /*75bd0*/  LDC R0, c[0x0][0x22c] ;  /* 0x00008b00ff007b82 */ /* 0x000e220000000800 */
[----:B-1----:R-:W-:Y:S01]  /*75be0*/  ISETP.LT.AND P3, PT, R11, R4, !P0 ;  /* 0x000000040b00720c */ /* 0x002fe20004761270 */
[----:B------:R-:W3:Y:S04]  /*75bf0*/  LDL.LU.64 R20, [R1+0x90] ;  /* 0x0000900001147983 */ /* 0x000ee80000300a00 */
[----:B----4-:R1:W-:Y:S01]  /*75c00*/  @P1 STG.E.U16 desc[UR4][R22.64], R135 ;  /* 0x0000008716001986 */ /* 0x0103e2000c101504 */
[----:B------:R-:W-:Y:S01]  /*75c10*/  ISETP.LT.AND P1, PT, R5, R8, !P0 ;  /* 0x000000080500720c */ /* 0x000fe20004721270 */
[----:B------:R-:W4:Y:S01]  /*75c20*/  LDC R2, c[0x0][0x22c] ;  /* 0x00008b00ff027b82 */ /* 0x000f220000000800 */
[----:B------:R-:W-:-:S05]  /*75c30*/  PRMT R10, R135, 0x7632, R10 ;  /* 0x00007632870a7816 */ /* 0x000fca000000000a */
[----:B------:R-:W-:Y:S02]  /*75c40*/  @P2 STG.E.U16 desc[UR4][R32.64], R10 ;  /* 0x0000000a20002986 */ /* 0x000fe4000c101504 */
[----:B------:R-:W4:Y:S02]  /*75c50*/  LDC R4, c[0x0][0x22c] ;  /* 0x00008b00ff047b82 */ /* 0x000f240000000800 */
[----:B-1----:R-:W3:Y:S01]  /*75c60*/  LDL.LU.64 R22, [R1+0x88] ;  /* 0x0000880001167983 */ /* 0x002ee20000300a00 */
[----:B--2---:R-:W-:-:S03]  /*75c70*/  PRMT R12, R140, 0x7632, R12 ;  /* 0x000076328c0c7816 */ /* 0x004fc6000000000c */
[----:B------:R-:W-:Y:S01]  /*75c80*/  @P3 STG.E.U16 desc[UR4][R34.64], R140 ;  /* 0x0000008c22003986 */ /* 0x000fe2000c101504 */
[C---:B------:R-:W-:Y:S01]  /*75c90*/  VIADD R9, R3.reuse, 0x1bb ;  /* 0x000001bb03097836 */ /* 0x040fe20000000000 */
[----:B------:R-:W1:Y:S02]  /*75ca0*/  LDC R8, c[0x0][0x22c] ;  /* 0x00008b00ff087b82 */ /* 0x000e640000000800 */
[----:B------:R-:W-:Y:S04]  /*75cb0*/  @P4 STG.E.U16 desc[UR4][R40.64], R12 ;  /* 0x0000000c28004986 */ /* 0x000fe8000c101504 */
[----:B------:R2:W-:Y:S01]  /*75cc0*/  @P1 STG.E.U16 desc[UR4][R142.64], R141 ;  /* 0x0000008d8e001986 */ /* 0x0005e2000c101504 */
[----:B------:R-:W-:Y:S01]  /*75cd0*/  VIADD R11, R3, 0x1bd ;  /* 0x000001bd030b7836 */ /* 0x000fe20000000000 */
[----:B------:R-:W1:Y:S02]  /*75ce0*/  LDC R5, c[0x0][0x22c] ;  /* 0x00008b00ff057b82 */ /* 0x000e640000000800 */
[----:B--2---:R-:W2:Y:S01]  /*75cf0*/  LDL.LU.64 R142, [R1+0x2000] ;  /* 0x00200000018e7983 */ /* 0x004ea20000300a00 */
[----:B0-----:R-:W-:Y:S01]  /*75d00*/  ISETP.LT.AND P2, PT, R9, R0, !P0 ;  /* 0x000000000900720c */ /* 0x001fe20004741270 */
[----:B------:R-:W-:Y:S01]  /*75d10*/  VIADD R9, R3, 0x1bc ;  /* 0x000001bc03097836 */ /* 0x000fe20000000000 */
[----:B----4-:R-:W-:Y:S01]  /*75d20*/  ISETP.LT.AND P3, PT, R11, R4, !P0 ;  /* 0x000000040b00720c */ /* 0x010fe20004761270 */
[----:B------:R-:W4:Y:S01]  /*75d30*/  LDL.LU.64 R32, [R1+0x78] ;  /* 0x0000780001207983 */ /* 0x000f220000300a00 */
[----:B------:R-:W-:Y:S01]  /*75d40*/  PRMT R10, R141, 0x7632, R10 ;  /* 0x000076328d0a7816 */ /* 0x000fe2000000000a */
[----:B------:R-:W0:Y:S01]  /*75d50*/  LDC R0, c[0x0][0x22c] ;  /* 0x00008b00ff007b82 */ /* 0x000e220000000800 */
[----:B------:R-:W-:Y:S01]  /*75d60*/  ISETP.LT.AND P1, PT, R9, R2, !P0 ;  /* 0x000000020900720c */ /* 0x000fe20004721270 */
[----:B------:R-:W4:Y:S04]  /*75d70*/  LDL.LU.64 R34, [R1+0x70] ;  /* 0x0000700001227983 */ /* 0x000f280000300a00 */
[----:B------:R-:W4:Y:S04]  /*75d80*/  LDL.LU.64 R40, [R1+0x68] ;  /* 0x0000680001287983 */ /* 0x000f280000300a00 */
[----:B------:R3:W-:Y:S01]  /*75d90*/  @P2 STG.E.U16 desc[UR4][R42.64], R10 ;  /* 0x0000000a2a002986 */ /* 0x0007e2000c101504 */
[----:B------:R-:W-:Y:S01]  /*75da0*/  VIADD R9, R3, 0x1bf ;  /* 0x000001bf03097836 */ /* 0x000fe20000000000 */
[----:B------:R-:W4:Y:S02]  /*75db0*/  LDC R2, c[0x0][0x22c] ;  /* 0x00008b00ff027b82 */ /* 0x000f240000000800 */
[----:B---3--:R-:W3:Y:S01]  /*75dc0*/  LDL.LU.64 R42, [R1+0x60] ;  /* 0x00006000012a7983 */ /* 0x008ee20000300a00 */
[----:B--2---:R-:W-:-:S03]  /*75dd0*/  PRMT R11, R142, 0x7632, R11 ;  /* 0x000076328e0b7816 */ /* 0x004fc6000000000b */
[----:B------:R-:W-:Y:S04]  /*75de0*/  @P1 STG.E.U16 desc[UR4][R18.64], R142 ;  /* 0x0000008e12001986 */ /* 0x000fe8000c101504 */
[----:B------:R2:W-:Y:S04]  /*75df0*/  @P3 STG.E.U16 desc[UR4][R148.64], R11 ;  /* 0x0000000b94003986 */ /* 0x0005e8000c101504 */
[----:B--2---:R-:W2:Y:S01]  /*75e00*/  LDL.LU.64 R148, [R1+0x1ff8] ;  /* 0x001ff80001947983 */ /* 0x004ea20000300a00 */
[----:B------:R-:W-:Y:S01]  /*75e10*/  VIADD R4, R3, 0x1be ;  /* 0x000001be03047836 */ /* 0x000fe20000000000 */
[----:B-1----:R-:W-:Y:S01]  /*75e20*/  ISETP.LT.AND P4, PT, R9, R8, !P0 ;  /* 0x000000080900720c */ /* 0x002fe20004781270 */
[----:B------:R-:W-:Y:S01]  /*75e30*/  VIADD R9, R3, 0x1c0 ;  /* 0x000001c003097836 */ /* 0x000fe20000000000 */
[----:B------:R-:W-:Y:S01]  /*75e40*/  PRMT R12, R143, 0x7632, R12 ;  /* 0x000076328f0c7816 */ /* 0x000fe2000000000c */
[----:B------:R-:W1:Y:S01]  /*75e50*/  LDC R8, c[0x0][0x22c] ;  /* 0x00008b00ff087b82 */ /* 0x000e620000000800 */
[----:B------:R-:W-:-:S02]  /*75e60*/  ISETP.LT.AND P2, PT, R4, R5, !P0 ;  /* 0x000000050400720c */ /* 0x000fc40004741270 */
[----:B0-----:R-:W-:-:S05]  /*75e70*/  ISETP.LT.AND P1, PT, R9, R0, !P0 ;  /* 0x000000000900720c */ /* 0x001fca0004721270 */
[----:B------:R-:W0:Y:S06]  /*75e80*/  LDC R5, c[0x0][0x22c] ;  /* 0x00008b00ff057b82 */ /* 0x000e2c0000000800 */
[----:B------:R-:W-:Y:S02]  /*75e90*/  @P2 STG.E.U16 desc[UR4][R20.64], R143 ;  /* 0x0000008f14002986 */ /* 0x000fe4000c101504 */
[----:B------:R-:W3:Y:S02]  /*75ea0*/  LDC R4, c[0x0][0x22c] ;  /* 0x00008b00ff047b82 */ /* 0x000ee40000000800 */
[----:B------:R-:W-:Y:S01]  /*75eb0*/  @P4 STG.E.U16 desc[UR4][R22.64], R12 ;  /* 0x0000000c16004986 */ /* 0x000fe2000c101504 */
[----:B------:R-:W-:-:S05]  /*75ec0*/  VIADD R9, R3, 0x1c1 ;  /* 0x000001c103097836 */ /* 0x000fca0000000000 */
[----:B------:R-:W1:Y:S01]  /*75ed0*/  LDC R0, c[0x0][0x22c] ;  /* 0x00008b00ff007b82 */ /* 0x000e620000000800 */
[----:B--2---:R2:W-:Y:S04]  /*75ee0*/  @P1 STG.E.U16 desc[UR4][R150.64], R148 ;  /* 0x0000009496001986 */ /* 0x0045e8000c101504 */
[----:B--2---:R-:W2:Y:S01]  /*75ef0*/  LDL.LU.64 R150, [R1+0x1ff0] ;  /* 0x001ff00001967983 */ /* 0x004ea20000300a00 */
[----:B----4-:R-:W-:Y:S01]  /*75f00*/  ISETP.LT.AND P2, PT, R9, R2, !P0 ;  /* 0x000000020900720c */ /* 0x010fe20004741270 */
[C---:B------:R-:W-:Y:S01]  /*75f10*/  VIADD R10, R3.reuse, 0x1c3 ;  /* 0x000001c3030a7836 */ /* 0x040fe20000000000 */
[----:B------:R-:W4:Y:S01]  /*75f20*/  LDC R2, c[0x0][0x22c] ;  /* 0x00008b00ff027b82 */ /* 0x000f220000000800 */
[C---:B------:R-:W-:Y:S02]  /*75f30*/  VIADD R9, R3.reuse, 0x1c2 ;  /* 0x000001c203097836 */ /* 0x040fe40000000000 */
[----:B------:R-:W-:Y:S01]  /*75f40*/  VIADD R11, R3, 0x1c4 ;  /* 0x000001c4030b7836 */ /* 0x000fe20000000000 */
[----:B0-----:R-:W-:-:S02]  /*75f50*/  ISETP.LT.AND P3, PT, R10, R5, !P0 ;  /* 0x000000050a00720c */ /* 0x001fc40004761270 */
[----:B---3--:R-:W-:Y:S01]  /*75f60*/  ISETP.LT.AND P1, PT, R9, R4, !P0 ;  /* 0x000000040900720c */ /* 0x008fe20004721270 */
[----:B------:R-:W-:Y:S01]  /*75f70*/  VIADD R9, R3, 0x1c5 ;  /* 0x000001c503097836 */ /* 0x000fe20000000000 */
[----:B------:R-:W-:Y:S01]  /*75f80*/  PRMT R10, R148, 0x7632, R10 ;  /* 0x00007632940a7816 */ /* 0x000fe2000000000a */
[----:B------:R-:W0:Y:S01]  /*75f90*/  LDC R4, c[0x0][0x22c] ;  /* 0x00008b00ff047b82 */ /* 0x000e220000000800 */
[----:B-1----:R-:W-:-:S03]  /*75fa0*/  ISETP.LT.AND P4, PT, R11, R8, !P0 ;  /* 0x000000080b00720c */ /* 0x002fc60004781270 */
[----:B------:R-:W-:Y:S01]  /*75fb0*/  @P2 STG.E.U16 desc[UR4][R32.64], R10 ;  /* 0x0000000a20002986 */ /* 0x000fe2000c101504 */
[----:B------:R-:W-:Y:S02]  /*75fc0*/  ISETP.LT.AND P2, PT, R9, R0, !P0 ;  /* 0x000000000900720c */ /* 0x000fe40004741270 */
[----:B------:R-:W-:Y:S01]  /*75fd0*/  PRMT R11, R149, 0x7632, R11 ;  /* 0x00007632950b7816 */ /* 0x000fe2000000000b */
[----:B------:R-:W1:Y:S02]  /*75fe0*/  LDC R8, c[0x0][0x22c] ;  /* 0x00008b00ff087b82 */ /* 0x000e640000000800 */
[----:B------:R-:W-:Y:S04]  /*75ff0*/  @P1 STG.E.U16 desc[UR4][R34.64], R149 ;  /* 0x0000009522001986 */ /* 0x000fe8000c101504 */
[----:B------:R-:W-:Y:S02]  /*76000*/  @P3 STG.E.U16 desc[UR4][R40.64], R11 ;  /* 0x0000000b28003986 */ /* 0x000fe4000c101504 */
[----:B------:R-:W3:Y:S01]  /*76010*/  LDC R5, c[0x0][0x22c] ;  /* 0x00008b00ff057b82 */ /* 0x000ee20000000800 */
[----:B--2---:R-:W-:Y:S01]  /*76020*/  PRMT R12, R150, 0x7632, R12 ;  /* 0x00007632960c7816 */ /* 0x004fe2000000000c */
[----:B------:R-:W-:Y:S06]  /*76030*/  @P4 STG.E.U16 desc[UR4][R42.64], R150 ;  /* 0x000000962a004986 */ /* 0x000fec000c101504 */
[----:B------:R-:W2:Y:S01]  /*76040*/  LDC R0, c[0x0][0x22c] ;  /* 0x00008b00ff007b82 */ /* 0x000ea20000000800 */
[----:B------:R4:W-:Y:S04]  /*76050*/  @P2 STG.E.U16 desc[UR4][R156.64], R12 ;  /* 0x0000000c9c002986 */ /* 0x0009e8000c101504 */
[----:B----4-:R-:W4:Y:S01]  /*76060*/  LDL.LU.64 R156, [R1+0x1fe8] ;  /* 0x001fe800019c7983 */ /* 0x010f220000300a00 */
[----:B------:R-:W-:-:S05]  /*76070*/  VIADD R9, R3, 0x1c6 ;  /* 0x000001c603097836 */ /* 0x000fca0000000000 */
[----:B------:R-:W-:Y:S01]  /*76080*/  ISETP.LT.AND P1, PT, R9, R2, !P0 ;  /* 0x000000020900720c */ /* 0x000fe20004721270 */
[C---:B------:R-:W-:Y:S02]  /*76090*/  VIADD R9, R3.reuse, 0x1c7 ;  /* 0x000001c703097836 */ /* 0x040fe40000000000 */
[----:B------:R-:W-:Y:S01]  /*760a0*/  VIADD R10, R3, 0x1c8 ;  /* 0x000001c8030a7836 */ /* 0x000fe20000000000 */
[----:B------:R-:W-:Y:S01]  /*760b0*/  PRMT R11, R151, 0x7632, R11 ;  /* 0x00007632970b7816 */ /* 0x000fe2000000000b */
[----:B------:R-:W4:Y:S01]  /*760c0*/  LDC R2, c[0x0][0x22c] ;  /* 0x00008b00ff027b82 */ /* 0x000f220000000800 */
[----:B0-----:R-:W-:Y:S01]  /*760d0*/  ISETP.LT.AND P2, PT, R9, R4, !P0 ;  /* 0x000000040900720c */ /* 0x001fe20004741270 */
[----:B------:R-:W-:Y:S01]  /*760e0*/  VIADD R9, R3, 0x1c9 ;  /* 0x000001c903097836 */ /* 0x000fe20000000000 */
[----:B---3--:R-:W-:-:S04]  /*760f0*/  ISETP.LT.AND P3, PT, R10, R5, !P0 ;  /* 0x000000050a00720c */ /* 0x008fc80004761270 */
[----:B-1----:R-:W-:Y:S01]  /*76100*/  ISETP.LT.AND P4, PT, R9, R8, !P0 ;  /* 0x000000080900720c */ /* 0x002fe20004781270 */
[----:B------:R-:W-:Y:S01]  /*76110*/  VIADD R9, R3, 0x1ca ;  /* 0x000001ca03097836 */ /* 0x000fe20000000000 */
[----:B------:R0:W-:Y:S01]  /*76120*/  @P1 STG.E.U16 desc[UR4][R196.64], R151 ;  /* 0x00000097c4001986 */ /* 0x0001e2000c101504 */
[----:B------:R-:W1:Y:S03]  /*76130*/  LDC R4, c[0x0][0x22c] ;  /* 0x00008b00ff047b82 */ /* 0x000e660000000800 */
[----:B--2---:R-:W-:Y:S01]  /*76140*/  ISETP.LT.AND P1, PT, R9, R0, !P0 ;  /* 0x000000000900720c */ /* 0x004fe20004721270 */
[----:B------:R2:W-:Y:S04]  /*76150*/  @P2 STG.E.U16 desc[UR4][R198.64], R11 ;  /* 0x0000000bc6002986 */ /* 0x0005e8000c101504 */
[----:B------:R-:W3:Y:S01]  /*76160*/  LDC R5, c[0x0][0x22c] ;  /* 0x00008b00ff057b82 */ /* 0x000ee20000000800 */
[----:B0-----:R-:W3:Y:S04]  /*76170*/  LDL.LU.64 R196, [R1+0x1fe0] ;  /* 0x001fe00001c47983 */ /* 0x001ee80000300a00 */
[----:B--2---:R-:W2:Y:S01]  /*76180*/  LDL.LU.64 R198, [R1+0x1fd8] ;  /* 0x001fd80001c67983 */ /* 0x004ea20000300a00 */
[----:B----4-:R-:W-:-:S03]  /*76190*/  PRMT R12, R156, 0x7632, R12 ;  /* 0x000076329c0c7816 */ /* 0x010fc6000000000c */
[----:B------:R0:W-:Y:S01]  /*761a0*/  @P3 STG.E.U16 desc[UR4][R188.64], R156 ;  /* 0x0000009cbc003986 */ /* 0x0001e2000c101504 */
[C---:B------:R-:W-:Y:S01]  /*761b0*/  VIADD R9, R3.reuse, 0x1cb ;  /* 0x000001cb03097836 */ /* 0x040fe20000000000 */
[----:B------:R-:W4:Y:S02]  /*761c0*/  LDC R8, c[0x0][0x22c] ;  /* 0x00008b00ff087b82 */ /* 0x000f240000000800 */
[----:B------:R1:W-:Y:S04]  /*761d0*/  @P4 STG.E.U16 desc[UR4][R190.64], R12 ;  /* 0x0000000cbe004986 */ /* 0x0003e8000c101504 */
[----:B------:R3:W-:Y:S01]  /*761e0*/  @P1 STG.E.U16 desc[UR4][R158.64], R157 ;  /* 0x0000009d9e001986 */ /* 0x0007e2000c101504 */
[----:B------:R-:W-:Y:S01]  /*761f0*/  VIADD R10, R3, 0x1cd ;  /* 0x000001cd030a7836 */ /* 0x000fe20000000000 */
[----:B------:R-:W2:Y:S02]  /*76200*/  LDC R0, c[0x0][0x22c] ;  /* 0x00008b00ff007b82 */ /* 0x000ea40000000800 */
[----:B0-----:R-:W2:Y:S04]  /*76210*/  LDL.LU.64 R188, [R1+0x1fd0] ;  /* 0x001fd00001bc7983 */ /* 0x001ea80000300a00 */
[----:B-1----:R-:W2:Y:S04]  /*76220*/  LDL.LU.64 R190, [R1+0x1fc8] ;  /* 0x001fc80001be7983 */ /* 0x002ea80000300a00 */
[----:B---3--:R-:W3:Y:S01]  /*76230*/  LDL.LU.64 R158, [R1+0x1fc0] ;  /* 0x001fc000019e7983 */ /* 0x008ee20000300a00 */
[----:B------:R-:W-:Y:S01]  /*76240*/  ISETP.LT.AND P2, PT, R9, R2, !P0 ;  /* 0x000000020900720c */ /* 0x000fe20004741270 */
[----:B------:R-:W-:Y:S01]  /*76250*/  VIADD R9, R3, 0x1cc ;  /* 0x000001cc03097836 */ /* 0x000fe20000000000 */
[----:B------:R-:W-:Y:S01]  /*76260*/  ISETP.LT.AND P3, PT, R10, R5, !P0 ;  /* 0x000000050a00720c */ /* 0x000fe20004761270 */
[----:B------:R-:W0:Y:S03]  /*76270*/  LDC R2, c[0x0][0x22c] ;  /* 0x00008b00ff027b82 */ /* 0x000e260000000800 */
[----:B------:R-:W-:-:S02]  /*76280*/  ISETP.LT.AND P1, PT, R9, R4, !P0 ;  /* 0x000000040900720c */ /* 0x000fc40004721270 */
[----:B------:R-:W-:Y:S01]  /*76290*/  PRMT R10, R157, 0x7632, R10 ;  /* 0x000076329d0a7816 */ /* 0x000fe2000000000a */
[C---:B------:R-:W-:Y:S02]  /*762a0*/  VIADD R9, R3.reuse, 0x1cf ;  /* 0x000001cf03097836 */ /* 0x040fe40000000000 */
[----:B------:R-:W-:Y:S01]  /*762b0*/  VIADD R5, R3, 0x1ce ;  /* 0x000001ce03057836 */ /* 0x000fe20000000000 */
[----:B------:R-:W1:Y:S01]  /*762c0*/  LDC R4, c[0x0][0x22c] ;  /* 0x00008b00ff047b82 */ /* 0x000e620000000800 */
[----:B------:R4:W-:Y:S04]  /*762d0*/  @P2 STG.E.U16 desc[UR4][R180.64], R10 ;  /* 0x0000000ab4002986 */ /* 0x0009e8000c101504 */
[----:B----4-:R-:W4:Y:S01]  /*762e0*/  LDL.LU.64 R180, [R1+0x1fb8] ;  /* 0x001fb80001b47983 */ /* 0x010f220000300a00 */
[----:B---3--:R-:W-:-:S03]  /*762f0*/  PRMT R11, R158, 0x7632, R11 ;  /* 0x000076329e0b7816 */ /* 0x008fc6000000000b */
[----:B------:R3:W-:Y:S04]  /*76300*/  @P1 STG.E.U16 desc[UR4][R182.64], R158 ;  /* 0x0000009eb6001986 */ /* 0x0007e8000c101504 */
[----:B------:R0:W-:Y:S04]  /*76310*/  @P3 STG.E.U16 desc[UR4][R164.64], R11 ;  /* 0x0000000ba4003986 */ /* 0x0001e8000c101504 */
[----:B---3--:R-:W3:Y:S04]  /*76320*/  LDL.LU.64 R182, [R1+0x1fb0] ;  /* 0x001fb00001b67983 */ /* 0x008ee80000300a00 */
[----:B0-----:R-:W4:Y:S01]  /*76330*/  LDL.LU.64 R164, [R1+0x1fa8] ;  /* 0x001fa80001a47983 */ /* 0x001f220000300a00 */
[----:B------:R-:W-:Y:S01]  /*76340*/  ISETP.LT.AND P4, PT, R9, R8, !P0 ;  /* 0x000000080900720c */ /* 0x000fe20004781270 */
[----:B------:R-:W-:Y:S01]  /*76350*/  VIADD R9, R3, 0x1d0 ;  /* 0x000001d003097836 */ /* 0x000fe20000000000 */
[----:B--2---:R-:W-:Y:S01]  /*76360*/  ISETP.LT.AND P2, PT, R5, R0, !P0 ;  /* 0x000000000500720c */ /* 0x004fe20004741270 */
[----:B------:R-:W0:Y:S03]  /*76370*/  LDC R8, c[0x0][0x22c] ;  /* 0x00008b00ff087b82 */ /* 0x000e260000000800 */
[----:B------:R-:W-:-:S02]  /*76380*/  ISETP.LT.AND P1, PT, R9, R2, !P0 ;  /* 0x000000020900720c */ /* 0x000fc40004721270 */
[----:B------:R-:W-:-:S03]  /*76390*/  PRMT R12, R159, 0x7632, R12 ;  /* 0x000076329f0c7816 */ /* 0x000fc6000000000c */
[----:B------:R-:W2:Y:S04]  /*763a0*/  LDC R0, c[0x0][0x22c] ;  /* 0x00008b00ff007b82 */ /* 0x000ea80000000800 */
[----:B------:R1:W-:Y:S04]  /*763b0*/  @P2 STG.E.U16 desc[UR4][R172.64], R159 ;  /* 0x0000009fac002986 */ /* 0x0003e8000c101504 */
[----:B------:R1:W-:Y:S01]  /*763c0*/  @P4 STG.E.U16 desc[UR4][R174.64], R12 ;  /* 0x0000000cae004986 */ /* 0x0003e2000c101504 */
[----:B------:R-:W0:Y:S03]  /*763d0*/  LDC R5, c[0x0][0x22c] ;  /* 0x00008b00ff057b82 */ /* 0x000e260000000800 */
[----:B-1----:R-:W3:Y:S05]  /*763e0*/  LDL.LU.64 R172, [R1+0x1fa0] ;  /* 0x001fa00001ac7983 */ /* 0x002eea0000300a00 */
[----:B------:R-:W1:Y:S01]  /*763f0*/  LDC R2, c[0x0][0x22c] ;  /* 0x00008b00ff027b82 */ /* 0x000e620000000800 */
[----:B------:R-:W3:Y:S04]  /*76400*/  LDL.LU.64 R174, [R1+0x1f98] ;  /* 0x001f980001ae7983 */ /* 0x000ee80000300a00 */
[----:B----4-:R4:W-:Y:S04]  /*76410*/  @P1 STG.E.U16 desc[UR4][R166.64], R164 ;  /* 0x000000a4a6001986 */ /* 0x0109e8000c101504 */
[----:B----4-:R-:W4:Y:S04]  /*76420*/  LDL.LU.64 R166, [R1+0x1f90] ;  /* 0x001f900001a67983 */ /* 0x010f280000300a00 */
[----:B------:R-:W4:Y:S01]  /*76430*/  LDL.LU R43, [R1+0xb20] ;  /* 0x000b2000012b7983 */ /* 0x000f220000300800 */
[----:B------:R-:W-:-:S05]  /*76440*/  VIADD R9, R3, 0x1d1 ;  /* 0x000001d103097836 */ /* 0x000fca0000000000 */
[----:B------:R-:W-:Y:S01]  /*76450*/  ISETP.LT.AND P2, PT, R9, R4, !P0 ;  /* 0x000000040900720c */ /* 0x000fe20004741270 */
[C---:B------:R-:W-:Y:S01]  /*76460*/  VIADD R9, R3.reuse, 0x1d2 ;  /* 0x000001d203097836 */ /* 0x040fe20000000000 */
[----:B------:R-:W3:Y:S01]  /*76470*/  LDC R4, c[0x0][0x22c] ;  /* 0x00008b00ff047b82 */ /* 0x000ee20000000800 */
[C---:B------:R-:W-:Y:S02]  /*76480*/  VIADD R10, R3.reuse, 0x1d3 ;  /* 0x000001d3030a7836 */ /* 0x040fe40000000000 */
[----:B------:R-:W-:Y:S01]  /*76490*/  VIADD R11, R3, 0x1d4 ;  /* 0x000001d4030b7836 */ /* 0x000fe20000000000 */
[----:B--2---:R-:W-:-:S04]  /*764a0*/  ISETP.LT.AND P1, PT, R9, R0, !P0 ;  /* 0x000000000900720c */ /* 0x004fc80004721270 */
[----:B------:R-:W2:Y:S01]  /*764b0*/  LDC R0, c[0x0][0x22c] ;  /* 0x00008b00ff007b82 */ /* 0x000ea20000000800 */
[----:B0-----:R-:W-:Y:S01]  /*764c0*/  ISETP.LT.AND P3, PT, R10, R5, !P0 ;  /* 0x000000050a00720c */ /* 0x001fe20004761270 */
[----:B------:R-:W-:Y:S01]  /*764d0*/  VIADD R9, R3, 0x1d5 ;  /* 0x000001d503097836 */ /* 0x000fe20000000000 */
[----:B------:R-:W-:Y:S02]  /*764e0*/  PRMT R10, R164, 0x7632, R10 ;  /* 0x00007632a40a7816 */ /* 0x000fe4000000000a */
[----:B------:R-:W-:-:S03]  /*764f0*/  ISETP.LT.AND P4, PT, R11, R8, !P0 ;  /* 0x000000080b00720c */ /* 0x000fc60004781270 */
[----:B------:R-:W0:Y:S01]  /*76500*/  LDC R5, c[0x0][0x22c] ;  /* 0x00008b00ff057b82 */ /* 0x000e220000000800 */
[----:B------:R1:W-:Y:S02]  /*76510*/  @P2 STG.E.U16 desc[UR4][R6.64], R10 ;  /* 0x0000000a06002986 */ /* 0x0003e4000c101504 */
[----:B-1----:R-:W-:-:S05]  /*76520*/  ISETP.LT.AND P2, PT, R9, R2, !P0 ;  /* 0x000000020900720c */ /* 0x002fca0004741270 */
[----:B------:R-:W1:Y:S01]  /*76530*/  LDC R8, c[0x0][0x22c] ;  /* 0x00008b00ff087b82 */ /* 0x000e620000000800 */
[----:B------:R-:W-:Y:S01]  /*76540*/  PRMT R61, R165, 0x7632, R61 ;  /* 0x00007632a53d7816 */ /* 0x000fe2000000003d */
[----:B------:R-:W-:-:S06]  /*76550*/  VIADD R9, R3, 0x1d6 ;  /* 0x000001d603097836 */ /* 0x000fcc0000000000 */
[----:B------:R-:W1:Y:S01]  /*76560*/  LDC R2, c[0x0][0x22c] ;  /* 0x00008b00ff027b82 */ /* 0x000e620000000800 */
[----:B------:R-:W-:Y:S01]  /*76570*/  VIADD R7, R3, 0x1d7 ;  /* 0x000001d703077836 */ /* 0x000fe20000000000 */
[----:B------:R-:W-:Y:S01]  /*76580*/  @P1 STG.E.U16 desc[UR4][R120.64], R165 ;  /* 0x000000a578001986 */ /* 0x000fe2000c101504 */
[----:B---3--:R-:W-:-:S03]  /*76590*/  ISETP.LT.AND P1, PT, R9, R4, !P0 ;  /* 0x000000040900720c */ /* 0x008fc60004721270 */
[----:B------:R-:W-:Y:S02]  /*765a0*/  @P3 STG.E.U16 desc[UR4][R122.64], R61 ;  /* 0x0000003d7a003986 */ /* 0x000fe4000c101504 */
[----:B------:R-:W3:Y:S01]  /*765b0*/  LDC R4, c[0x0][0x22c] ;  /* 0x00008b00ff047b82 */ /* 0x000ee20000000800 */
[----:B------:R-:W-:-:S05]  /*765c0*/  VIADD R6, R3, 0x1d8 ;  /* 0x000001d803067836 */ /* 0x000fca0000000000 */
[----:B0-----:R-:W-:Y:S02]  /*765d0*/  ISETP.LT.AND P3, PT, R6, R5, !P0 ;  /* 0x000000050600720c */ /* 0x001fe40004761270 */
[----:B------:R-:W0:Y:S01]  /*765e0*/  LDC R5, c[0x0][0x22c] ;  /* 0x00008b00ff057b82 */ /* 0x000e220000000800 */
[----:B------:R-:W-:-:S07]  /*765f0*/  PRMT R73, R172, 0x7632, R73 ;  /* 0x00007632ac497816 */ /* 0x000fce0000000049 */
[----:B------:R-:W0:Y:S01]  /*76600*/  LDC R6, c[0x0][0x22c] ;  /* 0x00008b00ff067b82 */ /* 0x000e220000000800 */
[----:B------:R-:W-:Y:S02]  /*76610*/  PRMT R77, R173, 0x7632, R77 ;  /* 0x00007632ad4d7816 */ /* 0x000fe4000000004d */
[----:B------:R-:W-:Y:S02]  /*76620*/  PRMT R81, R174, 0x7632, R81 ;  /* 0x00007632ae517816 */ /* 0x000fe40000000051 */
[----:B------:R-:W-:Y:S01]  /*76630*/  PRMT R85, R175, 0x7632, R85 ;  /* 0x00007632af557816 */ /* 0x000fe20000000055 */
[----:B------:R-:W-:Y:S01]  /*76640*/  VIADD R9, R3, 0x1e4 ;  /* 0x000001e403097836 */ /* 0x000fe20000000000 */
[----:B------:R-:W-:Y:S02]  /*76650*/  PRMT R89, R180, 0x7632, R89 ;  /* 0x00007632b4597816 */ /* 0x000fe40000000059 */
[----:B------:R-:W-:Y:S02]  /*76660*/  PRMT R93, R181, 0x7632, R93 ;  /* 0x00007632b55d7816 */ /* 0x000fe4000000005d */
[----:B------:R-:W-:-:S02]  /*76670*/  PRMT R97, R182, 0x7632, R97 ;  /* 0x00007632b6617816 */ /* 0x000fc40000000061 */
[----:B------:R-:W-:Y:S02]  /*76680*/  PRMT R101, R183, 0x7632, R101 ;  /* 0x00007632b7657816 */ /* 0x000fe40000000065 */
[----:B------:R-:W-:Y:S02]  /*76690*/  PRMT R103, R188, 0x7632, R103 ;  /* 0x00007632bc677816 */ /* 0x000fe40000000067 */
[----:B------:R-:W-:Y:S02]  /*766a0*/  PRMT R105, R189, 0x7632, R105 ;  /* 0x00007632bd697816 */ /* 0x000fe40000000069 */
[----:B------:R-:W-:Y:S01]  /*766b0*/  PRMT R107, R190, 0x7632, R107 ;  /* 0x00007632be6b7816 */ /* 0x000fe2000000006b */
[----:B------:R-:W-:Y:S01]  /*766c0*/  VIADD R10, R3, 0x1f2 ;  /* 0x000001f2030a7836 */ /* 0x000fe20000000000 */
[----:B------:R-:W-:Y:S01]  /*766d0*/  PRMT R109, R191, 0x7632, R109 ;  /* 0x00007632bf6d7816 */ /* 0x000fe2000000006d */
[----:B------:R-:W-:Y:S01]  /*766e0*/  VIADD R11, R3, 0x1f4 ;  /* 0x000001f4030b7836 */ /* 0x000fe20000000000 */
[----:B------:R-:W-:-:S02]  /*766f0*/  PRMT R111, R196, 0x7632, R111 ;  /* 0x00007632c46f7816 */ /* 0x000fc4000000006f */
[----:B------:R-:W-:Y:S02]  /*76700*/  PRMT R113, R197, 0x7632, R113 ;  /* 0x00007632c5717816 */ /* 0x000fe40000000071 */
[----:B------:R-:W-:Y:S02]  /*76710*/  PRMT R115, R198, 0x7632, R115 ;  /* 0x00007632c6737816 */ /* 0x000fe40000000073 */
[----:B------:R-:W-:Y:S01]  /*76720*/  PRMT R117, R199, 0x7632, R117 ;  /* 0x00007632c7757816 */ /* 0x000fe20000000075 */
[----:B------:R-:W-:Y:S01]  /*76730*/  VIADD R13, R3, 0x1fd ;  /* 0x000001fd030d7836 */ /* 0x000fe20000000000 */
[----:B----4-:R-:W-:Y:S01]  /*76740*/  PRMT R65, R166, 0x7632, R65 ;  /* 0x00007632a6417816 */ /* 0x010fe20000000041 */
[----:B------:R-:W-:Y:S04]  /*76750*/  @P4 STG.E.U16 desc[UR4][R128.64], R166 ;  /* 0x000000a680004986 */ /* 0x000fe8000c101504 */
[----:B------:R-:W-:Y:S01]  /*76760*/  @P2 STG.E.U16 desc[UR4][R130.64], R65 ;  /* 0x0000004182002986 */ /* 0x000fe2000c101504 */
[----:B--2---:R-:W-:Y:S01]  /*76770*/  ISETP.LT.AND P2, PT, R7, R0, !P0 ;  /* 0x000000000700720c */ /* 0x004fe20004741270 */
[----:B------:R-:W-:Y:S01]  /*76780*/  VIADD R7, R3, 0x1d9 ;  /* 0x000001d903077836 */ /* 0x000fe20000000000 */
[----:B------:R-:W2:Y:S04]  /*76790*/  LDC R0, c[0x0][0x22c] ;  /* 0x00008b00ff007b82 */ /* 0x000ea80000000800 */
[----:B-1----:R-:W-:Y:S01]  /*767a0*/  ISETP.LT.AND P4, PT, R7, R8, !P0 ;  /* 0x000000080700720c */ /* 0x002fe20004781270 */
[----:B------:R-:W-:Y:S01]  /*767b0*/  VIADD R7, R3, 0x1da ;  /* 0x000001da03077836 */ /* 0x000fe20000000000 */
[----:B------:R-:W-:Y:S04]  /*767c0*/  @P1 STG.E.U16 desc[UR4][R136.64], R167 ;  /* 0x000000a788001986 */ /* 0x000fe8000c101504 */
[----:B------:R-:W-:-:S02]  /*767d0*/  ISETP.LT.AND P1, PT, R7, R2, !P0 ;  /* 0x000000020700720c */ /* 0x000fc40004721270 */
[----:B------:R-:W1:Y:S01]  /*767e0*/  LDC R2, c[0x0][0x22c] ;  /* 0x00008b00ff027b82 */ /* 0x000e620000000800 */
[----:B------:R-:W-:Y:S01]  /*767f0*/  PRMT R69, R167, 0x7632, R69 ;  /* 0x00007632a7457816 */ /* 0x000fe20000000045 */
[----:B------:R-:W-:-:S04]  /*76800*/  VIADD R7, R3, 0x1db ;  /* 0x000001db03077836 */ /* 0x000fc80000000000 */
[----:B------:R-:W-:Y:S01]  /*76810*/  @P2 STG.E.U16 desc[UR4][R138.64], R69 ;  /* 0x000000458a002986 */ /* 0x000fe2000c101504 */
[----:B---3--:R-:W-:Y:S01]  /*76820*/  ISETP.LT.AND P2, PT, R7, R4, !P0 ;  /* 0x000000040700720c */ /* 0x008fe20004741270 */
[C---:B------:R-:W-:Y:S01]  /*76830*/  VIADD R7, R3.reuse, 0x1dc ;  /* 0x000001dc03077836 */ /* 0x040fe20000000000 */
[----:B------:R-:W3:Y:S01]  /*76840*/  LDC R4, c[0x0][0x22c] ;  /* 0x00008b00ff047b82 */ /* 0x000ee20000000800 */
[----:B------:R-:W-:Y:S01]  /*76850*/  VIADD R8, R3, 0x1dd ;  /* 0x000001dd03087836 */ /* 0x000fe20000000000 */
[----:B------:R-:W-:Y:S04]  /*76860*/  @P3 STG.E.U16 desc[UR4][R144.64], R172 ;  /* 0x000000ac90003986 */ /* 0x000fe8000c101504 */
[----:B------:R-:W-:Y:S01]  /*76870*/  @P4 STG.E.U16 desc[UR4][R146.64], R73 ;  /* 0x0000004992004986 */ /* 0x000fe2000c101504 */
[----:B0-----:R-:W-:-:S03]  /*76880*/  ISETP.LT.AND P3, PT, R8, R5, !P0 ;  /* 0x000000050800720c */ /* 0x001fc60004761270 */
[----:B------:R-:W-:Y:S01]  /*76890*/  @P1 STG.E.U16 desc[UR4][R152.64], R173 ;  /* 0x000000ad98001986 */ /* 0x000fe2000c101504 */
[----:B--2---:R-:W-:Y:S01]  /*768a0*/  ISETP.LT.AND P1, PT, R7, R0, !P0 ;  /* 0x000000000700720c */ /* 0x004fe20004721270 */
[C---:B------:R-:W-:Y:S01]  /*768b0*/  VIADD R5, R3.reuse, 0x1de ;  /* 0x000001de03057836 */ /* 0x040fe20000000000 */
[----:B------:R-:W0:Y:S01]  /*768c0*/  LDC R0, c[0x0][0x22c] ;  /* 0x00008b00ff007b82 */ /* 0x000e220000000800 */
[----:B------:R-:W-:Y:S01]  /*768d0*/  @P2 STG.E.U16 desc[UR4][R154.64], R77 ;  /* 0x0000004d9a002986 */ /* 0x000fe2000c101504 */
[----:B------:R-:W-:Y:S02]  /*768e0*/  VIADD R7, R3, 0x1df ;  /* 0x000001df03077836 */ /* 0x000fe40000000000 */
[----:B-1----:R-:W-:-:S04]  /*768f0*/  ISETP.LT.AND P2, PT, R5, R2, !P0 ;  /* 0x000000020500720c */ /* 0x002fc80004741270 */
[----:B------:R-:W1:Y:S01]  /*76900*/  LDC R2, c[0x0][0x22c] ;  /* 0x00008b00ff027b82 */ /* 0x000e620000000800 */
[----:B------:R-:W-:Y:S01]  /*76910*/  ISETP.LT.AND P4, PT, R7, R6, !P0 ;  /* 0x000000060700720c */ /* 0x000fe20004781270 */
[----:B------:R-:W-:Y:S01]  /*76920*/  VIADD R7, R3, 0x1e0 ;  /* 0x000001e003077836 */ /* 0x000fe20000000000 */
[----:B------:R-:W-:Y:S05]  /*76930*/  @P1 STG.E.U16 desc[UR4][R160.64], R174 ;  /* 0x000000aea0001986 */ /* 0x000fea000c101504 */
[----:B------:R-:W2:Y:S01]  /*76940*/  LDC R5, c[0x0][0x22c] ;  /* 0x00008b00ff057b82 */ /* 0x000ea20000000800 */
[----:B---3--:R-:W-:Y:S01]  /*76950*/  ISETP.LT.AND P1, PT, R7, R4, !P0 ;  /* 0x000000040700720c */ /* 0x008fe20004721270 */
[----:B------:R-:W-:-:S06]  /*76960*/  VIADD R7, R3, 0x1e1 ;  /* 0x000001e103077836 */ /* 0x000fcc0000000000 */
[----:B------:R-:W3:Y:S01]  /*76970*/  LDC R6, c[0x0][0x22c] ;  /* 0x00008b00ff067b82 */ /* 0x000ee20000000800 */
[----:B------:R-:W-:Y:S07]  /*76980*/  @P3 STG.E.U16 desc[UR4][R162.64], R81 ;  /* 0x00000051a2003986 */ /* 0x000fee000c101504 */
[----:B------:R-:W4:Y:S01]  /*76990*/  LDC R4, c[0x0][0x22c] ;  /* 0x00008b00ff047b82 */ /* 0x000f220000000800 */
[----:B------:R-:W-:Y:S01]  /*769a0*/  @P2 STG.E.U16 desc[UR4][R168.64], R175 ;  /* 0x000000afa8002986 */ /* 0x000fe2000c101504 */
[----:B0-----:R-:W-:Y:S01]  /*769b0*/  ISETP.LT.AND P2, PT, R7, R0, !P0 ;  /* 0x000000000700720c */ /* 0x001fe20004741270 */
[----:B------:R-:W-:-:S05]  /*769c0*/  VIADD R7, R3, 0x1e2 ;  /* 0x000001e203077836 */ /* 0x000fca0000000000 */
[----:B------:R-:W0:Y:S01]  /*769d0*/  LDC R0, c[0x0][0x22c] ;  /* 0x00008b00ff007b82 */ /* 0x000e220000000800 */
[----:B------:R-:W-:Y:S01]  /*769e0*/  @P4 STG.E.U16 desc[UR4][R170.64], R85 ;  /* 0x00000055aa004986 */ /* 0x000fe2000c101504 */
[----:B------:R-:W-:-:S03]  /*769f0*/  VIADD R8, R3, 0x1e3 ;  /* 0x000001e303087836 */ /* 0x000fc60000000000 */
[----:B------:R-:W-:Y:S01]  /*76a00*/  @P1 STG.E.U16 desc[UR4][R176.64], R180 ;  /* 0x000000b4b0001986 */ /* 0x000fe2000c101504 */
[----:B-1----:R-:W-:Y:S02]  /*76a10*/  ISETP.LT.AND P1, PT, R7, R2, !P0 ;  /* 0x000000020700720c */ /* 0x002fe40004721270 */
[----:B------:R-:W1:Y:S01]  /*76a20*/  LDC R2, c[0x0][0x22c] ;  /* 0x00008b00ff027b82 */ /* 0x000e620000000800 */
[----:B--2---:R-:W-:Y:S01]  /*76a30*/  ISETP.LT.AND P3, PT, R8, R5, !P0 ;  /* 0x000000050800720c */ /* 0x004fe20004761270 */
[----:B------:R-:W-:Y:S01]  /*76a40*/  VIADD R7, R3, 0x1e5 ;  /* 0x000001e503077836 */ /* 0x000fe20000000000 */
[----:B---3--:R-:W-:-:S05]  /*76a50*/  ISETP.LT.AND P4, PT, R9, R6, !P0 ;  /* 0x000000060900720c */ /* 0x008fca0004781270 */
[----:B------:R-:W2:Y:S01]  /*76a60*/  LDC R5, c[0x0][0x22c] ;  /* 0x00008b00ff057b82 */ /* 0x000ea20000000800 */
[----:B------:R-:W-:Y:S01]  /*76a70*/  @P2 STG.E.U16 desc[UR4][R178.64], R89 ;  /* 0x00000059b2002986 */ /* 0x000fe2000c101504 */
[----:B----4-:R-:W-:-:S06]  /*76a80*/  ISETP.LT.AND P2, PT, R7, R4, !P0 ;  /* 0x000000040700720c */ /* 0x010fcc0004741270 */
[----:B------:R-:W3:Y:S01]  /*76a90*/  LDC R6, c[0x0][0x22c] ;  /* 0x00008b00ff067b82 */ /* 0x000ee20000000800 */
[----:B------:R-:W-:Y:S01]  /*76aa0*/  VIADD R7, R3, 0x1e6 ;  /* 0x000001e603077836 */ /* 0x000fe20000000000 */
[----:B------:R-:W-:Y:S06]  /*76ab0*/  @P1 STG.E.U16 desc[UR4][R184.64], R181 ;  /* 0x000000b5b8001986 */ /* 0x000fec000c101504 */
[----:B------:R-:W4:Y:S01]  /*76ac0*/  LDC R4, c[0x0][0x22c] ;  /* 0x00008b00ff047b82 */ /* 0x000f220000000800 */
[----:B0-----:R-:W-:Y:S01]  /*76ad0*/  ISETP.LT.AND P1, PT, R7, R0, !P0 ;  /* 0x000000000700720c */ /* 0x001fe20004721270 */
[C---:B------:R-:W-:Y:S01]  /*76ae0*/  VIADD R7, R3.reuse, 0x1e7 ;  /* 0x000001e703077836 */ /* 0x040fe20000000000 */
[----:B------:R-:W-:Y:S05]  /*76af0*/  @P3 STG.E.U16 desc[UR4][R186.64], R93 ;  /* 0x0000005dba003986 */ /* 0x000fea000c101504 */
[----:B------:R-:W0:Y:S01]  /*76b00*/  LDC R0, c[0x0][0x22c] ;  /* 0x00008b00ff007b82 */ /* 0x000e220000000800 */
[----:B------:R-:W-:Y:S01]  /*76b10*/  @P4 STG.E.U16 desc[UR4][R192.64], R182 ;  /* 0x000000b6c0004986 */ /* 0x000fe2000c101504 */
[----:B------:R-:W-:-:S03]  /*76b20*/  VIADD R8, R3, 0x1e8 ;  /* 0x000001e803087836 */ /* 0x000fc60000000000 */
[----:B------:R-:W-:Y:S01]  /*76b30*/  @P2 STG.E.U16 desc[UR4][R194.64], R97 ;  /* 0x00000061c2002986 */ /* 0x000fe2000c101504 */
[----:B-1----:R-:W-:Y:S01]  /*76b40*/  ISETP.LT.AND P2, PT, R7, R2, !P0 ;  /* 0x000000020700720c */ /* 0x002fe20004741270 */
[----:B------:R-:W-:Y:S01]  /*76b50*/  VIADD R7, R3, 0x1e9 ;  /* 0x000001e903077836 */ /* 0x000fe20000000000 */
[----:B--2---:R-:W-:Y:S01]  /*76b60*/  ISETP.LT.AND P3, PT, R8, R5, !P0 ;  /* 0x000000050800720c */ /* 0x004fe20004761270 */
[----:B------:R-:W1:Y:S03]  /*76b70*/  LDC R2, c[0x0][0x22c] ;  /* 0x00008b00ff027b82 */ /* 0x000e660000000800 */
[----:B---3--:R-:W-:Y:S01]  /*76b80*/  ISETP.LT.AND P4, PT, R7, R6, !P0 ;  /* 0x000000060700720c */ /* 0x008fe20004781270 */
[----:B------:R-:W-:-:S04]  /*76b90*/  VIADD R7, R3, 0x1ea ;  /* 0x000001ea03077836 */ /* 0x000fc80000000000 */
[----:B------:R-:W2:Y:S01]  /*76ba0*/  LDC R5, c[0x0][0x22c] ;  /* 0x00008b00ff057b82 */ /* 0x000ea20000000800 */
[----:B------:R-:W-:Y:S01]  /*76bb0*/  @P1 STG.E.U16 desc[UR4][R200.64], R183 ;  /* 0x000000b7c8001986 */ /* 0x000fe2000c101504 */
[----:B----4-:R-:W-:Y:S01]  /*76bc0*/  ISETP.LT.AND P1, PT, R7, R4, !P0 ;  /* 0x000000040700720c */ /* 0x010fe20004721270 */
[----:B------:R-:W-:-:S05]  /*76bd0*/  VIADD R7, R3, 0x1eb ;  /* 0x000001eb03077836 */ /* 0x000fca0000000000 */
[----:B------:R-:W3:Y:S01]  /*76be0*/  LDC R4, c[0x0][0x22c] ;  /* 0x00008b00ff047b82 */ /* 0x000ee20000000800 */
[----:B------:R-:W-:Y:S01]  /*76bf0*/  @P2 STG.E.U16 desc[UR4][R202.64], R101 ;  /* 0x00000065ca002986 */ /* 0x000fe2000c101504 */
[----:B0-----:R-:W-:Y:S01]  /*76c00*/  ISETP.LT.AND P2, PT, R7, R0, !P0 ;  /* 0x000000000700720c */ /* 0x001fe20004741270 */
[----:B------:R-:W-:-:S05]  /*76c10*/  VIADD R7, R3, 0x1ec ;  /* 0x000001ec03077836 */ /* 0x000fca0000000000 */
[----:B------:R-:W0:Y:S01]  /*76c20*/  LDC R6, c[0x0][0x22c] ;  /* 0x00008b00ff067b82 */ /* 0x000e220000000800 */
[----:B------:R-:W-:Y:S01]  /*76c30*/  VIADD R8, R3, 0x1ed ;  /* 0x000001ed03087836 */ /* 0x000fe20000000000 */
[----:B------:R-:W-:Y:S06]  /*76c40*/  @P3 STG.E.U16 desc[UR4][R204.64], R188 ;  /* 0x000000bccc003986 */ /* 0x000fec000c101504 */
[----:B------:R-:W4:Y:S01]  /*76c50*/  LDC R0, c[0x0][0x22c] ;  /* 0x00008b00ff007b82 */ /* 0x000f220000000800 */
[----:B------:R-:W-:Y:S01]  /*76c60*/  @P4 STG.E.U16 desc[UR4][R206.64], R103 ;  /* 0x00000067ce004986 */ /* 0x000fe2000c101504 */
[----:B--2---:R-:W-:-:S03]  /*76c70*/  ISETP.LT.AND P3, PT, R8, R5, !P0 ;  /* 0x000000050800720c */ /* 0x004fc60004761270 */
[----:B------:R-:W-:Y:S01]  /*76c80*/  @P1 STG.E.U16 desc[UR4][R208.64], R189 ;  /* 0x000000bdd0001986 */ /* 0x000fe2000c101504 */
[----:B-1----:R-:W-:Y:S02]  /*76c90*/  ISETP.LT.AND P1, PT, R7, R2, !P0 ;  /* 0x000000020700720c */ /* 0x002fe40004721270 */
[----:B------:R-:W1:Y:S01]  /*76ca0*/  LDC R2, c[0x0][0x22c] ;  /* 0x00008b00ff027b82 */ /* 0x000e620000000800 */
[C---:B------:R-:W-:Y:S01]  /*76cb0*/  VIADD R7, R3.reuse, 0x1ee ;  /* 0x000001ee03077836 */ /* 0x040fe20000000000 */
[----:B------:R-:W-:Y:S01]  /*76cc0*/  @P2 STG.E.U16 desc[UR4][R210.64], R105 ;  /* 0x00000069d2002986 */ /* 0x000fe2000c101504 */
[----:B------:R-:W-:-:S05]  /*76cd0*/  VIADD R9, R3, 0x1ef ;  /* 0x000001ef03097836 */ /* 0x000fca0000000000 */
[----:B------:R-:W2:Y:S01]  /*76ce0*/  LDC R5, c[0x0][0x22c] ;  /* 0x00008b00ff057b82 */ /* 0x000ea20000000800 */
[----:B---3--:R-:W-:Y:S01]  /*76cf0*/  ISETP.LT.AND P2, PT, R7, R4, !P0 ;  /* 0x000000040700720c */ /* 0x008fe20004741270 */
[----:B------:R-:W-:Y:S01]  /*76d00*/  VIADD R7, R3, 0x1f0 ;  /* 0x000001f003077836 */ /* 0x000fe20000000000 */
[----:B------:R-:W-:Y:S01]  /*76d10*/  @P1 STG.E.U16 desc[UR4][R212.64], R190 ;  /* 0x000000bed4001986 */ /* 0x000fe2000c101504 */
[----:B0-----:R-:W-:-:S04]  /*76d20*/  ISETP.LT.AND P4, PT, R9, R6, !P0 ;  /* 0x000000060900720c */ /* 0x001fc80004781270 */
[----:B------:R-:W0:Y:S01]  /*76d30*/  LDC R4, c[0x0][0x22c] ;  /* 0x00008b00ff047b82 */ /* 0x000e220000000800 */
[----:B------:R-:W-:Y:S01]  /*76d40*/  @P3 STG.E.U16 desc[UR4][R214.64], R107 ;  /* 0x0000006bd6003986 */ /* 0x000fe2000c101504 */
[----:B----4-:R-:W-:-:S06]  /*76d50*/  ISETP.LT.AND P3, PT, R7, R0, !P0 ;  /* 0x000000000700720c */ /* 0x010fcc0004761270 */
[----:B------:R-:W3:Y:S01]  /*76d60*/  LDC R6, c[0x0][0x22c] ;  /* 0x00008b00ff067b82 */ /* 0x000ee20000000800 */
[----:B------:R-:W-:-:S07]  /*76d70*/  VIADD R9, R3, 0x1f1 ;  /* 0x000001f103097836 */ /* 0x000fce0000000000 */
[----:B------:R-:W4:Y:S08]  /*76d80*/  LDC R0, c[0x0][0x22c] ;  /* 0x00008b00ff007b82 */ /* 0x000f300000000800 */
[----:B------:R-:W4:Y:S01]  /*76d90*/  LDC R7, c[0x0][0x22c] ;  /* 0x00008b00ff077b82 */ /* 0x000f220000000800 */
[----:B------:R-:W-:Y:S01]  /*76da0*/  @P2 STG.E.U16 desc[UR4][R216.64], R191 ;  /* 0x000000bfd8002986 */ /* 0x000fe2000c101504 */
[----:B-1----:R-:W-:-:S06]  /*76db0*/  ISETP.LT.AND P2, PT, R9, R2, !P0 ;  /* 0x000000020900720c */ /* 0x002fcc0004741270 */
[----:B------:R-:W1:Y:S01]  /*76dc0*/  LDC R8, c[0x0][0x22c] ;  /* 0x00008b00ff087b82 */ /* 0x000e620000000800 */
[----:B--2---:R-:W-:Y:S01]  /*76dd0*/  ISETP.LT.AND P1, PT, R10, R5, !P0 ;  /* 0x000000050a00720c */ /* 0x004fe20004721270 */
[----:B------:R-:W-:-:S06]  /*76de0*/  VIADD R5, R3, 0x1f3 ;  /* 0x000001f303057836 */ /* 0x000fcc0000000000 */
[----:B------:R-:W2:Y:S01]  /*76df0*/  LDC R2, c[0x0][0x22c] ;  /* 0x00008b00ff027b82 */ /* 0x000ea20000000800 */
[----:B0-----:R-:W-:-:S07]  /*76e00*/  ISETP.LT.AND P6, PT, R5, R4, !P0 ;  /* 0x000000040500720c */ /* 0x001fce00047c1270 */
[----:B------:R-:W0:Y:S01]  /*76e10*/  LDC R9, c[0x0][0x22c] ;  /* 0x00008b00ff097b82 */ /* 0x000e220000000800 */
[C---:B------:R-:W-:Y:S02]  /*76e20*/  VIADD R5, R3.reuse, 0x1f5 ;  /* 0x000001f503057836 */ /* 0x040fe40000000000 */
[----:B------:R-:W-:-:S05]  /*76e30*/  VIADD R4, R3, 0x1f6 ;  /* 0x000001f603047836 */ /* 0x000fca0000000000 */
[----:B------:R-:W0:Y:S01]  /*76e40*/  LDC R10, c[0x0][0x22c] ;  /* 0x00008b00ff0a7b82 */ /* 0x000e220000000800 */
[----:B------:R-:W-:Y:S01]  /*76e50*/  @P4 STG.E.U16 desc[UR4][R218.64], R109 ;  /* 0x0000006dda004986 */ /* 0x000fe2000c101504 */
[----:B---3--:R-:W-:Y:S01]  /*76e60*/  ISETP.LT.AND P5, PT, R11, R6, !P0 ;  /* 0x000000060b00720c */ /* 0x008fe200047a1270 */
[----:B------:R-:W-:Y:S01]  /*76e70*/  VIADD R11, R3, 0x1f7 ;  /* 0x000001f7030b7836 */ /* 0x000fe20000000000 */
[----:B----4-:R-:W-:Y:S01]  /*76e80*/  ISETP.LT.AND P4, PT, R4, R7, !P0 ;  /* 0x000000070400720c */ /* 0x010fe20004781270 */
[----:B------:R-:W-:Y:S01]  /*76e90*/  @P3 STG.E.U16 desc[UR4][R220.64], R196 ;  /* 0x000000c4dc003986 */ /* 0x000fe2000c101504 */
[----:B------:R-:W-:Y:S02]  /*76ea0*/  ISETP.LT.AND P3, PT, R5, R0, !P0 ;  /* 0x000000000500720c */ /* 0x000fe40004761270 */
[----:B------:R-:W3:Y:S01]  /*76eb0*/  LDC R0, c[0x0][0x22c] ;  /* 0x00008b00ff007b82 */ /* 0x000ee20000000800 */
[----:B------:R-:W4:Y:S04]  /*76ec0*/  LDS.128 R4, [R43] ;  /* 0x000000002b047984 */ /* 0x000f280000000c00 */
[----:B------:R0:W-:Y:S01]  /*76ed0*/  @P2 STG.E.U16 desc[UR4][R222.64], R111 ;  /* 0x0000006fde002986 */ /* 0x0001e2000c101504 */
[----:B-1----:R-:W-:Y:S01]  /*76ee0*/  ISETP.LT.AND P2, PT, R11, R8, !P0 ;  /* 0x000000080b00720c */ /* 0x002fe20004741270 */
[----:B------:R-:W-:-:S02]  /*76ef0*/  VIADD R11, R3, 0x1f8 ;  /* 0x000001f8030b7836 */ /* 0x000fc40000000000 */
[----:B------:R-:W-:Y:S01]  /*76f00*/  VIADD R8, R3, 0x1f9 ;  /* 0x000001f903087836 */ /* 0x000fe20000000000 */
[----:B------:R1:W-:Y:S02]  /*76f10*/  @P1 STG.E.U16 desc[UR4][R224.64], R197 ;  /* 0x000000c5e0001986 */ /* 0x0003e4000c101504 */
[----:B--2---:R-:W-:Y:S02]  /*76f20*/  ISETP.LT.AND P1, PT, R11, R2, !P0 ;  /* 0x000000020b00720c */ /* 0x004fe40004721270 */
[----:B------:R1:W-:Y:S01]  /*76f30*/  @P6 STG.E.U16 desc[UR4][R226.64], R113 ;  /* 0x00000071e2006986 */ /* 0x0003e2000c101504 */
[----:B0-----:R-:W-:Y:S01]  /*76f40*/  ISETP.LT.AND P6, PT, R8, R9, !P0 ;  /* 0x000000090800720c */ /* 0x001fe200047c1270 */
[----:B------:R-:W0:Y:S01]  /*76f50*/  LDC R2, c[0x0][0x22c] ;  /* 0x00008b00ff027b82 */ /* 0x000e220000000800 */
[----:B------:R-:W-:Y:S01]  /*76f60*/  VIADD R9, R3, 0x1fa ;  /* 0x000001fa03097836 */ /* 0x000fe20000000000 */
[----:B------:R1:W-:Y:S04]  /*76f70*/  @P5 STG.E.U16 desc[UR4][R228.64], R198 ;  /* 0x000000c6e4005986 */ /* 0x0003e8000c101504 */
[----:B------:R-:W-:-:S02]  /*76f80*/  ISETP.LT.AND P5, PT, R9, R10, !P0 ;  /* 0x0000000a0900720c */ /* 0x000fc400047a1270 */
[----:B------:R-:W2:Y:S01]  /*76f90*/  LDC R8, c[0x0][0x22c] ;  /* 0x00008b00ff087b82 */ /* 0x000ea20000000800 */
[----:B------:R-:W-:-:S07]  /*76fa0*/  VIADD R11, R3, 0x1fb ;  /* 0x000001fb030b7836 */ /* 0x000fce0000000000 */
[----:B------:R-:W1:Y:S08]  /*76fb0*/  LDC R10, c[0x0][0x22c] ;  /* 0x00008b00ff0a7b82 */ /* 0x000e700000000800 */
[----:B------:R-:W1:Y:S01]  /*76fc0*/  LDC R9, c[0x0][0x22c] ;  /* 0x00008b00ff097b82 */ /* 0x000e620000000800 */
[----:B------:R0:W-:Y:S04]  /*76fd0*/  @P3 STG.E.U16 desc[UR4][R230.64], R115 ;  /* 0x00000073e6003986 */ /* 0x0001e8000c101504 */
[----:B------:R0:W-:Y:S01]  /*76fe0*/  @P4 STG.E.U16 desc[UR4][R232.64], R199 ;  /* 0x000000c7e8004986 */ /* 0x0001e2000c101504 */
[----:B---3--:R-:W-:Y:S01]  /*76ff0*/  ISETP.LT.AND P4, PT, R11, R0, !P0 ;  /* 0x000000000b00720c */ /* 0x008fe20004781270 */
[----:B------:R-:W-:-:S02]  /*77000*/  VIADD R11, R3, 0x1fc ;  /* 0x000001fc030b7836 */ /* 0x000fc40000000000 */
[----:B------:R-:W-:-:S03]  /*77010*/  VIADD R0, R3, 0x1fe ;  /* 0x000001fe03007836 */ /* 0x000fc60000000000 */
[----:B0-----:R-:W-:Y:S01]  /*77020*/  ISETP.LT.AND P3, PT, R11, R2, !P0 ;  /* 0x000000020b00720c */ /* 0x001fe20004761270 */
[----:B------:R-:W-:Y:S01]  /*77030*/  VIADD R11, R3, 0x1ff ;  /* 0x000001ff030b7836 */ /* 0x000fe20000000000 */
[----:B------:R0:W-:Y:S01]  /*77040*/  @P2 STG.E.U16 desc[UR4][R234.64], R117 ;  /* 0x00000075ea002986 */ /* 0x0001e2000c101504 */
[----:B--2---:R-:W-:-:S03]  /*77050*/  ISETP.LT.AND P2, PT, R13, R8, !P0 ;  /* 0x000000080d00720c */ /* 0x004fc60004741270 */
[----:B----4-:R0:W-:Y:S01]  /*77060*/  @P1 STG.E.U16 desc[UR4][R236.64], R4 ;  /* 0x00000004ec001986 */ /* 0x0101e2000c101504 */
[----:B-1----:R-:W-:Y:S02]  /*77070*/  ISETP.LT.AND P1, PT, R11, R10, !P0 ;  /* 0x0000000a0b00720c */ /* 0x002fe40004721270 */
[----:B------:R-:W-:Y:S02]  /*77080*/  PRMT R119, R4, 0x7632, R119 ;  /* 0x0000763204777816 */ /* 0x000fe40000000077 */
[----:B------:R-:W-:Y:S02]  /*77090*/  ISETP.LT.AND P0, PT, R0, R9, !P0 ;  /* 0x000000090000720c */ /* 0x000fe40004701270 */
[----:B------:R-:W-:Y:S01]  /*770a0*/  PRMT R121, R5, 0x7632, R121 ;  /* 0x0000763205797816 */ /* 0x000fe20000000079 */
[----:B------:R0:W-:Y:S01]  /*770b0*/  @P6 STG.E.U16 desc[UR4][R238.64], R119 ;  /* 0x00000077ee006986 */ /* 0x0001e2000c101504 */
[----:B------:R-:W-:-:S03]  /*770c0*/  PRMT R123, R6, 0x7632, R123 ;  /* 0x00007632067b7816 */ /* 0x000fc6000000007b */
[----:B------:R0:W-:Y:S04]  /*770d0*/  @P5 STG.E.U16 desc[UR4][R240.64], R5 ;  /* 0x00000005f0005986 */ /* 0x0001e8000c101504 */
[----:B------:R0:W-:Y:S04]  /*770e0*/  @P4 STG.E.U16 desc[UR4][R242.64], R121 ;  /* 0x00000079f2004986 */ /* 0x0001e8000c101504 */
[----:B------:R0:W-:Y:S04]  /*770f0*/  @P3 STG.E.U16 desc[UR4][R244.64], R6 ;  /* 0x00000006f4003986 */ /* 0x0001e8000c101504 */
[----:B------:R0:W-:Y:S04]  /*77100*/  @P2 STG.E.U16 desc[UR4][R246.64], R123 ;  /* 0x0000007bf6002986 */ /* 0x0001e8000c101504 */
[----:B------:R0:W-:Y:S01]  /*77110*/  @P0 STG.E.U16 desc[UR4][R248.64], R7 ;  /* 0x00000007f8000986 */ /* 0x0001e2000c101504 */
[----:B------:R-:W-:Y:S05]  /*77120*/  @!P1 EXIT ;  /* 0x000000000000994d */ /* 0x000fea0003800000 */
[----:B------:R-:W-:-:S05]  /*77130*/  PRMT R125, R7, 0x7632, R125 ;  /* 0x00007632077d7816 */ /* 0x000fca000000007d */
[----:B------:R-:W-:Y:S01]  /*77140*/  STG.E.U16 desc[UR4][R250.64], R125 ;  /* 0x0000007dfa007986 */ /* 0x000fe2000c101504 */
[----:B------:R-:W-:Y:S05]  /*77150*/  EXIT ;  /* 0x000000000000794d */ /* 0x000fea0003800000 */
.L_x_2:
[----:B------:R-:W-:-:S00]  /*77160*/  BRA `(.L_x_2) ;  /* 0xfffffffc00fc7947 */ /* 0x000fc0000383ffff */
[----:B------:R-:W-:-:S00]  /*77170*/  NOP ;  /* 0x0000000000007918 */ /* 0x000fc00000000000 */
        /* <DEDUP_REMOVED lines=8> */
.L_x_3:


//--------------------- .nv.shared.matmul_kernel  --------------------------
	.section	.nv.shared.matmul_kernel,"aw",@nobits
	.sectionflags	@""
	.align	16
	.zero		1024


//--------------------- .nv.shared.reserved.0     --------------------------
	.section	.nv.shared.reserved.0,"aw",@nobits
	.weak		__nv_reservedSMEM_offset_0_alias
	.size		__nv_reservedSMEM_offset_0_alias, 0, 0
	.other		__nv_reservedSMEM_offset_0_alias,@"STO_CUDA_RESERVED_SHARED STV_DEFAULT"
__nv_reservedSMEM_offset_0_alias:
	.zero		0


//--------------------- .nv.constant0.matmul_kernel --------------------------
	.section	.nv.constant0.matmul_kernel,"a",@progbits
	.sectionflags	@""
	.align	4
.nv.constant0.matmul_kernel:
	.zero		608


//--------------------- SYMBOLS --------------------------

	.type		.nv.reservedSmem.offset0,@object
	.size		.nv.reservedSmem.offset0,0x4
